//
// Generated by NVIDIA NVVM Compiler
//
// Compiler Build ID: CL-36424714
// Cuda compilation tools, release 13.0, V13.0.88
// Based on NVVM 20.0.0
//

.version 9.0
.target sm_100
.address_size 64

	// .globl	_ZN3cub18CUB_300001_SM_10006detail11EmptyKernelIvEEvv
// _ZZN3cub18CUB_300001_SM_10006detail9transform23transform_kernel_ublkcpINS2_19async_copy_policy_tILi128EEEiN4cuda3std3__410multipliesIfEEN6thrust24THRUST_300001_SM_1000_NS6detail15normal_iteratorINSC_10device_ptrIfEEEEJffEEEvT0_iT1_T2_DpNS2_16aligned_base_ptrIT3_EEE3bar has been demoted
// _ZZN3cub18CUB_300001_SM_10006detail9transform23transform_kernel_ublkcpINS2_19async_copy_policy_tILi128EEElN4cuda3std3__410multipliesIfEEN6thrust24THRUST_300001_SM_1000_NS6detail15normal_iteratorINSC_10device_ptrIfEEEEJffEEEvT0_iT1_T2_DpNS2_16aligned_base_ptrIT3_EEE3bar has been demoted
// _ZZN3cub18CUB_300001_SM_10006detail9transform23transform_kernel_ublkcpINS2_19async_copy_policy_tILi128EEEiN4cuda3std3__44plusIfEEN6thrust24THRUST_300001_SM_1000_NS6detail15normal_iteratorINSC_10device_ptrIfEEEEJffEEEvT0_iT1_T2_DpNS2_16aligned_base_ptrIT3_EEE3bar has been demoted
// _ZZN3cub18CUB_300001_SM_10006detail9transform23transform_kernel_ublkcpINS2_19async_copy_policy_tILi128EEElN4cuda3std3__44plusIfEEN6thrust24THRUST_300001_SM_1000_NS6detail15normal_iteratorINSC_10device_ptrIfEEEEJffEEEvT0_iT1_T2_DpNS2_16aligned_base_ptrIT3_EEE3bar has been demoted
.global .align 1 .b8 _ZN34_INTERNAL_7deaf29e_4_k_cu_c8c2f5824cuda3std3__45__cpo5beginE[1];
.global .align 1 .b8 _ZN34_INTERNAL_7deaf29e_4_k_cu_c8c2f5824cuda3std3__45__cpo3endE[1];
.global .align 1 .b8 _ZN34_INTERNAL_7deaf29e_4_k_cu_c8c2f5824cuda3std3__45__cpo6cbeginE[1];
.global .align 1 .b8 _ZN34_INTERNAL_7deaf29e_4_k_cu_c8c2f5824cuda3std3__45__cpo4cendE[1];
.global .align 1 .b8 _ZN34_INTERNAL_7deaf29e_4_k_cu_c8c2f5824cuda3std3__45__cpo6rbeginE[1];
.global .align 1 .b8 _ZN34_INTERNAL_7deaf29e_4_k_cu_c8c2f5824cuda3std3__45__cpo4rendE[1];
.global .align 1 .b8 _ZN34_INTERNAL_7deaf29e_4_k_cu_c8c2f5824cuda3std3__45__cpo7crbeginE[1];
.global .align 1 .b8 _ZN34_INTERNAL_7deaf29e_4_k_cu_c8c2f5824cuda3std3__45__cpo5crendE[1];
.global .align 1 .b8 _ZN34_INTERNAL_7deaf29e_4_k_cu_c8c2f5824cuda3std3__436_GLOBAL__N__7deaf29e_4_k_cu_c8c2f5826ignoreE[1];
.global .align 1 .b8 _ZN34_INTERNAL_7deaf29e_4_k_cu_c8c2f5824cuda3std3__419piecewise_constructE[1];
.global .align 1 .b8 _ZN34_INTERNAL_7deaf29e_4_k_cu_c8c2f5824cuda3std3__48in_placeE[1];
.global .align 1 .b8 _ZN34_INTERNAL_7deaf29e_4_k_cu_c8c2f5824cuda3std3__420unreachable_sentinelE[1];
.global .align 1 .b8 _ZN34_INTERNAL_7deaf29e_4_k_cu_c8c2f5824cuda3std3__47nulloptE[1];
.global .align 1 .b8 _ZN34_INTERNAL_7deaf29e_4_k_cu_c8c2f5824cuda3std3__48unexpectE[1];
.global .align 1 .b8 _ZN34_INTERNAL_7deaf29e_4_k_cu_c8c2f5824cuda3std6ranges3__45__cpo4swapE[1];
.global .align 1 .b8 _ZN34_INTERNAL_7deaf29e_4_k_cu_c8c2f5824cuda3std6ranges3__45__cpo9iter_moveE[1];
.global .align 1 .b8 _ZN34_INTERNAL_7deaf29e_4_k_cu_c8c2f5824cuda3std6ranges3__45__cpo5beginE[1];
.global .align 1 .b8 _ZN34_INTERNAL_7deaf29e_4_k_cu_c8c2f5824cuda3std6ranges3__45__cpo3endE[1];
.global .align 1 .b8 _ZN34_INTERNAL_7deaf29e_4_k_cu_c8c2f5824cuda3std6ranges3__45__cpo6cbeginE[1];
.global .align 1 .b8 _ZN34_INTERNAL_7deaf29e_4_k_cu_c8c2f5824cuda3std6ranges3__45__cpo4cendE[1];
.global .align 1 .b8 _ZN34_INTERNAL_7deaf29e_4_k_cu_c8c2f5824cuda3std6ranges3__45__cpo7advanceE[1];
.global .align 1 .b8 _ZN34_INTERNAL_7deaf29e_4_k_cu_c8c2f5824cuda3std6ranges3__45__cpo9iter_swapE[1];
.global .align 1 .b8 _ZN34_INTERNAL_7deaf29e_4_k_cu_c8c2f5824cuda3std6ranges3__45__cpo4nextE[1];
.global .align 1 .b8 _ZN34_INTERNAL_7deaf29e_4_k_cu_c8c2f5824cuda3std6ranges3__45__cpo4prevE[1];
.global .align 1 .b8 _ZN34_INTERNAL_7deaf29e_4_k_cu_c8c2f5824cuda3std6ranges3__45__cpo4dataE[1];
.global .align 1 .b8 _ZN34_INTERNAL_7deaf29e_4_k_cu_c8c2f5824cuda3std6ranges3__45__cpo5cdataE[1];
.global .align 1 .b8 _ZN34_INTERNAL_7deaf29e_4_k_cu_c8c2f5824cuda3std6ranges3__45__cpo4sizeE[1];
.global .align 1 .b8 _ZN34_INTERNAL_7deaf29e_4_k_cu_c8c2f5824cuda3std6ranges3__45__cpo5ssizeE[1];
.global .align 1 .b8 _ZN34_INTERNAL_7deaf29e_4_k_cu_c8c2f5824cuda3std6ranges3__45__cpo8distanceE[1];
.global .align 1 .b8 _ZN34_INTERNAL_7deaf29e_4_k_cu_c8c2f5826thrust24THRUST_300001_SM_1000_NS8cuda_cub3parE[1];
.global .align 1 .b8 _ZN34_INTERNAL_7deaf29e_4_k_cu_c8c2f5826thrust24THRUST_300001_SM_1000_NS8cuda_cub10par_nosyncE[1];
.global .align 1 .b8 _ZN34_INTERNAL_7deaf29e_4_k_cu_c8c2f5826thrust24THRUST_300001_SM_1000_NS6system6detail10sequential3seqE[1];
.global .align 1 .b8 _ZN34_INTERNAL_7deaf29e_4_k_cu_c8c2f5826thrust24THRUST_300001_SM_1000_NS12placeholders2_1E[1];
.global .align 1 .b8 _ZN34_INTERNAL_7deaf29e_4_k_cu_c8c2f5826thrust24THRUST_300001_SM_1000_NS12placeholders2_2E[1];
.global .align 1 .b8 _ZN34_INTERNAL_7deaf29e_4_k_cu_c8c2f5826thrust24THRUST_300001_SM_1000_NS12placeholders2_3E[1];
.global .align 1 .b8 _ZN34_INTERNAL_7deaf29e_4_k_cu_c8c2f5826thrust24THRUST_300001_SM_1000_NS12placeholders2_4E[1];
.global .align 1 .b8 _ZN34_INTERNAL_7deaf29e_4_k_cu_c8c2f5826thrust24THRUST_300001_SM_1000_NS12placeholders2_5E[1];
.global .align 1 .b8 _ZN34_INTERNAL_7deaf29e_4_k_cu_c8c2f5826thrust24THRUST_300001_SM_1000_NS12placeholders2_6E[1];
.global .align 1 .b8 _ZN34_INTERNAL_7deaf29e_4_k_cu_c8c2f5826thrust24THRUST_300001_SM_1000_NS12placeholders2_7E[1];
.global .align 1 .b8 _ZN34_INTERNAL_7deaf29e_4_k_cu_c8c2f5826thrust24THRUST_300001_SM_1000_NS12placeholders2_8E[1];
.global .align 1 .b8 _ZN34_INTERNAL_7deaf29e_4_k_cu_c8c2f5826thrust24THRUST_300001_SM_1000_NS12placeholders2_9E[1];
.global .align 1 .b8 _ZN34_INTERNAL_7deaf29e_4_k_cu_c8c2f5826thrust24THRUST_300001_SM_1000_NS12placeholders3_10E[1];
.global .align 1 .b8 _ZN34_INTERNAL_7deaf29e_4_k_cu_c8c2f5826thrust24THRUST_300001_SM_1000_NS3seqE[1];
.extern .shared .align 128 .b8 _ZN3cub18CUB_300001_SM_10006detail9transform4smemE[];

.visible .entry _ZN3cub18CUB_300001_SM_10006detail11EmptyKernelIvEEvv()
{


	ret;

}
	// .globl	_ZN3cub18CUB_300001_SM_10006detail8for_each13static_kernelINS2_12policy_hub_t12policy_500_tEmN6thrust24THRUST_300001_SM_1000_NS8cuda_cub20__uninitialized_fill7functorINS7_10device_ptrIfEEfEEEEvT0_T1_
.visible .entry _ZN3cub18CUB_300001_SM_10006detail8for_each13static_kernelINS2_12policy_hub_t12policy_500_tEmN6thrust24THRUST_300001_SM_1000_NS8cuda_cub20__uninitialized_fill7functorINS7_10device_ptrIfEEfEEEEvT0_T1_(
	.param .u64 _ZN3cub18CUB_300001_SM_10006detail8for_each13static_kernelINS2_12policy_hub_t12policy_500_tEmN6thrust24THRUST_300001_SM_1000_NS8cuda_cub20__uninitialized_fill7functorINS7_10device_ptrIfEEfEEEEvT0_T1__param_0,
	.param .align 8 .b8 _ZN3cub18CUB_300001_SM_10006detail8for_each13static_kernelINS2_12policy_hub_t12policy_500_tEmN6thrust24THRUST_300001_SM_1000_NS8cuda_cub20__uninitialized_fill7functorINS7_10device_ptrIfEEfEEEEvT0_T1__param_1[16]
)
.maxntid 256
{
	.reg .pred 	%p<4>;
	.reg .b16 	%rs<5>;
	.reg .b32 	%r<10>;
	.reg .b32 	%f<3>;
	.reg .b64 	%rd<16>;

	ld.param.f32 	%f2, [_ZN3cub18CUB_300001_SM_10006detail8for_each13static_kernelINS2_12policy_hub_t12policy_500_tEmN6thrust24THRUST_300001_SM_1000_NS8cuda_cub20__uninitialized_fill7functorINS7_10device_ptrIfEEfEEEEvT0_T1__param_1+8];
	ld.param.u64 	%rd4, [_ZN3cub18CUB_300001_SM_10006detail8for_each13static_kernelINS2_12policy_hub_t12policy_500_tEmN6thrust24THRUST_300001_SM_1000_NS8cuda_cub20__uninitialized_fill7functorINS7_10device_ptrIfEEfEEEEvT0_T1__param_1];
	ld.param.u64 	%rd5, [_ZN3cub18CUB_300001_SM_10006detail8for_each13static_kernelINS2_12policy_hub_t12policy_500_tEmN6thrust24THRUST_300001_SM_1000_NS8cuda_cub20__uninitialized_fill7functorINS7_10device_ptrIfEEfEEEEvT0_T1__param_0];
	mov.u32 	%r7, %ctaid.x;
	mul.wide.u32 	%rd1, %r7, 512;
	sub.s64 	%rd2, %rd5, %rd1;
	setp.lt.u64 	%p1, %rd2, 512;
	@%p1 bra 	$L__BB1_2;
	mov.u32 	%r9, %tid.x;
	cvta.to.global.u64 	%rd11, %rd4;
	cvt.u64.u32 	%rd12, %r9;
	add.s64 	%rd13, %rd1, %rd12;
	shl.b64 	%rd14, %rd13, 2;
	add.s64 	%rd15, %rd11, %rd14;
	st.global.f32 	[%rd15], %f2;
	st.global.f32 	[%rd15+1024], %f2;
	bra.uni 	$L__BB1_6;
$L__BB1_2:
	cvta.to.global.u64 	%rd6, %rd4;
	mov.u32 	%r1, %tid.x;
	cvt.u64.u32 	%rd7, %r1;
	setp.le.u64 	%p2, %rd2, %rd7;
	add.s64 	%rd8, %rd1, %rd7;
	shl.b64 	%rd9, %rd8, 2;
	add.s64 	%rd3, %rd6, %rd9;
	@%p2 bra 	$L__BB1_4;
	st.global.f32 	[%rd3], %f2;
$L__BB1_4:
	add.s32 	%r8, %r1, 256;
	cvt.u64.u32 	%rd10, %r8;
	setp.le.u64 	%p3, %rd2, %rd10;
	@%p3 bra 	$L__BB1_6;
	st.global.f32 	[%rd3+1024], %f2;
$L__BB1_6:
	ret;

}
	// .globl	_ZN3cub18CUB_300001_SM_10006detail8for_each13static_kernelINS2_12policy_hub_t12policy_500_tElN6thrust24THRUST_300001_SM_1000_NS8cuda_cub6__fill7functorINS7_6detail15normal_iteratorINS7_10device_ptrIfEEEEfEEEEvT0_T1_
.visible .entry _ZN3cub18CUB_300001_SM_10006detail8for_each13static_kernelINS2_12policy_hub_t12policy_500_tElN6thrust24THRUST_300001_SM_1000_NS8cuda_cub6__fill7functorINS7_6detail15normal_iteratorINS7_10device_ptrIfEEEEfEEEEvT0_T1_(
	.param .u64 _ZN3cub18CUB_300001_SM_10006detail8for_each13static_kernelINS2_12policy_hub_t12policy_500_tElN6thrust24THRUST_300001_SM_1000_NS8cuda_cub6__fill7functorINS7_6detail15normal_iteratorINS7_10device_ptrIfEEEEfEEEEvT0_T1__param_0,
	.param .align 8 .b8 _ZN3cub18CUB_300001_SM_10006detail8for_each13static_kernelINS2_12policy_hub_t12policy_500_tElN6thrust24THRUST_300001_SM_1000_NS8cuda_cub6__fill7functorINS7_6detail15normal_iteratorINS7_10device_ptrIfEEEEfEEEEvT0_T1__param_1[16]
)
.maxntid 256
{
	.reg .pred 	%p<4>;
	.reg .b16 	%rs<5>;
	.reg .b32 	%r<10>;
	.reg .b32 	%f<3>;
	.reg .b64 	%rd<17>;

	ld.param.f32 	%f2, [_ZN3cub18CUB_300001_SM_10006detail8for_each13static_kernelINS2_12policy_hub_t12policy_500_tElN6thrust24THRUST_300001_SM_1000_NS8cuda_cub6__fill7functorINS7_6detail15normal_iteratorINS7_10device_ptrIfEEEEfEEEEvT0_T1__param_1+8];
	ld.param.u64 	%rd5, [_ZN3cub18CUB_300001_SM_10006detail8for_each13static_kernelINS2_12policy_hub_t12policy_500_tElN6thrust24THRUST_300001_SM_1000_NS8cuda_cub6__fill7functorINS7_6detail15normal_iteratorINS7_10device_ptrIfEEEEfEEEEvT0_T1__param_1];
	ld.param.u64 	%rd6, [_ZN3cub18CUB_300001_SM_10006detail8for_each13static_kernelINS2_12policy_hub_t12policy_500_tElN6thrust24THRUST_300001_SM_1000_NS8cuda_cub6__fill7functorINS7_6detail15normal_iteratorINS7_10device_ptrIfEEEEfEEEEvT0_T1__param_0];
	mov.u32 	%r7, %ctaid.x;
	mul.wide.u32 	%rd1, %r7, 512;
	sub.s64 	%rd2, %rd6, %rd1;
	setp.lt.s64 	%p1, %rd2, 512;
	@%p1 bra 	$L__BB2_2;
	mov.u32 	%r9, %tid.x;
	cvta.to.global.u64 	%rd12, %rd5;
	cvt.u64.u32 	%rd13, %r9;
	add.s64 	%rd14, %rd1, %rd13;
	shl.b64 	%rd15, %rd14, 2;
	add.s64 	%rd16, %rd12, %rd15;
	st.global.f32 	[%rd16], %f2;
	st.global.f32 	[%rd16+1024], %f2;
	bra.uni 	$L__BB2_6;
$L__BB2_2:
	cvta.to.global.u64 	%rd7, %rd5;
	mov.u32 	%r1, %tid.x;
	cvt.s64.s32 	%rd3, %rd2;
	cvt.u64.u32 	%rd8, %r1;
	setp.le.s64 	%p2, %rd3, %rd8;
	add.s64 	%rd9, %rd1, %rd8;
	shl.b64 	%rd10, %rd9, 2;
	add.s64 	%rd4, %rd7, %rd10;
	@%p2 bra 	$L__BB2_4;
	st.global.f32 	[%rd4], %f2;
$L__BB2_4:
	add.s32 	%r8, %r1, 256;
	cvt.u64.u32 	%rd11, %r8;
	setp.le.s64 	%p3, %rd3, %rd11;
	@%p3 bra 	$L__BB2_6;
	st.global.f32 	[%rd4+1024], %f2;
$L__BB2_6:
	ret;

}
	// .globl	_ZN3cub18CUB_300001_SM_10006detail9transform16transform_kernelINS2_10policy_hubILb1EN4cuda3std3__45tupleIJN6thrust24THRUST_300001_SM_1000_NS6detail15normal_iteratorINSA_10device_ptrIfEEEESF_EEEE10policy1000Ei13saxpy_functorSF_JPfSK_EEEvT0_iT1_T2_DpNS2_10kernel_argIT3_EE
.visible .entry _ZN3cub18CUB_300001_SM_10006detail9transform16transform_kernelINS2_10policy_hubILb1EN4cuda3std3__45tupleIJN6thrust24THRUST_300001_SM_1000_NS6detail15normal_iteratorINSA_10device_ptrIfEEEESF_EEEE10policy1000Ei13saxpy_functorSF_JPfSK_EEEvT0_iT1_T2_DpNS2_10kernel_argIT3_EE(
	.param .u32 _ZN3cub18CUB_300001_SM_10006detail9transform16transform_kernelINS2_10policy_hubILb1EN4cuda3std3__45tupleIJN6thrust24THRUST_300001_SM_1000_NS6detail15normal_iteratorINSA_10device_ptrIfEEEESF_EEEE10policy1000Ei13saxpy_functorSF_JPfSK_EEEvT0_iT1_T2_DpNS2_10kernel_argIT3_EE_param_0,
	.param .u32 _ZN3cub18CUB_300001_SM_10006detail9transform16transform_kernelINS2_10policy_hubILb1EN4cuda3std3__45tupleIJN6thrust24THRUST_300001_SM_1000_NS6detail15normal_iteratorINSA_10device_ptrIfEEEESF_EEEE10policy1000Ei13saxpy_functorSF_JPfSK_EEEvT0_iT1_T2_DpNS2_10kernel_argIT3_EE_param_1,
	.param .align 4 .b8 _ZN3cub18CUB_300001_SM_10006detail9transform16transform_kernelINS2_10policy_hubILb1EN4cuda3std3__45tupleIJN6thrust24THRUST_300001_SM_1000_NS6detail15normal_iteratorINSA_10device_ptrIfEEEESF_EEEE10policy1000Ei13saxpy_functorSF_JPfSK_EEEvT0_iT1_T2_DpNS2_10kernel_argIT3_EE_param_2[4],
	.param .align 8 .b8 _ZN3cub18CUB_300001_SM_10006detail9transform16transform_kernelINS2_10policy_hubILb1EN4cuda3std3__45tupleIJN6thrust24THRUST_300001_SM_1000_NS6detail15normal_iteratorINSA_10device_ptrIfEEEESF_EEEE10policy1000Ei13saxpy_functorSF_JPfSK_EEEvT0_iT1_T2_DpNS2_10kernel_argIT3_EE_param_3[8],
	.param .align 8 .b8 _ZN3cub18CUB_300001_SM_10006detail9transform16transform_kernelINS2_10policy_hubILb1EN4cuda3std3__45tupleIJN6thrust24THRUST_300001_SM_1000_NS6detail15normal_iteratorINSA_10device_ptrIfEEEESF_EEEE10policy1000Ei13saxpy_functorSF_JPfSK_EEEvT0_iT1_T2_DpNS2_10kernel_argIT3_EE_param_4[16],
	.param .align 8 .b8 _ZN3cub18CUB_300001_SM_10006detail9transform16transform_kernelINS2_10policy_hubILb1EN4cuda3std3__45tupleIJN6thrust24THRUST_300001_SM_1000_NS6detail15normal_iteratorINSA_10device_ptrIfEEEESF_EEEE10policy1000Ei13saxpy_functorSF_JPfSK_EEEvT0_iT1_T2_DpNS2_10kernel_argIT3_EE_param_5[16]
)
.maxntid 128
{
	.reg .pred 	%p<38>;
	.reg .b32 	%r<81>;
	.reg .b32 	%f<93>;
	.reg .b64 	%rd<97>;

	ld.param.f32 	%f2, [_ZN3cub18CUB_300001_SM_10006detail9transform16transform_kernelINS2_10policy_hubILb1EN4cuda3std3__45tupleIJN6thrust24THRUST_300001_SM_1000_NS6detail15normal_iteratorINSA_10device_ptrIfEEEESF_EEEE10policy1000Ei13saxpy_functorSF_JPfSK_EEEvT0_iT1_T2_DpNS2_10kernel_argIT3_EE_param_2];
	ld.param.u32 	%r45, [_ZN3cub18CUB_300001_SM_10006detail9transform16transform_kernelINS2_10policy_hubILb1EN4cuda3std3__45tupleIJN6thrust24THRUST_300001_SM_1000_NS6detail15normal_iteratorINSA_10device_ptrIfEEEESF_EEEE10policy1000Ei13saxpy_functorSF_JPfSK_EEEvT0_iT1_T2_DpNS2_10kernel_argIT3_EE_param_0];
	ld.param.u64 	%rd27, [_ZN3cub18CUB_300001_SM_10006detail9transform16transform_kernelINS2_10policy_hubILb1EN4cuda3std3__45tupleIJN6thrust24THRUST_300001_SM_1000_NS6detail15normal_iteratorINSA_10device_ptrIfEEEESF_EEEE10policy1000Ei13saxpy_functorSF_JPfSK_EEEvT0_iT1_T2_DpNS2_10kernel_argIT3_EE_param_5];
	ld.param.u64 	%rd25, [_ZN3cub18CUB_300001_SM_10006detail9transform16transform_kernelINS2_10policy_hubILb1EN4cuda3std3__45tupleIJN6thrust24THRUST_300001_SM_1000_NS6detail15normal_iteratorINSA_10device_ptrIfEEEESF_EEEE10policy1000Ei13saxpy_functorSF_JPfSK_EEEvT0_iT1_T2_DpNS2_10kernel_argIT3_EE_param_4];
	ld.param.u64 	%rd29, [_ZN3cub18CUB_300001_SM_10006detail9transform16transform_kernelINS2_10policy_hubILb1EN4cuda3std3__45tupleIJN6thrust24THRUST_300001_SM_1000_NS6detail15normal_iteratorINSA_10device_ptrIfEEEESF_EEEE10policy1000Ei13saxpy_functorSF_JPfSK_EEEvT0_iT1_T2_DpNS2_10kernel_argIT3_EE_param_3];
	ld.param.u32 	%r44, [_ZN3cub18CUB_300001_SM_10006detail9transform16transform_kernelINS2_10policy_hubILb1EN4cuda3std3__45tupleIJN6thrust24THRUST_300001_SM_1000_NS6detail15normal_iteratorINSA_10device_ptrIfEEEESF_EEEE10policy1000Ei13saxpy_functorSF_JPfSK_EEEvT0_iT1_T2_DpNS2_10kernel_argIT3_EE_param_1];
	cvta.to.global.u64 	%rd1, %rd29;
	cvta.to.global.u64 	%rd2, %rd25;
	cvta.to.global.u64 	%rd3, %rd27;
	shl.b32 	%r1, %r44, 7;
	mov.u32 	%r46, %ctaid.x;
	mul.lo.s32 	%r2, %r1, %r46;
	sub.s32 	%r3, %r45, %r2;
	min.s32 	%r4, %r1, %r3;
	shl.b32 	%r5, %r4, 2;
	mov.u32 	%r6, %tid.x;
	shl.b32 	%r71, %r6, 7;
	setp.ge.s32 	%p1, %r71, %r5;
	@%p1 bra 	$L__BB3_5;
	mul.wide.u32 	%rd4, %r6, 128;
	add.s64 	%rd30, %rd2, %rd4;
	mul.wide.s32 	%rd5, %r2, 4;
	add.s64 	%rd94, %rd30, %rd5;
	mov.u32 	%r70, %r71;
$L__BB3_2:
	.pragma "nounroll";
	// begin inline asm
	prefetch.global.L2 [%rd94];
	// end inline asm
	add.s32 	%r70, %r70, 16384;
	add.s64 	%rd94, %rd94, 16384;
	setp.lt.s32 	%p2, %r70, %r5;
	@%p2 bra 	$L__BB3_2;
	add.s64 	%rd32, %rd3, %rd4;
	add.s64 	%rd95, %rd32, %rd5;
$L__BB3_4:
	.pragma "nounroll";
	// begin inline asm
	prefetch.global.L2 [%rd95];
	// end inline asm
	add.s32 	%r71, %r71, 16384;
	add.s64 	%rd95, %rd95, 16384;
	setp.lt.s32 	%p3, %r71, %r5;
	@%p3 bra 	$L__BB3_4;
$L__BB3_5:
	mul.wide.s32 	%rd96, %r2, 4;
	add.s64 	%rd12, %rd2, %rd96;
	add.s64 	%rd13, %rd3, %rd96;
	add.s64 	%rd14, %rd1, %rd96;
	setp.gt.s32 	%p4, %r1, %r3;
	@%p4 bra 	$L__BB3_18;
	setp.lt.s32 	%p5, %r44, 1;
	@%p5 bra 	$L__BB3_59;
	setp.lt.u32 	%p6, %r44, 8;
	mov.b32 	%r79, 0;
	@%p6 bra 	$L__BB3_10;
	and.b32  	%r48, %r44, 2147483640;
	neg.s32 	%r73, %r48;
	mul.wide.u32 	%rd35, %r6, 4;
	add.s64 	%rd15, %rd1, %rd35;
	add.s64 	%rd36, %rd96, 1536;
	add.s64 	%rd17, %rd2, %rd36;
	add.s32 	%r72, %r6, 128;
	add.s64 	%rd18, %rd3, %rd36;
	add.s64 	%rd19, %rd1, %rd36;
$L__BB3_9:
	.pragma "nounroll";
	and.b32  	%r79, %r44, 2147483640;
	mul.wide.s32 	%rd37, %r72, 4;
	add.s64 	%rd38, %rd17, %rd37;
	add.s64 	%rd39, %rd18, %rd37;
	add.s64 	%rd40, %rd19, %rd37;
	cvta.to.global.u64 	%rd41, %rd25;
	mul.wide.u32 	%rd42, %r6, 4;
	add.s64 	%rd43, %rd41, %rd42;
	add.s64 	%rd44, %rd43, %rd96;
	cvta.to.global.u64 	%rd45, %rd27;
	add.s64 	%rd46, %rd45, %rd42;
	add.s64 	%rd47, %rd46, %rd96;
	ld.global.f32 	%f3, [%rd44];
	ld.global.f32 	%f4, [%rd47];
	fma.rn.f32 	%f5, %f2, %f3, %f4;
	add.s64 	%rd48, %rd15, %rd96;
	st.global.f32 	[%rd48], %f5;
	ld.global.f32 	%f6, [%rd38+-1536];
	ld.global.f32 	%f7, [%rd39+-1536];
	fma.rn.f32 	%f8, %f2, %f6, %f7;
	st.global.f32 	[%rd40+-1536], %f8;
	ld.global.f32 	%f9, [%rd38+-1024];
	ld.global.f32 	%f10, [%rd39+-1024];
	fma.rn.f32 	%f11, %f2, %f9, %f10;
	st.global.f32 	[%rd40+-1024], %f11;
	ld.global.f32 	%f12, [%rd38+-512];
	ld.global.f32 	%f13, [%rd39+-512];
	fma.rn.f32 	%f14, %f2, %f12, %f13;
	st.global.f32 	[%rd40+-512], %f14;
	ld.global.f32 	%f15, [%rd38];
	ld.global.f32 	%f16, [%rd39];
	fma.rn.f32 	%f17, %f2, %f15, %f16;
	st.global.f32 	[%rd40], %f17;
	ld.global.f32 	%f18, [%rd38+512];
	ld.global.f32 	%f19, [%rd39+512];
	fma.rn.f32 	%f20, %f2, %f18, %f19;
	st.global.f32 	[%rd40+512], %f20;
	ld.global.f32 	%f21, [%rd38+1024];
	ld.global.f32 	%f22, [%rd39+1024];
	fma.rn.f32 	%f23, %f2, %f21, %f22;
	st.global.f32 	[%rd40+1024], %f23;
	ld.global.f32 	%f24, [%rd38+1536];
	ld.global.f32 	%f25, [%rd39+1536];
	fma.rn.f32 	%f26, %f2, %f24, %f25;
	st.global.f32 	[%rd40+1536], %f26;
	add.s32 	%r73, %r73, 8;
	add.s64 	%rd96, %rd96, 4096;
	add.s32 	%r72, %r72, 1024;
	setp.eq.s32 	%p7, %r73, 0;
	@%p7 bra 	$L__BB3_10;
	bra.uni 	$L__BB3_9;
$L__BB3_10:
	and.b32  	%r38, %r44, 7;
	setp.eq.s32 	%p8, %r38, 0;
	@%p8 bra 	$L__BB3_59;
	and.b32  	%r39, %r44, 3;
	setp.lt.u32 	%p9, %r38, 4;
	@%p9 bra 	$L__BB3_13;
	shl.b32 	%r49, %r79, 7;
	add.s32 	%r50, %r49, %r6;
	mul.wide.s32 	%rd49, %r50, 4;
	add.s64 	%rd50, %rd12, %rd49;
	add.s64 	%rd51, %rd13, %rd49;
	ld.global.f32 	%f27, [%rd50];
	ld.global.f32 	%f28, [%rd51];
	fma.rn.f32 	%f29, %f2, %f27, %f28;
	add.s64 	%rd52, %rd14, %rd49;
	st.global.f32 	[%rd52], %f29;
	ld.global.f32 	%f30, [%rd50+512];
	ld.global.f32 	%f31, [%rd51+512];
	fma.rn.f32 	%f32, %f2, %f30, %f31;
	st.global.f32 	[%rd52+512], %f32;
	ld.global.f32 	%f33, [%rd50+1024];
	ld.global.f32 	%f34, [%rd51+1024];
	fma.rn.f32 	%f35, %f2, %f33, %f34;
	st.global.f32 	[%rd52+1024], %f35;
	ld.global.f32 	%f36, [%rd50+1536];
	ld.global.f32 	%f37, [%rd51+1536];
	fma.rn.f32 	%f38, %f2, %f36, %f37;
	st.global.f32 	[%rd52+1536], %f38;
	add.s32 	%r79, %r79, 4;
$L__BB3_13:
	setp.eq.s32 	%p10, %r39, 0;
	@%p10 bra 	$L__BB3_59;
	setp.eq.s32 	%p11, %r39, 1;
	@%p11 bra 	$L__BB3_16;
	shl.b32 	%r51, %r79, 7;
	add.s32 	%r52, %r51, %r6;
	mul.wide.s32 	%rd53, %r52, 4;
	add.s64 	%rd54, %rd12, %rd53;
	add.s64 	%rd55, %rd13, %rd53;
	ld.global.f32 	%f39, [%rd54];
	ld.global.f32 	%f40, [%rd55];
	fma.rn.f32 	%f41, %f2, %f39, %f40;
	add.s64 	%rd56, %rd14, %rd53;
	st.global.f32 	[%rd56], %f41;
	ld.global.f32 	%f42, [%rd54+512];
	ld.global.f32 	%f43, [%rd55+512];
	fma.rn.f32 	%f44, %f2, %f42, %f43;
	st.global.f32 	[%rd56+512], %f44;
	add.s32 	%r79, %r79, 2;
$L__BB3_16:
	and.b32  	%r53, %r44, 1;
	setp.eq.b32 	%p12, %r53, 1;
	not.pred 	%p13, %p12;
	@%p13 bra 	$L__BB3_59;
	shl.b32 	%r54, %r79, 7;
	add.s32 	%r55, %r54, %r6;
	mul.wide.s32 	%rd57, %r55, 4;
	add.s64 	%rd58, %rd12, %rd57;
	add.s64 	%rd59, %rd13, %rd57;
	ld.global.f32 	%f45, [%rd58];
	ld.global.f32 	%f46, [%rd59];
	fma.rn.f32 	%f47, %f2, %f45, %f46;
	add.s64 	%rd60, %rd14, %rd57;
	st.global.f32 	[%rd60], %f47;
	bra.uni 	$L__BB3_59;
$L__BB3_18:
	setp.lt.s32 	%p14, %r44, 1;
	@%p14 bra 	$L__BB3_59;
	and.b32  	%r14, %r44, 7;
	setp.lt.u32 	%p15, %r44, 8;
	mov.b32 	%r75, 0;
	@%p15 bra 	$L__BB3_38;
	and.b32  	%r75, %r44, 2147483640;
	mov.b32 	%r74, 0;
$L__BB3_21:
	.pragma "nounroll";
	shl.b32 	%r58, %r74, 7;
	add.s32 	%r22, %r58, %r6;
	setp.ge.s32 	%p16, %r22, %r4;
	@%p16 bra 	$L__BB3_23;
	mul.wide.u32 	%rd61, %r22, 4;
	add.s64 	%rd62, %rd12, %rd61;
	add.s64 	%rd63, %rd13, %rd61;
	ld.global.f32 	%f48, [%rd62];
	ld.global.f32 	%f49, [%rd63];
	fma.rn.f32 	%f50, %f2, %f48, %f49;
	add.s64 	%rd64, %rd14, %rd61;
	st.global.f32 	[%rd64], %f50;
$L__BB3_23:
	add.s32 	%r59, %r22, 128;
	setp.ge.s32 	%p17, %r59, %r4;
	mul.wide.s32 	%rd65, %r59, 4;
	add.s64 	%rd22, %rd12, %rd65;
	add.s64 	%rd23, %rd13, %rd65;
	add.s64 	%rd24, %rd14, %rd65;
	@%p17 bra 	$L__BB3_25;
	ld.global.f32 	%f51, [%rd22];
	ld.global.f32 	%f52, [%rd23];
	fma.rn.f32 	%f53, %f2, %f51, %f52;
	st.global.f32 	[%rd24], %f53;
$L__BB3_25:
	add.s32 	%r60, %r22, 256;
	setp.ge.s32 	%p18, %r60, %r4;
	@%p18 bra 	$L__BB3_27;
	ld.global.f32 	%f54, [%rd22+512];
	ld.global.f32 	%f55, [%rd23+512];
	fma.rn.f32 	%f56, %f2, %f54, %f55;
	st.global.f32 	[%rd24+512], %f56;
$L__BB3_27:
	add.s32 	%r61, %r22, 384;
	setp.ge.s32 	%p19, %r61, %r4;
	@%p19 bra 	$L__BB3_29;
	ld.global.f32 	%f57, [%rd22+1024];
	ld.global.f32 	%f58, [%rd23+1024];
	fma.rn.f32 	%f59, %f2, %f57, %f58;
	st.global.f32 	[%rd24+1024], %f59;
$L__BB3_29:
	add.s32 	%r62, %r22, 512;
	setp.ge.s32 	%p20, %r62, %r4;
	@%p20 bra 	$L__BB3_31;
	ld.global.f32 	%f60, [%rd22+1536];
	ld.global.f32 	%f61, [%rd23+1536];
	fma.rn.f32 	%f62, %f2, %f60, %f61;
	st.global.f32 	[%rd24+1536], %f62;
$L__BB3_31:
	add.s32 	%r63, %r22, 640;
	setp.ge.s32 	%p21, %r63, %r4;
	@%p21 bra 	$L__BB3_33;
	ld.global.f32 	%f63, [%rd22+2048];
	ld.global.f32 	%f64, [%rd23+2048];
	fma.rn.f32 	%f65, %f2, %f63, %f64;
	st.global.f32 	[%rd24+2048], %f65;
$L__BB3_33:
	add.s32 	%r64, %r22, 768;
	setp.ge.s32 	%p22, %r64, %r4;
	@%p22 bra 	$L__BB3_35;
	ld.global.f32 	%f66, [%rd22+2560];
	ld.global.f32 	%f67, [%rd23+2560];
	fma.rn.f32 	%f68, %f2, %f66, %f67;
	st.global.f32 	[%rd24+2560], %f68;
$L__BB3_35:
	add.s32 	%r65, %r22, 896;
	setp.ge.s32 	%p23, %r65, %r4;
	@%p23 bra 	$L__BB3_37;
	ld.global.f32 	%f69, [%rd22+3072];
	ld.global.f32 	%f70, [%rd23+3072];
	fma.rn.f32 	%f71, %f2, %f69, %f70;
	st.global.f32 	[%rd24+3072], %f71;
$L__BB3_37:
	add.s32 	%r74, %r74, 8;
	setp.ne.s32 	%p24, %r74, %r75;
	@%p24 bra 	$L__BB3_21;
$L__BB3_38:
	setp.eq.s32 	%p25, %r14, 0;
	@%p25 bra 	$L__BB3_59;
	and.b32  	%r25, %r44, 3;
	setp.lt.u32 	%p26, %r14, 4;
	@%p26 bra 	$L__BB3_49;
	shl.b32 	%r66, %r75, 7;
	add.s32 	%r26, %r66, %r6;
	setp.ge.s32 	%p27, %r26, %r4;
	@%p27 bra 	$L__BB3_42;
	mul.wide.s32 	%rd66, %r26, 4;
	add.s64 	%rd67, %rd12, %rd66;
	add.s64 	%rd68, %rd13, %rd66;
	ld.global.f32 	%f72, [%rd67];
	ld.global.f32 	%f73, [%rd68];
	fma.rn.f32 	%f74, %f2, %f72, %f73;
	add.s64 	%rd69, %rd14, %rd66;
	st.global.f32 	[%rd69], %f74;
$L__BB3_42:
	add.s32 	%r27, %r26, 128;
	setp.ge.s32 	%p28, %r27, %r4;
	@%p28 bra 	$L__BB3_44;
	mul.wide.s32 	%rd70, %r27, 4;
	add.s64 	%rd71, %rd12, %rd70;
	add.s64 	%rd72, %rd13, %rd70;
	ld.global.f32 	%f75, [%rd71];
	ld.global.f32 	%f76, [%rd72];
	fma.rn.f32 	%f77, %f2, %f75, %f76;
	add.s64 	%rd73, %rd14, %rd70;
	st.global.f32 	[%rd73], %f77;
$L__BB3_44:
	add.s32 	%r28, %r26, 256;
	setp.ge.s32 	%p29, %r28, %r4;
	@%p29 bra 	$L__BB3_46;
	mul.wide.s32 	%rd74, %r28, 4;
	add.s64 	%rd75, %rd12, %rd74;
	add.s64 	%rd76, %rd13, %rd74;
	ld.global.f32 	%f78, [%rd75];
	ld.global.f32 	%f79, [%rd76];
	fma.rn.f32 	%f80, %f2, %f78, %f79;
	add.s64 	%rd77, %rd14, %rd74;
	st.global.f32 	[%rd77], %f80;
$L__BB3_46:
	add.s32 	%r29, %r26, 384;
	setp.ge.s32 	%p30, %r29, %r4;
	@%p30 bra 	$L__BB3_48;
	mul.wide.s32 	%rd78, %r29, 4;
	add.s64 	%rd79, %rd12, %rd78;
	add.s64 	%rd80, %rd13, %rd78;
	ld.global.f32 	%f81, [%rd79];
	ld.global.f32 	%f82, [%rd80];
	fma.rn.f32 	%f83, %f2, %f81, %f82;
	add.s64 	%rd81, %rd14, %rd78;
	st.global.f32 	[%rd81], %f83;
$L__BB3_48:
	add.s32 	%r75, %r75, 4;
$L__BB3_49:
	setp.eq.s32 	%p31, %r25, 0;
	@%p31 bra 	$L__BB3_59;
	setp.eq.s32 	%p32, %r25, 1;
	@%p32 bra 	$L__BB3_56;
	shl.b32 	%r67, %r75, 7;
	add.s32 	%r32, %r67, %r6;
	setp.ge.s32 	%p33, %r32, %r4;
	@%p33 bra 	$L__BB3_53;
	mul.wide.s32 	%rd82, %r32, 4;
	add.s64 	%rd83, %rd12, %rd82;
	add.s64 	%rd84, %rd13, %rd82;
	ld.global.f32 	%f84, [%rd83];
	ld.global.f32 	%f85, [%rd84];
	fma.rn.f32 	%f86, %f2, %f84, %f85;
	add.s64 	%rd85, %rd14, %rd82;
	st.global.f32 	[%rd85], %f86;
$L__BB3_53:
	add.s32 	%r33, %r32, 128;
	setp.ge.s32 	%p34, %r33, %r4;
	@%p34 bra 	$L__BB3_55;
	mul.wide.s32 	%rd86, %r33, 4;
	add.s64 	%rd87, %rd12, %rd86;
	add.s64 	%rd88, %rd13, %rd86;
	ld.global.f32 	%f87, [%rd87];
	ld.global.f32 	%f88, [%rd88];
	fma.rn.f32 	%f89, %f2, %f87, %f88;
	add.s64 	%rd89, %rd14, %rd86;
	st.global.f32 	[%rd89], %f89;
$L__BB3_55:
	add.s32 	%r75, %r75, 2;
$L__BB3_56:
	and.b32  	%r68, %r44, 1;
	setp.eq.b32 	%p35, %r68, 1;
	not.pred 	%p36, %p35;
	@%p36 bra 	$L__BB3_59;
	shl.b32 	%r69, %r75, 7;
	add.s32 	%r36, %r69, %r6;
	setp.ge.s32 	%p37, %r36, %r4;
	@%p37 bra 	$L__BB3_59;
	mul.wide.s32 	%rd90, %r36, 4;
	add.s64 	%rd91, %rd12, %rd90;
	add.s64 	%rd92, %rd13, %rd90;
	ld.global.f32 	%f90, [%rd91];
	ld.global.f32 	%f91, [%rd92];
	fma.rn.f32 	%f92, %f2, %f90, %f91;
	add.s64 	%rd93, %rd14, %rd90;
	st.global.f32 	[%rd93], %f92;
$L__BB3_59:
	ret;

}
	// .globl	_ZN3cub18CUB_300001_SM_10006detail9transform16transform_kernelINS2_10policy_hubILb1EN4cuda3std3__45tupleIJN6thrust24THRUST_300001_SM_1000_NS6detail15normal_iteratorINSA_10device_ptrIfEEEESF_EEEE10policy1000El13saxpy_functorSF_JPfSK_EEEvT0_iT1_T2_DpNS2_10kernel_argIT3_EE
.visible .entry _ZN3cub18CUB_300001_SM_10006detail9transform16transform_kernelINS2_10policy_hubILb1EN4cuda3std3__45tupleIJN6thrust24THRUST_300001_SM_1000_NS6detail15normal_iteratorINSA_10device_ptrIfEEEESF_EEEE10policy1000El13saxpy_functorSF_JPfSK_EEEvT0_iT1_T2_DpNS2_10kernel_argIT3_EE(
	.param .u64 _ZN3cub18CUB_300001_SM_10006detail9transform16transform_kernelINS2_10policy_hubILb1EN4cuda3std3__45tupleIJN6thrust24THRUST_300001_SM_1000_NS6detail15normal_iteratorINSA_10device_ptrIfEEEESF_EEEE10policy1000El13saxpy_functorSF_JPfSK_EEEvT0_iT1_T2_DpNS2_10kernel_argIT3_EE_param_0,
	.param .u32 _ZN3cub18CUB_300001_SM_10006detail9transform16transform_kernelINS2_10policy_hubILb1EN4cuda3std3__45tupleIJN6thrust24THRUST_300001_SM_1000_NS6detail15normal_iteratorINSA_10device_ptrIfEEEESF_EEEE10policy1000El13saxpy_functorSF_JPfSK_EEEvT0_iT1_T2_DpNS2_10kernel_argIT3_EE_param_1,
	.param .align 4 .b8 _ZN3cub18CUB_300001_SM_10006detail9transform16transform_kernelINS2_10policy_hubILb1EN4cuda3std3__45tupleIJN6thrust24THRUST_300001_SM_1000_NS6detail15normal_iteratorINSA_10device_ptrIfEEEESF_EEEE10policy1000El13saxpy_functorSF_JPfSK_EEEvT0_iT1_T2_DpNS2_10kernel_argIT3_EE_param_2[4],
	.param .align 8 .b8 _ZN3cub18CUB_300001_SM_10006detail9transform16transform_kernelINS2_10policy_hubILb1EN4cuda3std3__45tupleIJN6thrust24THRUST_300001_SM_1000_NS6detail15normal_iteratorINSA_10device_ptrIfEEEESF_EEEE10policy1000El13saxpy_functorSF_JPfSK_EEEvT0_iT1_T2_DpNS2_10kernel_argIT3_EE_param_3[8],
	.param .align 8 .b8 _ZN3cub18CUB_300001_SM_10006detail9transform16transform_kernelINS2_10policy_hubILb1EN4cuda3std3__45tupleIJN6thrust24THRUST_300001_SM_1000_NS6detail15normal_iteratorINSA_10device_ptrIfEEEESF_EEEE10policy1000El13saxpy_functorSF_JPfSK_EEEvT0_iT1_T2_DpNS2_10kernel_argIT3_EE_param_4[16],
	.param .align 8 .b8 _ZN3cub18CUB_300001_SM_10006detail9transform16transform_kernelINS2_10policy_hubILb1EN4cuda3std3__45tupleIJN6thrust24THRUST_300001_SM_1000_NS6detail15normal_iteratorINSA_10device_ptrIfEEEESF_EEEE10policy1000El13saxpy_functorSF_JPfSK_EEEvT0_iT1_T2_DpNS2_10kernel_argIT3_EE_param_5[16]
)
.maxntid 128
{
	.reg .pred 	%p<38>;
	.reg .b32 	%r<78>;
	.reg .b32 	%f<93>;
	.reg .b64 	%rd<103>;

	ld.param.f32 	%f2, [_ZN3cub18CUB_300001_SM_10006detail9transform16transform_kernelINS2_10policy_hubILb1EN4cuda3std3__45tupleIJN6thrust24THRUST_300001_SM_1000_NS6detail15normal_iteratorINSA_10device_ptrIfEEEESF_EEEE10policy1000El13saxpy_functorSF_JPfSK_EEEvT0_iT1_T2_DpNS2_10kernel_argIT3_EE_param_2];
	ld.param.u64 	%rd30, [_ZN3cub18CUB_300001_SM_10006detail9transform16transform_kernelINS2_10policy_hubILb1EN4cuda3std3__45tupleIJN6thrust24THRUST_300001_SM_1000_NS6detail15normal_iteratorINSA_10device_ptrIfEEEESF_EEEE10policy1000El13saxpy_functorSF_JPfSK_EEEvT0_iT1_T2_DpNS2_10kernel_argIT3_EE_param_0];
	ld.param.u64 	%rd28, [_ZN3cub18CUB_300001_SM_10006detail9transform16transform_kernelINS2_10policy_hubILb1EN4cuda3std3__45tupleIJN6thrust24THRUST_300001_SM_1000_NS6detail15normal_iteratorINSA_10device_ptrIfEEEESF_EEEE10policy1000El13saxpy_functorSF_JPfSK_EEEvT0_iT1_T2_DpNS2_10kernel_argIT3_EE_param_5];
	ld.param.u64 	%rd26, [_ZN3cub18CUB_300001_SM_10006detail9transform16transform_kernelINS2_10policy_hubILb1EN4cuda3std3__45tupleIJN6thrust24THRUST_300001_SM_1000_NS6detail15normal_iteratorINSA_10device_ptrIfEEEESF_EEEE10policy1000El13saxpy_functorSF_JPfSK_EEEvT0_iT1_T2_DpNS2_10kernel_argIT3_EE_param_4];
	ld.param.u64 	%rd31, [_ZN3cub18CUB_300001_SM_10006detail9transform16transform_kernelINS2_10policy_hubILb1EN4cuda3std3__45tupleIJN6thrust24THRUST_300001_SM_1000_NS6detail15normal_iteratorINSA_10device_ptrIfEEEESF_EEEE10policy1000El13saxpy_functorSF_JPfSK_EEEvT0_iT1_T2_DpNS2_10kernel_argIT3_EE_param_3];
	ld.param.u32 	%r42, [_ZN3cub18CUB_300001_SM_10006detail9transform16transform_kernelINS2_10policy_hubILb1EN4cuda3std3__45tupleIJN6thrust24THRUST_300001_SM_1000_NS6detail15normal_iteratorINSA_10device_ptrIfEEEESF_EEEE10policy1000El13saxpy_functorSF_JPfSK_EEEvT0_iT1_T2_DpNS2_10kernel_argIT3_EE_param_1];
	cvta.to.global.u64 	%rd1, %rd31;
	cvta.to.global.u64 	%rd2, %rd26;
	cvta.to.global.u64 	%rd3, %rd28;
	shl.b32 	%r1, %r42, 7;
	mov.u32 	%r43, %ctaid.x;
	cvt.u64.u32 	%rd32, %r43;
	cvt.s64.s32 	%rd33, %r1;
	mul.lo.s64 	%rd4, %rd33, %rd32;
	sub.s64 	%rd34, %rd30, %rd4;
	min.s64 	%rd35, %rd34, %rd33;
	cvt.u32.u64 	%r2, %rd35;
	shl.b32 	%r3, %r2, 2;
	mov.u32 	%r4, %tid.x;
	shl.b32 	%r68, %r4, 7;
	setp.ge.s32 	%p1, %r68, %r3;
	@%p1 bra 	$L__BB4_5;
	shl.b64 	%rd5, %rd4, 2;
	add.s64 	%rd36, %rd2, %rd5;
	mul.wide.u32 	%rd6, %r4, 128;
	add.s64 	%rd100, %rd36, %rd6;
	mov.u32 	%r67, %r68;
$L__BB4_2:
	.pragma "nounroll";
	// begin inline asm
	prefetch.global.L2 [%rd100];
	// end inline asm
	add.s32 	%r67, %r67, 16384;
	add.s64 	%rd100, %rd100, 16384;
	setp.lt.s32 	%p2, %r67, %r3;
	@%p2 bra 	$L__BB4_2;
	add.s64 	%rd38, %rd3, %rd5;
	add.s64 	%rd101, %rd38, %rd6;
$L__BB4_4:
	.pragma "nounroll";
	// begin inline asm
	prefetch.global.L2 [%rd101];
	// end inline asm
	add.s32 	%r68, %r68, 16384;
	add.s64 	%rd101, %rd101, 16384;
	setp.lt.s32 	%p3, %r68, %r3;
	@%p3 bra 	$L__BB4_4;
$L__BB4_5:
	shl.b64 	%rd102, %rd4, 2;
	add.s64 	%rd13, %rd2, %rd102;
	add.s64 	%rd14, %rd3, %rd102;
	add.s64 	%rd15, %rd1, %rd102;
	setp.eq.s32 	%p4, %r1, %r2;
	@%p4 bra 	$L__BB4_47;
	setp.lt.s32 	%p5, %r42, 1;
	@%p5 bra 	$L__BB4_59;
	and.b32  	%r10, %r42, 7;
	setp.lt.u32 	%p6, %r42, 8;
	mov.b32 	%r75, 0;
	@%p6 bra 	$L__BB4_26;
	and.b32  	%r75, %r42, 2147483640;
	mov.b32 	%r71, 0;
$L__BB4_9:
	.pragma "nounroll";
	shl.b32 	%r46, %r71, 7;
	add.s32 	%r20, %r46, %r4;
	setp.ge.s32 	%p7, %r20, %r2;
	@%p7 bra 	$L__BB4_11;
	mul.wide.u32 	%rd41, %r20, 4;
	add.s64 	%rd42, %rd13, %rd41;
	add.s64 	%rd43, %rd14, %rd41;
	ld.global.f32 	%f3, [%rd42];
	ld.global.f32 	%f4, [%rd43];
	fma.rn.f32 	%f5, %f2, %f3, %f4;
	add.s64 	%rd44, %rd15, %rd41;
	st.global.f32 	[%rd44], %f5;
$L__BB4_11:
	add.s32 	%r47, %r20, 128;
	setp.ge.s32 	%p8, %r47, %r2;
	mul.wide.s32 	%rd45, %r47, 4;
	add.s64 	%rd23, %rd13, %rd45;
	add.s64 	%rd24, %rd14, %rd45;
	add.s64 	%rd25, %rd15, %rd45;
	@%p8 bra 	$L__BB4_13;
	ld.global.f32 	%f6, [%rd23];
	ld.global.f32 	%f7, [%rd24];
	fma.rn.f32 	%f8, %f2, %f6, %f7;
	st.global.f32 	[%rd25], %f8;
$L__BB4_13:
	add.s32 	%r48, %r20, 256;
	setp.ge.s32 	%p9, %r48, %r2;
	@%p9 bra 	$L__BB4_15;
	ld.global.f32 	%f9, [%rd23+512];
	ld.global.f32 	%f10, [%rd24+512];
	fma.rn.f32 	%f11, %f2, %f9, %f10;
	st.global.f32 	[%rd25+512], %f11;
$L__BB4_15:
	add.s32 	%r49, %r20, 384;
	setp.ge.s32 	%p10, %r49, %r2;
	@%p10 bra 	$L__BB4_17;
	ld.global.f32 	%f12, [%rd23+1024];
	ld.global.f32 	%f13, [%rd24+1024];
	fma.rn.f32 	%f14, %f2, %f12, %f13;
	st.global.f32 	[%rd25+1024], %f14;
$L__BB4_17:
	add.s32 	%r50, %r20, 512;
	setp.ge.s32 	%p11, %r50, %r2;
	@%p11 bra 	$L__BB4_19;
	ld.global.f32 	%f15, [%rd23+1536];
	ld.global.f32 	%f16, [%rd24+1536];
	fma.rn.f32 	%f17, %f2, %f15, %f16;
	st.global.f32 	[%rd25+1536], %f17;
$L__BB4_19:
	add.s32 	%r51, %r20, 640;
	setp.ge.s32 	%p12, %r51, %r2;
	@%p12 bra 	$L__BB4_21;
	ld.global.f32 	%f18, [%rd23+2048];
	ld.global.f32 	%f19, [%rd24+2048];
	fma.rn.f32 	%f20, %f2, %f18, %f19;
	st.global.f32 	[%rd25+2048], %f20;
$L__BB4_21:
	add.s32 	%r52, %r20, 768;
	setp.ge.s32 	%p13, %r52, %r2;
	@%p13 bra 	$L__BB4_23;
	ld.global.f32 	%f21, [%rd23+2560];
	ld.global.f32 	%f22, [%rd24+2560];
	fma.rn.f32 	%f23, %f2, %f21, %f22;
	st.global.f32 	[%rd25+2560], %f23;
$L__BB4_23:
	add.s32 	%r53, %r20, 896;
	setp.ge.s32 	%p14, %r53, %r2;
	@%p14 bra 	$L__BB4_25;
	ld.global.f32 	%f24, [%rd23+3072];
	ld.global.f32 	%f25, [%rd24+3072];
	fma.rn.f32 	%f26, %f2, %f24, %f25;
	st.global.f32 	[%rd25+3072], %f26;
$L__BB4_25:
	add.s32 	%r71, %r71, 8;
	setp.eq.s32 	%p15, %r71, %r75;
	@%p15 bra 	$L__BB4_26;
	bra.uni 	$L__BB4_9;
$L__BB4_26:
	setp.eq.s32 	%p16, %r10, 0;
	@%p16 bra 	$L__BB4_59;
	and.b32  	%r30, %r42, 3;
	setp.lt.u32 	%p17, %r10, 4;
	@%p17 bra 	$L__BB4_37;
	shl.b32 	%r54, %r75, 7;
	add.s32 	%r31, %r54, %r4;
	setp.ge.s32 	%p18, %r31, %r2;
	@%p18 bra 	$L__BB4_30;
	mul.wide.s32 	%rd46, %r31, 4;
	add.s64 	%rd47, %rd13, %rd46;
	add.s64 	%rd48, %rd14, %rd46;
	ld.global.f32 	%f27, [%rd47];
	ld.global.f32 	%f28, [%rd48];
	fma.rn.f32 	%f29, %f2, %f27, %f28;
	add.s64 	%rd49, %rd15, %rd46;
	st.global.f32 	[%rd49], %f29;
$L__BB4_30:
	add.s32 	%r32, %r31, 128;
	setp.ge.s32 	%p19, %r32, %r2;
	@%p19 bra 	$L__BB4_32;
	mul.wide.s32 	%rd50, %r32, 4;
	add.s64 	%rd51, %rd13, %rd50;
	add.s64 	%rd52, %rd14, %rd50;
	ld.global.f32 	%f30, [%rd51];
	ld.global.f32 	%f31, [%rd52];
	fma.rn.f32 	%f32, %f2, %f30, %f31;
	add.s64 	%rd53, %rd15, %rd50;
	st.global.f32 	[%rd53], %f32;
$L__BB4_32:
	add.s32 	%r33, %r31, 256;
	setp.ge.s32 	%p20, %r33, %r2;
	@%p20 bra 	$L__BB4_34;
	mul.wide.s32 	%rd54, %r33, 4;
	add.s64 	%rd55, %rd13, %rd54;
	add.s64 	%rd56, %rd14, %rd54;
	ld.global.f32 	%f33, [%rd55];
	ld.global.f32 	%f34, [%rd56];
	fma.rn.f32 	%f35, %f2, %f33, %f34;
	add.s64 	%rd57, %rd15, %rd54;
	st.global.f32 	[%rd57], %f35;
$L__BB4_34:
	add.s32 	%r34, %r31, 384;
	setp.ge.s32 	%p21, %r34, %r2;
	@%p21 bra 	$L__BB4_36;
	mul.wide.s32 	%rd58, %r34, 4;
	add.s64 	%rd59, %rd13, %rd58;
	add.s64 	%rd60, %rd14, %rd58;
	ld.global.f32 	%f36, [%rd59];
	ld.global.f32 	%f37, [%rd60];
	fma.rn.f32 	%f38, %f2, %f36, %f37;
	add.s64 	%rd61, %rd15, %rd58;
	st.global.f32 	[%rd61], %f38;
$L__BB4_36:
	add.s32 	%r75, %r75, 4;
$L__BB4_37:
	setp.eq.s32 	%p22, %r30, 0;
	@%p22 bra 	$L__BB4_59;
	setp.eq.s32 	%p23, %r30, 1;
	@%p23 bra 	$L__BB4_44;
	shl.b32 	%r55, %r75, 7;
	add.s32 	%r37, %r55, %r4;
	setp.ge.s32 	%p24, %r37, %r2;
	@%p24 bra 	$L__BB4_41;
	mul.wide.s32 	%rd62, %r37, 4;
	add.s64 	%rd63, %rd13, %rd62;
	add.s64 	%rd64, %rd14, %rd62;
	ld.global.f32 	%f39, [%rd63];
	ld.global.f32 	%f40, [%rd64];
	fma.rn.f32 	%f41, %f2, %f39, %f40;
	add.s64 	%rd65, %rd15, %rd62;
	st.global.f32 	[%rd65], %f41;
$L__BB4_41:
	add.s32 	%r38, %r37, 128;
	setp.ge.s32 	%p25, %r38, %r2;
	@%p25 bra 	$L__BB4_43;
	mul.wide.s32 	%rd66, %r38, 4;
	add.s64 	%rd67, %rd13, %rd66;
	add.s64 	%rd68, %rd14, %rd66;
	ld.global.f32 	%f42, [%rd67];
	ld.global.f32 	%f43, [%rd68];
	fma.rn.f32 	%f44, %f2, %f42, %f43;
	add.s64 	%rd69, %rd15, %rd66;
	st.global.f32 	[%rd69], %f44;
$L__BB4_43:
	add.s32 	%r75, %r75, 2;
$L__BB4_44:
	and.b32  	%r56, %r42, 1;
	setp.eq.b32 	%p26, %r56, 1;
	not.pred 	%p27, %p26;
	@%p27 bra 	$L__BB4_59;
	shl.b32 	%r57, %r75, 7;
	add.s32 	%r41, %r57, %r4;
	setp.ge.s32 	%p28, %r41, %r2;
	@%p28 bra 	$L__BB4_59;
	mul.wide.s32 	%rd70, %r41, 4;
	add.s64 	%rd71, %rd13, %rd70;
	add.s64 	%rd72, %rd14, %rd70;
	ld.global.f32 	%f45, [%rd71];
	ld.global.f32 	%f46, [%rd72];
	fma.rn.f32 	%f47, %f2, %f45, %f46;
	add.s64 	%rd73, %rd15, %rd70;
	st.global.f32 	[%rd73], %f47;
	bra.uni 	$L__BB4_59;
$L__BB4_47:
	setp.lt.s32 	%p29, %r42, 1;
	@%p29 bra 	$L__BB4_59;
	setp.lt.u32 	%p30, %r42, 8;
	mov.b32 	%r73, 0;
	@%p30 bra 	$L__BB4_51;
	and.b32  	%r73, %r42, 2147483640;
	neg.s32 	%r70, %r73;
	mul.wide.u32 	%rd74, %r4, 4;
	add.s64 	%rd16, %rd1, %rd74;
	add.s64 	%rd75, %rd102, 1536;
	add.s64 	%rd18, %rd2, %rd75;
	add.s32 	%r69, %r4, 128;
	add.s64 	%rd19, %rd3, %rd75;
	add.s64 	%rd20, %rd1, %rd75;
$L__BB4_50:
	.pragma "nounroll";
	mul.wide.s32 	%rd76, %r69, 4;
	add.s64 	%rd77, %rd18, %rd76;
	add.s64 	%rd78, %rd19, %rd76;
	add.s64 	%rd79, %rd20, %rd76;
	cvta.to.global.u64 	%rd80, %rd26;
	mul.wide.u32 	%rd81, %r4, 4;
	add.s64 	%rd82, %rd80, %rd81;
	add.s64 	%rd83, %rd82, %rd102;
	cvta.to.global.u64 	%rd84, %rd28;
	add.s64 	%rd85, %rd84, %rd81;
	add.s64 	%rd86, %rd85, %rd102;
	ld.global.f32 	%f48, [%rd83];
	ld.global.f32 	%f49, [%rd86];
	fma.rn.f32 	%f50, %f2, %f48, %f49;
	add.s64 	%rd87, %rd16, %rd102;
	st.global.f32 	[%rd87], %f50;
	ld.global.f32 	%f51, [%rd77+-1536];
	ld.global.f32 	%f52, [%rd78+-1536];
	fma.rn.f32 	%f53, %f2, %f51, %f52;
	st.global.f32 	[%rd79+-1536], %f53;
	ld.global.f32 	%f54, [%rd77+-1024];
	ld.global.f32 	%f55, [%rd78+-1024];
	fma.rn.f32 	%f56, %f2, %f54, %f55;
	st.global.f32 	[%rd79+-1024], %f56;
	ld.global.f32 	%f57, [%rd77+-512];
	ld.global.f32 	%f58, [%rd78+-512];
	fma.rn.f32 	%f59, %f2, %f57, %f58;
	st.global.f32 	[%rd79+-512], %f59;
	ld.global.f32 	%f60, [%rd77];
	ld.global.f32 	%f61, [%rd78];
	fma.rn.f32 	%f62, %f2, %f60, %f61;
	st.global.f32 	[%rd79], %f62;
	ld.global.f32 	%f63, [%rd77+512];
	ld.global.f32 	%f64, [%rd78+512];
	fma.rn.f32 	%f65, %f2, %f63, %f64;
	st.global.f32 	[%rd79+512], %f65;
	ld.global.f32 	%f66, [%rd77+1024];
	ld.global.f32 	%f67, [%rd78+1024];
	fma.rn.f32 	%f68, %f2, %f66, %f67;
	st.global.f32 	[%rd79+1024], %f68;
	ld.global.f32 	%f69, [%rd77+1536];
	ld.global.f32 	%f70, [%rd78+1536];
	fma.rn.f32 	%f71, %f2, %f69, %f70;
	st.global.f32 	[%rd79+1536], %f71;
	add.s32 	%r70, %r70, 8;
	add.s64 	%rd102, %rd102, 4096;
	add.s32 	%r69, %r69, 1024;
	setp.eq.s32 	%p31, %r70, 0;
	@%p31 bra 	$L__BB4_51;
	bra.uni 	$L__BB4_50;
$L__BB4_51:
	and.b32  	%r23, %r42, 7;
	setp.eq.s32 	%p32, %r23, 0;
	@%p32 bra 	$L__BB4_59;
	and.b32  	%r24, %r42, 3;
	setp.lt.u32 	%p33, %r23, 4;
	@%p33 bra 	$L__BB4_54;
	shl.b32 	%r60, %r73, 7;
	add.s32 	%r61, %r60, %r4;
	mul.wide.s32 	%rd88, %r61, 4;
	add.s64 	%rd89, %rd13, %rd88;
	add.s64 	%rd90, %rd14, %rd88;
	ld.global.f32 	%f72, [%rd89];
	ld.global.f32 	%f73, [%rd90];
	fma.rn.f32 	%f74, %f2, %f72, %f73;
	add.s64 	%rd91, %rd15, %rd88;
	st.global.f32 	[%rd91], %f74;
	ld.global.f32 	%f75, [%rd89+512];
	ld.global.f32 	%f76, [%rd90+512];
	fma.rn.f32 	%f77, %f2, %f75, %f76;
	st.global.f32 	[%rd91+512], %f77;
	ld.global.f32 	%f78, [%rd89+1024];
	ld.global.f32 	%f79, [%rd90+1024];
	fma.rn.f32 	%f80, %f2, %f78, %f79;
	st.global.f32 	[%rd91+1024], %f80;
	ld.global.f32 	%f81, [%rd89+1536];
	ld.global.f32 	%f82, [%rd90+1536];
	fma.rn.f32 	%f83, %f2, %f81, %f82;
	st.global.f32 	[%rd91+1536], %f83;
	add.s32 	%r73, %r73, 4;
$L__BB4_54:
	setp.eq.s32 	%p34, %r24, 0;
	@%p34 bra 	$L__BB4_59;
	setp.eq.s32 	%p35, %r24, 1;
	@%p35 bra 	$L__BB4_57;
	shl.b32 	%r62, %r73, 7;
	add.s32 	%r63, %r62, %r4;
	mul.wide.s32 	%rd92, %r63, 4;
	add.s64 	%rd93, %rd13, %rd92;
	add.s64 	%rd94, %rd14, %rd92;
	ld.global.f32 	%f84, [%rd93];
	ld.global.f32 	%f85, [%rd94];
	fma.rn.f32 	%f86, %f2, %f84, %f85;
	add.s64 	%rd95, %rd15, %rd92;
	st.global.f32 	[%rd95], %f86;
	ld.global.f32 	%f87, [%rd93+512];
	ld.global.f32 	%f88, [%rd94+512];
	fma.rn.f32 	%f89, %f2, %f87, %f88;
	st.global.f32 	[%rd95+512], %f89;
	add.s32 	%r73, %r73, 2;
$L__BB4_57:
	and.b32  	%r64, %r42, 1;
	setp.eq.b32 	%p36, %r64, 1;
	not.pred 	%p37, %p36;
	@%p37 bra 	$L__BB4_59;
	shl.b32 	%r65, %r73, 7;
	add.s32 	%r66, %r65, %r4;
	mul.wide.s32 	%rd96, %r66, 4;
	add.s64 	%rd97, %rd13, %rd96;
	add.s64 	%rd98, %rd14, %rd96;
	ld.global.f32 	%f90, [%rd97];
	ld.global.f32 	%f91, [%rd98];
	fma.rn.f32 	%f92, %f2, %f90, %f91;
	add.s64 	%rd99, %rd15, %rd96;
	st.global.f32 	[%rd99], %f92;
$L__BB4_59:
	ret;

}
	// .globl	_ZN3cub18CUB_300001_SM_10006detail9transform16transform_kernelINS2_10policy_hubILb0EN4cuda3std3__45tupleIJN6thrust24THRUST_300001_SM_1000_NS6detail15normal_iteratorINSA_10device_ptrIfEEEESF_EEEE10policy1000EiNS7_10multipliesIfEESF_JPfSL_EEEvT0_iT1_T2_DpNS2_10kernel_argIT3_EE
.visible .entry _ZN3cub18CUB_300001_SM_10006detail9transform16transform_kernelINS2_10policy_hubILb0EN4cuda3std3__45tupleIJN6thrust24THRUST_300001_SM_1000_NS6detail15normal_iteratorINSA_10device_ptrIfEEEESF_EEEE10policy1000EiNS7_10multipliesIfEESF_JPfSL_EEEvT0_iT1_T2_DpNS2_10kernel_argIT3_EE(
	.param .u32 _ZN3cub18CUB_300001_SM_10006detail9transform16transform_kernelINS2_10policy_hubILb0EN4cuda3std3__45tupleIJN6thrust24THRUST_300001_SM_1000_NS6detail15normal_iteratorINSA_10device_ptrIfEEEESF_EEEE10policy1000EiNS7_10multipliesIfEESF_JPfSL_EEEvT0_iT1_T2_DpNS2_10kernel_argIT3_EE_param_0,
	.param .u32 _ZN3cub18CUB_300001_SM_10006detail9transform16transform_kernelINS2_10policy_hubILb0EN4cuda3std3__45tupleIJN6thrust24THRUST_300001_SM_1000_NS6detail15normal_iteratorINSA_10device_ptrIfEEEESF_EEEE10policy1000EiNS7_10multipliesIfEESF_JPfSL_EEEvT0_iT1_T2_DpNS2_10kernel_argIT3_EE_param_1,
	.param .align 1 .b8 _ZN3cub18CUB_300001_SM_10006detail9transform16transform_kernelINS2_10policy_hubILb0EN4cuda3std3__45tupleIJN6thrust24THRUST_300001_SM_1000_NS6detail15normal_iteratorINSA_10device_ptrIfEEEESF_EEEE10policy1000EiNS7_10multipliesIfEESF_JPfSL_EEEvT0_iT1_T2_DpNS2_10kernel_argIT3_EE_param_2[1],
	.param .align 8 .b8 _ZN3cub18CUB_300001_SM_10006detail9transform16transform_kernelINS2_10policy_hubILb0EN4cuda3std3__45tupleIJN6thrust24THRUST_300001_SM_1000_NS6detail15normal_iteratorINSA_10device_ptrIfEEEESF_EEEE10policy1000EiNS7_10multipliesIfEESF_JPfSL_EEEvT0_iT1_T2_DpNS2_10kernel_argIT3_EE_param_3[8],
	.param .align 8 .b8 _ZN3cub18CUB_300001_SM_10006detail9transform16transform_kernelINS2_10policy_hubILb0EN4cuda3std3__45tupleIJN6thrust24THRUST_300001_SM_1000_NS6detail15normal_iteratorINSA_10device_ptrIfEEEESF_EEEE10policy1000EiNS7_10multipliesIfEESF_JPfSL_EEEvT0_iT1_T2_DpNS2_10kernel_argIT3_EE_param_4[16],
	.param .align 8 .b8 _ZN3cub18CUB_300001_SM_10006detail9transform16transform_kernelINS2_10policy_hubILb0EN4cuda3std3__45tupleIJN6thrust24THRUST_300001_SM_1000_NS6detail15normal_iteratorINSA_10device_ptrIfEEEESF_EEEE10policy1000EiNS7_10multipliesIfEESF_JPfSL_EEEvT0_iT1_T2_DpNS2_10kernel_argIT3_EE_param_5[16]
)
.maxntid 128
{
	.reg .pred 	%p<28>;
	.reg .b32 	%r<188>;
	.reg .b32 	%f<7>;
	.reg .b64 	%rd<143>;
	// demoted variable
	.shared .align 8 .u64 _ZZN3cub18CUB_300001_SM_10006detail9transform23transform_kernel_ublkcpINS2_19async_copy_policy_tILi128EEEiN4cuda3std3__410multipliesIfEEN6thrust24THRUST_300001_SM_1000_NS6detail15normal_iteratorINSC_10device_ptrIfEEEEJffEEEvT0_iT1_T2_DpNS2_16aligned_base_ptrIT3_EEE3bar;
	ld.param.u64 	%rd66, [_ZN3cub18CUB_300001_SM_10006detail9transform16transform_kernelINS2_10policy_hubILb0EN4cuda3std3__45tupleIJN6thrust24THRUST_300001_SM_1000_NS6detail15normal_iteratorINSA_10device_ptrIfEEEESF_EEEE10policy1000EiNS7_10multipliesIfEESF_JPfSL_EEEvT0_iT1_T2_DpNS2_10kernel_argIT3_EE_param_5];
	ld.param.u64 	%rd64, [_ZN3cub18CUB_300001_SM_10006detail9transform16transform_kernelINS2_10policy_hubILb0EN4cuda3std3__45tupleIJN6thrust24THRUST_300001_SM_1000_NS6detail15normal_iteratorINSA_10device_ptrIfEEEESF_EEEE10policy1000EiNS7_10multipliesIfEESF_JPfSL_EEEvT0_iT1_T2_DpNS2_10kernel_argIT3_EE_param_4];
	ld.param.u32 	%r71, [_ZN3cub18CUB_300001_SM_10006detail9transform16transform_kernelINS2_10policy_hubILb0EN4cuda3std3__45tupleIJN6thrust24THRUST_300001_SM_1000_NS6detail15normal_iteratorINSA_10device_ptrIfEEEESF_EEEE10policy1000EiNS7_10multipliesIfEESF_JPfSL_EEEvT0_iT1_T2_DpNS2_10kernel_argIT3_EE_param_0];
	ld.param.u64 	%rd67, [_ZN3cub18CUB_300001_SM_10006detail9transform16transform_kernelINS2_10policy_hubILb0EN4cuda3std3__45tupleIJN6thrust24THRUST_300001_SM_1000_NS6detail15normal_iteratorINSA_10device_ptrIfEEEESF_EEEE10policy1000EiNS7_10multipliesIfEESF_JPfSL_EEEvT0_iT1_T2_DpNS2_10kernel_argIT3_EE_param_5+8];
	ld.param.u64 	%rd65, [_ZN3cub18CUB_300001_SM_10006detail9transform16transform_kernelINS2_10policy_hubILb0EN4cuda3std3__45tupleIJN6thrust24THRUST_300001_SM_1000_NS6detail15normal_iteratorINSA_10device_ptrIfEEEESF_EEEE10policy1000EiNS7_10multipliesIfEESF_JPfSL_EEEvT0_iT1_T2_DpNS2_10kernel_argIT3_EE_param_4+8];
	ld.param.u64 	%rd68, [_ZN3cub18CUB_300001_SM_10006detail9transform16transform_kernelINS2_10policy_hubILb0EN4cuda3std3__45tupleIJN6thrust24THRUST_300001_SM_1000_NS6detail15normal_iteratorINSA_10device_ptrIfEEEESF_EEEE10policy1000EiNS7_10multipliesIfEESF_JPfSL_EEEvT0_iT1_T2_DpNS2_10kernel_argIT3_EE_param_3];
	ld.param.u32 	%r70, [_ZN3cub18CUB_300001_SM_10006detail9transform16transform_kernelINS2_10policy_hubILb0EN4cuda3std3__45tupleIJN6thrust24THRUST_300001_SM_1000_NS6detail15normal_iteratorINSA_10device_ptrIfEEEESF_EEEE10policy1000EiNS7_10multipliesIfEESF_JPfSL_EEEvT0_iT1_T2_DpNS2_10kernel_argIT3_EE_param_1];
	cvta.to.global.u64 	%rd1, %rd68;
	cvt.u32.u64 	%r1, %rd65;
	cvt.u32.u64 	%r2, %rd67;
	shl.b32 	%r3, %r70, 7;
	mov.u32 	%r72, %ctaid.x;
	mul.lo.s32 	%r4, %r3, %r72;
	sub.s32 	%r5, %r71, %r4;
	min.s32 	%r6, %r3, %r5;
	setp.eq.s32 	%p1, %r72, 0;
	add.s32 	%r74, %r72, 2;
	mov.u32 	%r75, %nctaid.x;
	setp.ge.u32 	%p2, %r74, %r75;
	shl.b32 	%r7, %r70, 9;
	or.pred  	%p3, %p1, %p2;
	@%p3 bra 	$L__BB5_5;
	mov.b32 	%r139, -1;
	// begin inline asm
	{
	 .reg .pred P_OUT; 
	elect.sync _|P_OUT, %r139;
	selp.b32 %r138, 1, 0, P_OUT; 
}
	// end inline asm
	mov.u32 	%r140, %tid.x;
	setp.gt.u32 	%p18, %r140, 31;
	setp.eq.s32 	%p19, %r138, 0;
	or.pred  	%p20, %p18, %p19;
	@%p20 bra 	$L__BB5_3;
	mov.u32 	%r141, _ZZN3cub18CUB_300001_SM_10006detail9transform23transform_kernel_ublkcpINS2_19async_copy_policy_tILi128EEEiN4cuda3std3__410multipliesIfEEN6thrust24THRUST_300001_SM_1000_NS6detail15normal_iteratorINSC_10device_ptrIfEEEEJffEEEvT0_iT1_T2_DpNS2_16aligned_base_ptrIT3_EEE3bar;
	mov.b32 	%r142, 1;
	// begin inline asm
	mbarrier.init.shared.b64 [%r141], %r142;
	// end inline asm
	// begin inline asm
	fence.proxy.async.shared::cta; // 6.
	// end inline asm
	mul.wide.s32 	%rd120, %r4, 4;
	add.s32 	%r151, %r7, 15;
	add.s32 	%r152, %r151, %r1;
	and.b32  	%r144, %r152, -16;
	cvta.to.global.u64 	%rd121, %rd64;
	add.s64 	%rd117, %rd121, %rd120;
	mov.u32 	%r143, _ZN3cub18CUB_300001_SM_10006detail9transform4smemE;
	// begin inline asm
	cp.async.bulk.shared::cluster.global.mbarrier::complete_tx::bytes [%r143], [%rd117], %r144, [%r141];
	// end inline asm
	add.s32 	%r153, %r151, %r2;
	and.b32  	%r147, %r153, -16;
	add.s32 	%r154, %r143, %r7;
	add.s32 	%r146, %r154, 128;
	cvta.to.global.u64 	%rd122, %rd66;
	add.s64 	%rd118, %rd122, %rd120;
	// begin inline asm
	cp.async.bulk.shared::cluster.global.mbarrier::complete_tx::bytes [%r146], [%rd118], %r147, [%r141];
	// end inline asm
	add.s32 	%r150, %r147, %r144;
	// begin inline asm
	mbarrier.arrive.expect_tx.release.cta.shared::cta.b64 %rd119, [%r141], %r150; // 8. 
	// end inline asm
$L__BB5_3:
	bar.sync 	0;
	mov.u32 	%r156, _ZZN3cub18CUB_300001_SM_10006detail9transform23transform_kernel_ublkcpINS2_19async_copy_policy_tILi128EEEiN4cuda3std3__410multipliesIfEEN6thrust24THRUST_300001_SM_1000_NS6detail15normal_iteratorINSC_10device_ptrIfEEEEJffEEEvT0_iT1_T2_DpNS2_16aligned_base_ptrIT3_EEE3bar;
$L__BB5_4:
	mov.b32 	%r157, 0;
	// begin inline asm
	{
	 .reg .pred P_OUT; 
	mbarrier.try_wait.parity.shared::cta.b64  P_OUT, [%r156], %r157;                                // 7a. 
	selp.b32 %r155, 1, 0, P_OUT; 
}
	// end inline asm
	setp.eq.s32 	%p21, %r155, 0;
	@%p21 bra 	$L__BB5_4;
	bra.uni 	$L__BB5_26;
$L__BB5_5:
	cvt.s64.s32 	%rd4, %r1;
	cvt.s64.s32 	%rd5, %r4;
	shl.b32 	%r77, %r6, 2;
	cvt.s64.s32 	%rd69, %r77;
	shr.u64 	%rd6, %rd69, 2;
	mov.u32 	%r8, %ntid.x;
	mov.u32 	%r9, %ntid.y;
	mul.lo.s32 	%r78, %r8, %r9;
	mov.u32 	%r10, %ntid.z;
	mul.lo.s32 	%r11, %r78, %r10;
	mov.u32 	%r79, %tid.x;
	mov.u32 	%r80, %tid.y;
	mov.u32 	%r81, %tid.z;
	mad.lo.s32 	%r82, %r81, %r9, %r80;
	mad.lo.s32 	%r83, %r82, %r8, %r79;
	cvt.u64.u32 	%rd140, %r83;
	setp.le.u64 	%p4, %rd6, %rd140;
	@%p4 bra 	$L__BB5_15;
	cvt.u32.u64 	%r84, %rd140;
	cvt.u64.u32 	%rd8, %r11;
	add.s32 	%r85, %r84, %r11;
	cvt.u64.u32 	%rd70, %r85;
	max.u64 	%rd71, %rd6, %rd70;
	setp.gt.u64 	%p5, %rd6, %rd70;
	selp.u64 	%rd9, 1, 0, %p5;
	add.s64 	%rd72, %rd9, %rd70;
	sub.s64 	%rd10, %rd71, %rd72;
	and.b64  	%rd73, %rd10, -4294967296;
	setp.ne.s64 	%p6, %rd73, 0;
	@%p6 bra 	$L__BB5_8;
	cvt.u32.u64 	%r86, %rd8;
	cvt.u32.u64 	%r87, %rd10;
	div.u32 	%r88, %r87, %r86;
	cvt.u64.u32 	%rd129, %r88;
	bra.uni 	$L__BB5_9;
$L__BB5_8:
	div.u64 	%rd129, %rd10, %rd8;
$L__BB5_9:
	add.s64 	%rd14, %rd129, %rd9;
	and.b64  	%rd74, %rd14, 3;
	setp.eq.s64 	%p7, %rd74, 3;
	mov.u64 	%rd133, %rd140;
	@%p7 bra 	$L__BB5_12;
	shl.b64 	%rd75, %rd140, 2;
	shl.b64 	%rd76, %rd5, 2;
	add.s64 	%rd77, %rd75, %rd76;
	add.s64 	%rd78, %rd77, %rd4;
	add.s64 	%rd131, %rd64, %rd78;
	mov.u32 	%r90, _ZN3cub18CUB_300001_SM_10006detail9transform4smemE;
	add.s32 	%r91, %r1, %r90;
	shl.b32 	%r92, %r84, 2;
	add.s32 	%r170, %r91, %r92;
	mul.lo.s32 	%r93, %r10, %r9;
	mul.lo.s32 	%r94, %r93, %r8;
	shl.b32 	%r13, %r94, 2;
	add.s64 	%rd79, %rd14, 1;
	and.b64  	%rd80, %rd79, 3;
	neg.s64 	%rd130, %rd80;
	mov.u64 	%rd133, %rd140;
$L__BB5_11:
	.pragma "nounroll";
	// begin inline asm
	cp.async.ca.shared.global [%r170], [%rd131], 4, 4;
	// end inline asm
	add.s64 	%rd133, %rd133, %rd8;
	shl.b64 	%rd82, %rd8, 2;
	add.s64 	%rd131, %rd131, %rd82;
	add.s32 	%r170, %r170, %r13;
	add.s64 	%rd130, %rd130, 1;
	setp.ne.s64 	%p8, %rd130, 0;
	@%p8 bra 	$L__BB5_11;
$L__BB5_12:
	setp.lt.u64 	%p9, %rd14, 3;
	@%p9 bra 	$L__BB5_15;
	shl.b64 	%rd24, %rd8, 2;
	shl.b64 	%rd83, %rd133, 2;
	shl.b64 	%rd84, %rd5, 2;
	add.s64 	%rd25, %rd83, %rd84;
	shl.b64 	%rd85, %rd8, 3;
	add.s64 	%rd26, %rd25, %rd85;
	add.s64 	%rd86, %rd133, %rd5;
	shl.b64 	%rd87, %rd86, 2;
	mad.lo.s64 	%rd27, %rd8, 12, %rd87;
	cvt.u32.u64 	%r96, %rd65;
	mov.u32 	%r97, _ZN3cub18CUB_300001_SM_10006detail9transform4smemE;
	add.s32 	%r98, %r96, %r97;
	mul.lo.s32 	%r99, %r10, %r9;
	mul.lo.s32 	%r100, %r99, %r8;
	shl.b32 	%r101, %r100, 2;
	cvt.u32.u64 	%r102, %rd133;
	shl.b32 	%r103, %r102, 2;
	add.s32 	%r171, %r98, %r103;
	add.s32 	%r174, %r171, %r101;
	shl.b32 	%r104, %r100, 3;
	add.s32 	%r173, %r171, %r104;
	mad.lo.s32 	%r172, %r100, 12, %r171;
	cvt.s64.s32 	%rd88, %rd65;
	add.s64 	%rd134, %rd64, %rd88;
$L__BB5_14:
	add.s64 	%rd89, %rd134, %rd25;
	// begin inline asm
	cp.async.ca.shared.global [%r171], [%rd89], 4, 4;
	// end inline asm
	add.s64 	%rd93, %rd25, %rd24;
	add.s64 	%rd90, %rd134, %rd93;
	// begin inline asm
	cp.async.ca.shared.global [%r174], [%rd90], 4, 4;
	// end inline asm
	add.s64 	%rd91, %rd134, %rd26;
	// begin inline asm
	cp.async.ca.shared.global [%r173], [%rd91], 4, 4;
	// end inline asm
	add.s64 	%rd92, %rd134, %rd27;
	// begin inline asm
	cp.async.ca.shared.global [%r172], [%rd92], 4, 4;
	// end inline asm
	add.s64 	%rd133, %rd133, %rd24;
	mul.wide.u32 	%rd94, %r11, 16;
	add.s64 	%rd134, %rd134, %rd94;
	mul.lo.s32 	%r109, %r10, %r9;
	mul.lo.s32 	%r110, %r109, %r8;
	shl.b32 	%r111, %r110, 4;
	add.s32 	%r174, %r174, %r111;
	add.s32 	%r173, %r173, %r111;
	add.s32 	%r172, %r172, %r111;
	add.s32 	%r171, %r171, %r111;
	setp.lt.u64 	%p10, %rd133, %rd6;
	@%p10 bra 	$L__BB5_14;
$L__BB5_15:
	setp.le.u64 	%p11, %rd6, %rd140;
	// begin inline asm
	cp.async.commit_group;
	// end inline asm
	cvt.s64.s32 	%rd33, %r2;
	@%p11 bra 	$L__BB5_25;
	cvt.u32.u64 	%r112, %rd140;
	cvt.u64.u32 	%rd34, %r11;
	add.s32 	%r113, %r112, %r11;
	cvt.u64.u32 	%rd95, %r113;
	max.u64 	%rd96, %rd6, %rd95;
	setp.gt.u64 	%p12, %rd6, %rd95;
	selp.u64 	%rd35, 1, 0, %p12;
	add.s64 	%rd97, %rd35, %rd95;
	sub.s64 	%rd36, %rd96, %rd97;
	and.b64  	%rd98, %rd36, -4294967296;
	setp.ne.s64 	%p13, %rd98, 0;
	@%p13 bra 	$L__BB5_18;
	cvt.u32.u64 	%r114, %rd34;
	cvt.u32.u64 	%r115, %rd36;
	div.u32 	%r116, %r115, %r114;
	cvt.u64.u32 	%rd136, %r116;
	bra.uni 	$L__BB5_19;
$L__BB5_18:
	div.u64 	%rd136, %rd36, %rd34;
$L__BB5_19:
	add.s64 	%rd40, %rd136, %rd35;
	and.b64  	%rd99, %rd40, 3;
	setp.eq.s64 	%p14, %rd99, 3;
	@%p14 bra 	$L__BB5_22;
	shl.b64 	%rd100, %rd140, 2;
	shl.b64 	%rd101, %rd5, 2;
	add.s64 	%rd102, %rd100, %rd101;
	add.s64 	%rd103, %rd102, %rd33;
	add.s64 	%rd138, %rd66, %rd103;
	shl.b64 	%rd42, %rd34, 2;
	mov.u32 	%r118, _ZN3cub18CUB_300001_SM_10006detail9transform4smemE;
	add.s32 	%r119, %r2, %r118;
	add.s32 	%r120, %r119, %r7;
	shl.b32 	%r121, %r112, 2;
	add.s32 	%r175, %r120, %r121;
	mul.lo.s32 	%r122, %r10, %r9;
	mul.lo.s32 	%r123, %r122, %r8;
	shl.b32 	%r29, %r123, 2;
	add.s64 	%rd104, %rd40, 1;
	and.b64  	%rd105, %rd104, 3;
	neg.s64 	%rd137, %rd105;
$L__BB5_21:
	.pragma "nounroll";
	add.s32 	%r124, %r175, 128;
	// begin inline asm
	cp.async.ca.shared.global [%r124], [%rd138], 4, 4;
	// end inline asm
	add.s64 	%rd140, %rd140, %rd34;
	add.s64 	%rd138, %rd138, %rd42;
	add.s32 	%r175, %r175, %r29;
	add.s64 	%rd137, %rd137, 1;
	setp.ne.s64 	%p15, %rd137, 0;
	@%p15 bra 	$L__BB5_21;
$L__BB5_22:
	setp.lt.u64 	%p16, %rd40, 3;
	@%p16 bra 	$L__BB5_25;
	shl.b64 	%rd51, %rd34, 2;
	shl.b64 	%rd107, %rd140, 2;
	shl.b64 	%rd108, %rd5, 2;
	add.s64 	%rd52, %rd107, %rd108;
	add.s64 	%rd53, %rd52, %rd51;
	shl.b64 	%rd54, %rd34, 4;
	shl.b64 	%rd109, %rd34, 3;
	add.s64 	%rd55, %rd52, %rd109;
	add.s64 	%rd110, %rd140, %rd5;
	shl.b64 	%rd111, %rd110, 2;
	mad.lo.s64 	%rd56, %rd34, 12, %rd111;
	mov.u32 	%r125, _ZN3cub18CUB_300001_SM_10006detail9transform4smemE;
	add.s32 	%r126, %r2, %r125;
	mul.lo.s32 	%r127, %r10, %r9;
	mul.lo.s32 	%r128, %r127, %r8;
	shl.b32 	%r129, %r128, 2;
	cvt.u32.u64 	%r130, %rd140;
	shl.b32 	%r131, %r130, 2;
	add.s32 	%r132, %r126, %r7;
	add.s32 	%r176, %r132, %r131;
	add.s32 	%r179, %r176, %r129;
	shl.b32 	%r33, %r128, 4;
	shl.b32 	%r133, %r128, 3;
	add.s32 	%r178, %r176, %r133;
	mad.lo.s32 	%r177, %r128, 12, %r176;
	add.s64 	%rd141, %rd66, %rd33;
$L__BB5_24:
	add.s64 	%rd113, %rd141, %rd52;
	add.s32 	%r134, %r176, 128;
	// begin inline asm
	cp.async.ca.shared.global [%r134], [%rd113], 4, 4;
	// end inline asm
	add.s64 	%rd114, %rd141, %rd53;
	add.s32 	%r135, %r179, 128;
	// begin inline asm
	cp.async.ca.shared.global [%r135], [%rd114], 4, 4;
	// end inline asm
	add.s64 	%rd115, %rd141, %rd55;
	add.s32 	%r136, %r178, 128;
	// begin inline asm
	cp.async.ca.shared.global [%r136], [%rd115], 4, 4;
	// end inline asm
	add.s64 	%rd116, %rd141, %rd56;
	add.s32 	%r137, %r177, 128;
	// begin inline asm
	cp.async.ca.shared.global [%r137], [%rd116], 4, 4;
	// end inline asm
	add.s64 	%rd140, %rd140, %rd51;
	add.s64 	%rd141, %rd141, %rd54;
	add.s32 	%r179, %r179, %r33;
	add.s32 	%r178, %r178, %r33;
	add.s32 	%r177, %r177, %r33;
	add.s32 	%r176, %r176, %r33;
	setp.lt.u64 	%p17, %rd140, %rd6;
	@%p17 bra 	$L__BB5_24;
$L__BB5_25:
	// begin inline asm
	cp.async.commit_group;
	// end inline asm
	// begin inline asm
	cp.async.wait_group 0;
	// end inline asm
	barrier.sync 	0;
$L__BB5_26:
	cvt.u32.u64 	%r45, %rd65;
	setp.gt.s32 	%p22, %r3, %r5;
	@%p22 bra 	$L__BB5_30;
	setp.lt.s32 	%p23, %r70, 1;
	@%p23 bra 	$L__BB5_35;
	mov.u32 	%r180, %tid.x;
	neg.s32 	%r183, %r70;
	add.s32 	%r158, %r2, %r7;
	shl.b32 	%r159, %r180, 2;
	add.s32 	%r160, %r158, %r159;
	mov.u32 	%r161, _ZN3cub18CUB_300001_SM_10006detail9transform4smemE;
	add.s32 	%r162, %r160, %r161;
	add.s32 	%r182, %r162, 128;
	add.s32 	%r163, %r45, %r159;
	add.s32 	%r181, %r161, %r163;
	mul.wide.s32 	%rd123, %r4, 4;
	add.s64 	%rd62, %rd1, %rd123;
$L__BB5_29:
	.pragma "nounroll";
	mul.wide.s32 	%rd124, %r180, 4;
	add.s64 	%rd125, %rd62, %rd124;
	ld.shared.f32 	%f1, [%r181];
	ld.shared.f32 	%f2, [%r182];
	mul.f32 	%f3, %f1, %f2;
	st.global.f32 	[%rd125], %f3;
	add.s32 	%r183, %r183, 1;
	setp.eq.s32 	%p24, %r183, 0;
	add.s32 	%r182, %r182, 512;
	add.s32 	%r181, %r181, 512;
	add.s32 	%r180, %r180, 128;
	@%p24 bra 	$L__BB5_35;
	bra.uni 	$L__BB5_29;
$L__BB5_30:
	setp.lt.s32 	%p25, %r70, 1;
	@%p25 bra 	$L__BB5_35;
	mov.u32 	%r184, %tid.x;
	neg.s32 	%r187, %r70;
	add.s32 	%r164, %r2, %r7;
	shl.b32 	%r165, %r184, 2;
	add.s32 	%r166, %r164, %r165;
	mov.u32 	%r167, _ZN3cub18CUB_300001_SM_10006detail9transform4smemE;
	add.s32 	%r168, %r166, %r167;
	add.s32 	%r186, %r168, 128;
	add.s32 	%r169, %r45, %r165;
	add.s32 	%r185, %r167, %r169;
	mul.wide.s32 	%rd126, %r4, 4;
	add.s64 	%rd63, %rd1, %rd126;
$L__BB5_32:
	.pragma "nounroll";
	setp.ge.s32 	%p26, %r184, %r6;
	@%p26 bra 	$L__BB5_34;
	ld.shared.f32 	%f4, [%r185];
	ld.shared.f32 	%f5, [%r186];
	mul.f32 	%f6, %f4, %f5;
	mul.wide.s32 	%rd127, %r184, 4;
	add.s64 	%rd128, %rd63, %rd127;
	st.global.f32 	[%rd128], %f6;
$L__BB5_34:
	add.s32 	%r187, %r187, 1;
	setp.ne.s32 	%p27, %r187, 0;
	add.s32 	%r186, %r186, 512;
	add.s32 	%r185, %r185, 512;
	add.s32 	%r184, %r184, 128;
	@%p27 bra 	$L__BB5_32;
$L__BB5_35:
	ret;

}
	// .globl	_ZN3cub18CUB_300001_SM_10006detail9transform16transform_kernelINS2_10policy_hubILb0EN4cuda3std3__45tupleIJN6thrust24THRUST_300001_SM_1000_NS6detail15normal_iteratorINSA_10device_ptrIfEEEESF_EEEE10policy1000ElNS7_10multipliesIfEESF_JPfSL_EEEvT0_iT1_T2_DpNS2_10kernel_argIT3_EE
.visible .entry _ZN3cub18CUB_300001_SM_10006detail9transform16transform_kernelINS2_10policy_hubILb0EN4cuda3std3__45tupleIJN6thrust24THRUST_300001_SM_1000_NS6detail15normal_iteratorINSA_10device_ptrIfEEEESF_EEEE10policy1000ElNS7_10multipliesIfEESF_JPfSL_EEEvT0_iT1_T2_DpNS2_10kernel_argIT3_EE(
	.param .u64 _ZN3cub18CUB_300001_SM_10006detail9transform16transform_kernelINS2_10policy_hubILb0EN4cuda3std3__45tupleIJN6thrust24THRUST_300001_SM_1000_NS6detail15normal_iteratorINSA_10device_ptrIfEEEESF_EEEE10policy1000ElNS7_10multipliesIfEESF_JPfSL_EEEvT0_iT1_T2_DpNS2_10kernel_argIT3_EE_param_0,
	.param .u32 _ZN3cub18CUB_300001_SM_10006detail9transform16transform_kernelINS2_10policy_hubILb0EN4cuda3std3__45tupleIJN6thrust24THRUST_300001_SM_1000_NS6detail15normal_iteratorINSA_10device_ptrIfEEEESF_EEEE10policy1000ElNS7_10multipliesIfEESF_JPfSL_EEEvT0_iT1_T2_DpNS2_10kernel_argIT3_EE_param_1,
	.param .align 1 .b8 _ZN3cub18CUB_300001_SM_10006detail9transform16transform_kernelINS2_10policy_hubILb0EN4cuda3std3__45tupleIJN6thrust24THRUST_300001_SM_1000_NS6detail15normal_iteratorINSA_10device_ptrIfEEEESF_EEEE10policy1000ElNS7_10multipliesIfEESF_JPfSL_EEEvT0_iT1_T2_DpNS2_10kernel_argIT3_EE_param_2[1],
	.param .align 8 .b8 _ZN3cub18CUB_300001_SM_10006detail9transform16transform_kernelINS2_10policy_hubILb0EN4cuda3std3__45tupleIJN6thrust24THRUST_300001_SM_1000_NS6detail15normal_iteratorINSA_10device_ptrIfEEEESF_EEEE10policy1000ElNS7_10multipliesIfEESF_JPfSL_EEEvT0_iT1_T2_DpNS2_10kernel_argIT3_EE_param_3[8],
	.param .align 8 .b8 _ZN3cub18CUB_300001_SM_10006detail9transform16transform_kernelINS2_10policy_hubILb0EN4cuda3std3__45tupleIJN6thrust24THRUST_300001_SM_1000_NS6detail15normal_iteratorINSA_10device_ptrIfEEEESF_EEEE10policy1000ElNS7_10multipliesIfEESF_JPfSL_EEEvT0_iT1_T2_DpNS2_10kernel_argIT3_EE_param_4[16],
	.param .align 8 .b8 _ZN3cub18CUB_300001_SM_10006detail9transform16transform_kernelINS2_10policy_hubILb0EN4cuda3std3__45tupleIJN6thrust24THRUST_300001_SM_1000_NS6detail15normal_iteratorINSA_10device_ptrIfEEEESF_EEEE10policy1000ElNS7_10multipliesIfEESF_JPfSL_EEEvT0_iT1_T2_DpNS2_10kernel_argIT3_EE_param_5[16]
)
.maxntid 128
{
	.reg .pred 	%p<28>;
	.reg .b32 	%r<181>;
	.reg .b32 	%f<7>;
	.reg .b64 	%rd<147>;
	// demoted variable
	.shared .align 8 .u64 _ZZN3cub18CUB_300001_SM_10006detail9transform23transform_kernel_ublkcpINS2_19async_copy_policy_tILi128EEElN4cuda3std3__410multipliesIfEEN6thrust24THRUST_300001_SM_1000_NS6detail15normal_iteratorINSC_10device_ptrIfEEEEJffEEEvT0_iT1_T2_DpNS2_16aligned_base_ptrIT3_EEE3bar;
	ld.param.u64 	%rd68, [_ZN3cub18CUB_300001_SM_10006detail9transform16transform_kernelINS2_10policy_hubILb0EN4cuda3std3__45tupleIJN6thrust24THRUST_300001_SM_1000_NS6detail15normal_iteratorINSA_10device_ptrIfEEEESF_EEEE10policy1000ElNS7_10multipliesIfEESF_JPfSL_EEEvT0_iT1_T2_DpNS2_10kernel_argIT3_EE_param_5];
	ld.param.u64 	%rd66, [_ZN3cub18CUB_300001_SM_10006detail9transform16transform_kernelINS2_10policy_hubILb0EN4cuda3std3__45tupleIJN6thrust24THRUST_300001_SM_1000_NS6detail15normal_iteratorINSA_10device_ptrIfEEEESF_EEEE10policy1000ElNS7_10multipliesIfEESF_JPfSL_EEEvT0_iT1_T2_DpNS2_10kernel_argIT3_EE_param_4];
	ld.param.u64 	%rd70, [_ZN3cub18CUB_300001_SM_10006detail9transform16transform_kernelINS2_10policy_hubILb0EN4cuda3std3__45tupleIJN6thrust24THRUST_300001_SM_1000_NS6detail15normal_iteratorINSA_10device_ptrIfEEEESF_EEEE10policy1000ElNS7_10multipliesIfEESF_JPfSL_EEEvT0_iT1_T2_DpNS2_10kernel_argIT3_EE_param_0];
	ld.param.u64 	%rd69, [_ZN3cub18CUB_300001_SM_10006detail9transform16transform_kernelINS2_10policy_hubILb0EN4cuda3std3__45tupleIJN6thrust24THRUST_300001_SM_1000_NS6detail15normal_iteratorINSA_10device_ptrIfEEEESF_EEEE10policy1000ElNS7_10multipliesIfEESF_JPfSL_EEEvT0_iT1_T2_DpNS2_10kernel_argIT3_EE_param_5+8];
	ld.param.u64 	%rd67, [_ZN3cub18CUB_300001_SM_10006detail9transform16transform_kernelINS2_10policy_hubILb0EN4cuda3std3__45tupleIJN6thrust24THRUST_300001_SM_1000_NS6detail15normal_iteratorINSA_10device_ptrIfEEEESF_EEEE10policy1000ElNS7_10multipliesIfEESF_JPfSL_EEEvT0_iT1_T2_DpNS2_10kernel_argIT3_EE_param_4+8];
	ld.param.u64 	%rd71, [_ZN3cub18CUB_300001_SM_10006detail9transform16transform_kernelINS2_10policy_hubILb0EN4cuda3std3__45tupleIJN6thrust24THRUST_300001_SM_1000_NS6detail15normal_iteratorINSA_10device_ptrIfEEEESF_EEEE10policy1000ElNS7_10multipliesIfEESF_JPfSL_EEEvT0_iT1_T2_DpNS2_10kernel_argIT3_EE_param_3];
	ld.param.u32 	%r68, [_ZN3cub18CUB_300001_SM_10006detail9transform16transform_kernelINS2_10policy_hubILb0EN4cuda3std3__45tupleIJN6thrust24THRUST_300001_SM_1000_NS6detail15normal_iteratorINSA_10device_ptrIfEEEESF_EEEE10policy1000ElNS7_10multipliesIfEESF_JPfSL_EEEvT0_iT1_T2_DpNS2_10kernel_argIT3_EE_param_1];
	cvta.to.global.u64 	%rd1, %rd71;
	cvt.u32.u64 	%r1, %rd67;
	cvt.u32.u64 	%r2, %rd69;
	shl.b32 	%r3, %r68, 7;
	mov.u32 	%r69, %ctaid.x;
	cvt.u64.u32 	%rd72, %r69;
	cvt.s64.s32 	%rd73, %r3;
	mul.lo.s64 	%rd4, %rd73, %rd72;
	sub.s64 	%rd74, %rd70, %rd4;
	min.s64 	%rd75, %rd74, %rd73;
	cvt.u32.u64 	%r4, %rd75;
	setp.eq.s32 	%p1, %r69, 0;
	add.s32 	%r71, %r69, 2;
	mov.u32 	%r72, %nctaid.x;
	setp.ge.u32 	%p2, %r71, %r72;
	shl.b32 	%r5, %r68, 9;
	or.pred  	%p3, %p1, %p2;
	@%p3 bra 	$L__BB6_5;
	mov.b32 	%r132, -1;
	// begin inline asm
	{
	 .reg .pred P_OUT; 
	elect.sync _|P_OUT, %r132;
	selp.b32 %r131, 1, 0, P_OUT; 
}
	// end inline asm
	mov.u32 	%r133, %tid.x;
	setp.gt.u32 	%p18, %r133, 31;
	setp.eq.s32 	%p19, %r131, 0;
	or.pred  	%p20, %p18, %p19;
	@%p20 bra 	$L__BB6_3;
	mov.u32 	%r134, _ZZN3cub18CUB_300001_SM_10006detail9transform23transform_kernel_ublkcpINS2_19async_copy_policy_tILi128EEElN4cuda3std3__410multipliesIfEEN6thrust24THRUST_300001_SM_1000_NS6detail15normal_iteratorINSC_10device_ptrIfEEEEJffEEEvT0_iT1_T2_DpNS2_16aligned_base_ptrIT3_EEE3bar;
	mov.b32 	%r135, 1;
	// begin inline asm
	mbarrier.init.shared.b64 [%r134], %r135;
	// end inline asm
	// begin inline asm
	fence.proxy.async.shared::cta; // 6.
	// end inline asm
	shl.b64 	%rd124, %rd4, 2;
	add.s32 	%r144, %r5, 15;
	add.s32 	%r145, %r144, %r1;
	and.b32  	%r137, %r145, -16;
	cvta.to.global.u64 	%rd125, %rd66;
	add.s64 	%rd121, %rd125, %rd124;
	mov.u32 	%r136, _ZN3cub18CUB_300001_SM_10006detail9transform4smemE;
	// begin inline asm
	cp.async.bulk.shared::cluster.global.mbarrier::complete_tx::bytes [%r136], [%rd121], %r137, [%r134];
	// end inline asm
	add.s32 	%r146, %r144, %r2;
	and.b32  	%r140, %r146, -16;
	add.s32 	%r147, %r136, %r5;
	add.s32 	%r139, %r147, 128;
	cvta.to.global.u64 	%rd126, %rd68;
	add.s64 	%rd122, %rd126, %rd124;
	// begin inline asm
	cp.async.bulk.shared::cluster.global.mbarrier::complete_tx::bytes [%r139], [%rd122], %r140, [%r134];
	// end inline asm
	add.s32 	%r143, %r140, %r137;
	// begin inline asm
	mbarrier.arrive.expect_tx.release.cta.shared::cta.b64 %rd123, [%r134], %r143; // 8. 
	// end inline asm
$L__BB6_3:
	bar.sync 	0;
	mov.u32 	%r149, _ZZN3cub18CUB_300001_SM_10006detail9transform23transform_kernel_ublkcpINS2_19async_copy_policy_tILi128EEElN4cuda3std3__410multipliesIfEEN6thrust24THRUST_300001_SM_1000_NS6detail15normal_iteratorINSC_10device_ptrIfEEEEJffEEEvT0_iT1_T2_DpNS2_16aligned_base_ptrIT3_EEE3bar;
$L__BB6_4:
	mov.b32 	%r150, 0;
	// begin inline asm
	{
	 .reg .pred P_OUT; 
	mbarrier.try_wait.parity.shared::cta.b64  P_OUT, [%r149], %r150;                                // 7a. 
	selp.b32 %r148, 1, 0, P_OUT; 
}
	// end inline asm
	setp.eq.s32 	%p21, %r148, 0;
	@%p21 bra 	$L__BB6_4;
	bra.uni 	$L__BB6_26;
$L__BB6_5:
	cvt.s64.s32 	%rd5, %r1;
	shl.b32 	%r74, %r4, 2;
	cvt.s64.s32 	%rd76, %r74;
	shr.u64 	%rd6, %rd76, 2;
	mov.u32 	%r6, %ntid.x;
	mov.u32 	%r7, %ntid.y;
	mul.lo.s32 	%r75, %r6, %r7;
	mov.u32 	%r8, %ntid.z;
	mul.lo.s32 	%r9, %r75, %r8;
	mov.u32 	%r76, %tid.x;
	mov.u32 	%r77, %tid.y;
	mov.u32 	%r78, %tid.z;
	mad.lo.s32 	%r79, %r78, %r7, %r77;
	mad.lo.s32 	%r80, %r79, %r6, %r76;
	cvt.u64.u32 	%rd144, %r80;
	setp.le.u64 	%p4, %rd6, %rd144;
	@%p4 bra 	$L__BB6_15;
	cvt.u32.u64 	%r81, %rd144;
	cvt.u64.u32 	%rd8, %r9;
	add.s32 	%r82, %r81, %r9;
	cvt.u64.u32 	%rd77, %r82;
	max.u64 	%rd78, %rd6, %rd77;
	setp.gt.u64 	%p5, %rd6, %rd77;
	selp.u64 	%rd9, 1, 0, %p5;
	add.s64 	%rd79, %rd9, %rd77;
	sub.s64 	%rd10, %rd78, %rd79;
	and.b64  	%rd80, %rd10, -4294967296;
	setp.ne.s64 	%p6, %rd80, 0;
	@%p6 bra 	$L__BB6_8;
	cvt.u32.u64 	%r83, %rd8;
	cvt.u32.u64 	%r84, %rd10;
	div.u32 	%r85, %r84, %r83;
	cvt.u64.u32 	%rd133, %r85;
	bra.uni 	$L__BB6_9;
$L__BB6_8:
	div.u64 	%rd133, %rd10, %rd8;
$L__BB6_9:
	add.s64 	%rd14, %rd133, %rd9;
	and.b64  	%rd81, %rd14, 3;
	setp.eq.s64 	%p7, %rd81, 3;
	mov.u64 	%rd137, %rd144;
	@%p7 bra 	$L__BB6_12;
	shl.b64 	%rd82, %rd4, 2;
	shl.b64 	%rd83, %rd144, 2;
	add.s64 	%rd84, %rd82, %rd83;
	add.s64 	%rd85, %rd84, %rd5;
	add.s64 	%rd135, %rd66, %rd85;
	shl.b64 	%rd16, %rd8, 2;
	mov.u32 	%r87, _ZN3cub18CUB_300001_SM_10006detail9transform4smemE;
	add.s32 	%r88, %r1, %r87;
	shl.b32 	%r89, %r81, 2;
	add.s32 	%r163, %r88, %r89;
	mul.lo.s32 	%r90, %r8, %r7;
	mul.lo.s32 	%r91, %r90, %r6;
	shl.b32 	%r11, %r91, 2;
	add.s64 	%rd86, %rd14, 1;
	and.b64  	%rd87, %rd86, 3;
	neg.s64 	%rd134, %rd87;
	mov.u64 	%rd137, %rd144;
$L__BB6_11:
	.pragma "nounroll";
	// begin inline asm
	cp.async.ca.shared.global [%r163], [%rd135], 4, 4;
	// end inline asm
	add.s64 	%rd137, %rd137, %rd8;
	add.s64 	%rd135, %rd135, %rd16;
	add.s32 	%r163, %r163, %r11;
	add.s64 	%rd134, %rd134, 1;
	setp.ne.s64 	%p8, %rd134, 0;
	@%p8 bra 	$L__BB6_11;
$L__BB6_12:
	setp.lt.u64 	%p9, %rd14, 3;
	@%p9 bra 	$L__BB6_15;
	shl.b64 	%rd25, %rd8, 2;
	shl.b64 	%rd89, %rd4, 2;
	shl.b64 	%rd90, %rd137, 2;
	add.s64 	%rd26, %rd89, %rd90;
	shl.b64 	%rd27, %rd8, 4;
	shl.b64 	%rd91, %rd8, 3;
	add.s64 	%rd28, %rd26, %rd91;
	add.s64 	%rd92, %rd137, %rd4;
	shl.b64 	%rd93, %rd92, 2;
	mad.lo.s64 	%rd29, %rd8, 12, %rd93;
	mov.u32 	%r93, _ZN3cub18CUB_300001_SM_10006detail9transform4smemE;
	add.s32 	%r94, %r1, %r93;
	mul.lo.s32 	%r95, %r8, %r7;
	mul.lo.s32 	%r96, %r95, %r6;
	shl.b32 	%r97, %r96, 2;
	cvt.u32.u64 	%r98, %rd137;
	shl.b32 	%r99, %r98, 2;
	add.s32 	%r164, %r94, %r99;
	add.s32 	%r167, %r164, %r97;
	shl.b32 	%r15, %r96, 4;
	shl.b32 	%r100, %r96, 3;
	add.s32 	%r166, %r164, %r100;
	mad.lo.s32 	%r165, %r96, 12, %r164;
	cvt.s64.s32 	%rd94, %r1;
	add.s64 	%rd138, %rd66, %rd94;
$L__BB6_14:
	add.s64 	%rd95, %rd138, %rd26;
	// begin inline asm
	cp.async.ca.shared.global [%r164], [%rd95], 4, 4;
	// end inline asm
	add.s64 	%rd99, %rd26, %rd25;
	add.s64 	%rd96, %rd138, %rd99;
	// begin inline asm
	cp.async.ca.shared.global [%r167], [%rd96], 4, 4;
	// end inline asm
	add.s64 	%rd97, %rd138, %rd28;
	// begin inline asm
	cp.async.ca.shared.global [%r166], [%rd97], 4, 4;
	// end inline asm
	add.s64 	%rd98, %rd138, %rd29;
	// begin inline asm
	cp.async.ca.shared.global [%r165], [%rd98], 4, 4;
	// end inline asm
	add.s64 	%rd137, %rd137, %rd25;
	add.s64 	%rd138, %rd138, %rd27;
	add.s32 	%r167, %r167, %r15;
	add.s32 	%r166, %r166, %r15;
	add.s32 	%r165, %r165, %r15;
	add.s32 	%r164, %r164, %r15;
	setp.lt.u64 	%p10, %rd137, %rd6;
	@%p10 bra 	$L__BB6_14;
$L__BB6_15:
	setp.le.u64 	%p11, %rd6, %rd144;
	// begin inline asm
	cp.async.commit_group;
	// end inline asm
	cvt.s64.s32 	%rd35, %r2;
	@%p11 bra 	$L__BB6_25;
	cvt.u32.u64 	%r105, %rd144;
	cvt.u64.u32 	%rd36, %r9;
	add.s32 	%r106, %r105, %r9;
	cvt.u64.u32 	%rd100, %r106;
	max.u64 	%rd101, %rd6, %rd100;
	setp.gt.u64 	%p12, %rd6, %rd100;
	selp.u64 	%rd37, 1, 0, %p12;
	add.s64 	%rd102, %rd37, %rd100;
	sub.s64 	%rd38, %rd101, %rd102;
	and.b64  	%rd103, %rd38, -4294967296;
	setp.ne.s64 	%p13, %rd103, 0;
	@%p13 bra 	$L__BB6_18;
	cvt.u32.u64 	%r107, %rd36;
	cvt.u32.u64 	%r108, %rd38;
	div.u32 	%r109, %r108, %r107;
	cvt.u64.u32 	%rd140, %r109;
	bra.uni 	$L__BB6_19;
$L__BB6_18:
	div.u64 	%rd140, %rd38, %rd36;
$L__BB6_19:
	add.s64 	%rd42, %rd140, %rd37;
	and.b64  	%rd104, %rd42, 3;
	setp.eq.s64 	%p14, %rd104, 3;
	@%p14 bra 	$L__BB6_22;
	shl.b64 	%rd105, %rd4, 2;
	shl.b64 	%rd106, %rd144, 2;
	add.s64 	%rd107, %rd105, %rd106;
	add.s64 	%rd108, %rd107, %rd35;
	add.s64 	%rd142, %rd68, %rd108;
	shl.b64 	%rd44, %rd36, 2;
	mov.u32 	%r111, _ZN3cub18CUB_300001_SM_10006detail9transform4smemE;
	add.s32 	%r112, %r2, %r111;
	add.s32 	%r113, %r112, %r5;
	shl.b32 	%r114, %r105, 2;
	add.s32 	%r168, %r113, %r114;
	mul.lo.s32 	%r115, %r8, %r7;
	mul.lo.s32 	%r116, %r115, %r6;
	shl.b32 	%r28, %r116, 2;
	add.s64 	%rd109, %rd42, 1;
	and.b64  	%rd110, %rd109, 3;
	neg.s64 	%rd141, %rd110;
$L__BB6_21:
	.pragma "nounroll";
	add.s32 	%r117, %r168, 128;
	// begin inline asm
	cp.async.ca.shared.global [%r117], [%rd142], 4, 4;
	// end inline asm
	add.s64 	%rd144, %rd144, %rd36;
	add.s64 	%rd142, %rd142, %rd44;
	add.s32 	%r168, %r168, %r28;
	add.s64 	%rd141, %rd141, 1;
	setp.ne.s64 	%p15, %rd141, 0;
	@%p15 bra 	$L__BB6_21;
$L__BB6_22:
	setp.lt.u64 	%p16, %rd42, 3;
	@%p16 bra 	$L__BB6_25;
	shl.b64 	%rd53, %rd36, 2;
	shl.b64 	%rd112, %rd4, 2;
	shl.b64 	%rd113, %rd144, 2;
	add.s64 	%rd54, %rd112, %rd113;
	add.s64 	%rd55, %rd54, %rd53;
	shl.b64 	%rd56, %rd36, 4;
	shl.b64 	%rd114, %rd36, 3;
	add.s64 	%rd57, %rd54, %rd114;
	add.s64 	%rd115, %rd144, %rd4;
	shl.b64 	%rd116, %rd115, 2;
	mad.lo.s64 	%rd58, %rd36, 12, %rd116;
	mov.u32 	%r118, _ZN3cub18CUB_300001_SM_10006detail9transform4smemE;
	add.s32 	%r119, %r2, %r118;
	mul.lo.s32 	%r120, %r8, %r7;
	mul.lo.s32 	%r121, %r120, %r6;
	shl.b32 	%r122, %r121, 2;
	cvt.u32.u64 	%r123, %rd144;
	shl.b32 	%r124, %r123, 2;
	add.s32 	%r125, %r119, %r5;
	add.s32 	%r169, %r125, %r124;
	add.s32 	%r172, %r169, %r122;
	shl.b32 	%r32, %r121, 4;
	shl.b32 	%r126, %r121, 3;
	add.s32 	%r171, %r169, %r126;
	mad.lo.s32 	%r170, %r121, 12, %r169;
	add.s64 	%rd145, %rd68, %rd35;
$L__BB6_24:
	add.s64 	%rd117, %rd145, %rd54;
	add.s32 	%r127, %r169, 128;
	// begin inline asm
	cp.async.ca.shared.global [%r127], [%rd117], 4, 4;
	// end inline asm
	add.s64 	%rd118, %rd145, %rd55;
	add.s32 	%r128, %r172, 128;
	// begin inline asm
	cp.async.ca.shared.global [%r128], [%rd118], 4, 4;
	// end inline asm
	add.s64 	%rd119, %rd145, %rd57;
	add.s32 	%r129, %r171, 128;
	// begin inline asm
	cp.async.ca.shared.global [%r129], [%rd119], 4, 4;
	// end inline asm
	add.s64 	%rd120, %rd145, %rd58;
	add.s32 	%r130, %r170, 128;
	// begin inline asm
	cp.async.ca.shared.global [%r130], [%rd120], 4, 4;
	// end inline asm
	add.s64 	%rd144, %rd144, %rd53;
	add.s64 	%rd145, %rd145, %rd56;
	add.s32 	%r172, %r172, %r32;
	add.s32 	%r171, %r171, %r32;
	add.s32 	%r170, %r170, %r32;
	add.s32 	%r169, %r169, %r32;
	setp.lt.u64 	%p17, %rd144, %rd6;
	@%p17 bra 	$L__BB6_24;
$L__BB6_25:
	// begin inline asm
	cp.async.commit_group;
	// end inline asm
	// begin inline asm
	cp.async.wait_group 0;
	// end inline asm
	barrier.sync 	0;
$L__BB6_26:
	setp.eq.s32 	%p22, %r3, %r4;
	@%p22 bra 	$L__BB6_32;
	setp.lt.s32 	%p23, %r68, 1;
	@%p23 bra 	$L__BB6_35;
	mov.u32 	%r177, %tid.x;
	neg.s32 	%r180, %r68;
	add.s32 	%r151, %r2, %r5;
	shl.b32 	%r152, %r177, 2;
	add.s32 	%r153, %r151, %r152;
	mov.u32 	%r154, _ZN3cub18CUB_300001_SM_10006detail9transform4smemE;
	add.s32 	%r155, %r153, %r154;
	add.s32 	%r179, %r155, 128;
	add.s32 	%r156, %r1, %r152;
	add.s32 	%r178, %r154, %r156;
	shl.b64 	%rd127, %rd4, 2;
	add.s64 	%rd64, %rd1, %rd127;
$L__BB6_29:
	.pragma "nounroll";
	setp.ge.s32 	%p24, %r177, %r4;
	@%p24 bra 	$L__BB6_31;
	ld.shared.f32 	%f1, [%r178];
	ld.shared.f32 	%f2, [%r179];
	mul.f32 	%f3, %f1, %f2;
	mul.wide.s32 	%rd128, %r177, 4;
	add.s64 	%rd129, %rd64, %rd128;
	st.global.f32 	[%rd129], %f3;
$L__BB6_31:
	add.s32 	%r180, %r180, 1;
	setp.ne.s32 	%p25, %r180, 0;
	add.s32 	%r179, %r179, 512;
	add.s32 	%r178, %r178, 512;
	add.s32 	%r177, %r177, 128;
	@%p25 bra 	$L__BB6_29;
	bra.uni 	$L__BB6_35;
$L__BB6_32:
	setp.lt.s32 	%p26, %r68, 1;
	@%p26 bra 	$L__BB6_35;
	mov.u32 	%r173, %tid.x;
	neg.s32 	%r176, %r68;
	add.s32 	%r157, %r2, %r5;
	shl.b32 	%r158, %r173, 2;
	add.s32 	%r159, %r157, %r158;
	mov.u32 	%r160, _ZN3cub18CUB_300001_SM_10006detail9transform4smemE;
	add.s32 	%r161, %r159, %r160;
	add.s32 	%r175, %r161, 128;
	add.s32 	%r162, %r1, %r158;
	add.s32 	%r174, %r160, %r162;
	shl.b64 	%rd130, %rd4, 2;
	add.s64 	%rd65, %rd1, %rd130;
$L__BB6_34:
	.pragma "nounroll";
	mul.wide.s32 	%rd131, %r173, 4;
	add.s64 	%rd132, %rd65, %rd131;
	ld.shared.f32 	%f4, [%r174];
	ld.shared.f32 	%f5, [%r175];
	mul.f32 	%f6, %f4, %f5;
	st.global.f32 	[%rd132], %f6;
	add.s32 	%r176, %r176, 1;
	setp.eq.s32 	%p27, %r176, 0;
	add.s32 	%r175, %r175, 512;
	add.s32 	%r174, %r174, 512;
	add.s32 	%r173, %r173, 128;
	@%p27 bra 	$L__BB6_35;
	bra.uni 	$L__BB6_34;
$L__BB6_35:
	ret;

}
	// .globl	_ZN3cub18CUB_300001_SM_10006detail9transform16transform_kernelINS2_10policy_hubILb0EN4cuda3std3__45tupleIJN6thrust24THRUST_300001_SM_1000_NS6detail15normal_iteratorINSA_10device_ptrIfEEEESF_EEEE10policy1000EiNS7_4plusIfEESF_JPfSL_EEEvT0_iT1_T2_DpNS2_10kernel_argIT3_EE
.visible .entry _ZN3cub18CUB_300001_SM_10006detail9transform16transform_kernelINS2_10policy_hubILb0EN4cuda3std3__45tupleIJN6thrust24THRUST_300001_SM_1000_NS6detail15normal_iteratorINSA_10device_ptrIfEEEESF_EEEE10policy1000EiNS7_4plusIfEESF_JPfSL_EEEvT0_iT1_T2_DpNS2_10kernel_argIT3_EE(
	.param .u32 _ZN3cub18CUB_300001_SM_10006detail9transform16transform_kernelINS2_10policy_hubILb0EN4cuda3std3__45tupleIJN6thrust24THRUST_300001_SM_1000_NS6detail15normal_iteratorINSA_10device_ptrIfEEEESF_EEEE10policy1000EiNS7_4plusIfEESF_JPfSL_EEEvT0_iT1_T2_DpNS2_10kernel_argIT3_EE_param_0,
	.param .u32 _ZN3cub18CUB_300001_SM_10006detail9transform16transform_kernelINS2_10policy_hubILb0EN4cuda3std3__45tupleIJN6thrust24THRUST_300001_SM_1000_NS6detail15normal_iteratorINSA_10device_ptrIfEEEESF_EEEE10policy1000EiNS7_4plusIfEESF_JPfSL_EEEvT0_iT1_T2_DpNS2_10kernel_argIT3_EE_param_1,
	.param .align 1 .b8 _ZN3cub18CUB_300001_SM_10006detail9transform16transform_kernelINS2_10policy_hubILb0EN4cuda3std3__45tupleIJN6thrust24THRUST_300001_SM_1000_NS6detail15normal_iteratorINSA_10device_ptrIfEEEESF_EEEE10policy1000EiNS7_4plusIfEESF_JPfSL_EEEvT0_iT1_T2_DpNS2_10kernel_argIT3_EE_param_2[1],
	.param .align 8 .b8 _ZN3cub18CUB_300001_SM_10006detail9transform16transform_kernelINS2_10policy_hubILb0EN4cuda3std3__45tupleIJN6thrust24THRUST_300001_SM_1000_NS6detail15normal_iteratorINSA_10device_ptrIfEEEESF_EEEE10policy1000EiNS7_4plusIfEESF_JPfSL_EEEvT0_iT1_T2_DpNS2_10kernel_argIT3_EE_param_3[8],
	.param .align 8 .b8 _ZN3cub18CUB_300001_SM_10006detail9transform16transform_kernelINS2_10policy_hubILb0EN4cuda3std3__45tupleIJN6thrust24THRUST_300001_SM_1000_NS6detail15normal_iteratorINSA_10device_ptrIfEEEESF_EEEE10policy1000EiNS7_4plusIfEESF_JPfSL_EEEvT0_iT1_T2_DpNS2_10kernel_argIT3_EE_param_4[16],
	.param .align 8 .b8 _ZN3cub18CUB_300001_SM_10006detail9transform16transform_kernelINS2_10policy_hubILb0EN4cuda3std3__45tupleIJN6thrust24THRUST_300001_SM_1000_NS6detail15normal_iteratorINSA_10device_ptrIfEEEESF_EEEE10policy1000EiNS7_4plusIfEESF_JPfSL_EEEvT0_iT1_T2_DpNS2_10kernel_argIT3_EE_param_5[16]
)
.maxntid 128
{
	.reg .pred 	%p<28>;
	.reg .b32 	%r<188>;
	.reg .b32 	%f<7>;
	.reg .b64 	%rd<143>;
	// demoted variable
	.shared .align 8 .u64 _ZZN3cub18CUB_300001_SM_10006detail9transform23transform_kernel_ublkcpINS2_19async_copy_policy_tILi128EEEiN4cuda3std3__44plusIfEEN6thrust24THRUST_300001_SM_1000_NS6detail15normal_iteratorINSC_10device_ptrIfEEEEJffEEEvT0_iT1_T2_DpNS2_16aligned_base_ptrIT3_EEE3bar;
	ld.param.u64 	%rd66, [_ZN3cub18CUB_300001_SM_10006detail9transform16transform_kernelINS2_10policy_hubILb0EN4cuda3std3__45tupleIJN6thrust24THRUST_300001_SM_1000_NS6detail15normal_iteratorINSA_10device_ptrIfEEEESF_EEEE10policy1000EiNS7_4plusIfEESF_JPfSL_EEEvT0_iT1_T2_DpNS2_10kernel_argIT3_EE_param_5];
	ld.param.u64 	%rd64, [_ZN3cub18CUB_300001_SM_10006detail9transform16transform_kernelINS2_10policy_hubILb0EN4cuda3std3__45tupleIJN6thrust24THRUST_300001_SM_1000_NS6detail15normal_iteratorINSA_10device_ptrIfEEEESF_EEEE10policy1000EiNS7_4plusIfEESF_JPfSL_EEEvT0_iT1_T2_DpNS2_10kernel_argIT3_EE_param_4];
	ld.param.u32 	%r71, [_ZN3cub18CUB_300001_SM_10006detail9transform16transform_kernelINS2_10policy_hubILb0EN4cuda3std3__45tupleIJN6thrust24THRUST_300001_SM_1000_NS6detail15normal_iteratorINSA_10device_ptrIfEEEESF_EEEE10policy1000EiNS7_4plusIfEESF_JPfSL_EEEvT0_iT1_T2_DpNS2_10kernel_argIT3_EE_param_0];
	ld.param.u64 	%rd67, [_ZN3cub18CUB_300001_SM_10006detail9transform16transform_kernelINS2_10policy_hubILb0EN4cuda3std3__45tupleIJN6thrust24THRUST_300001_SM_1000_NS6detail15normal_iteratorINSA_10device_ptrIfEEEESF_EEEE10policy1000EiNS7_4plusIfEESF_JPfSL_EEEvT0_iT1_T2_DpNS2_10kernel_argIT3_EE_param_5+8];
	ld.param.u64 	%rd65, [_ZN3cub18CUB_300001_SM_10006detail9transform16transform_kernelINS2_10policy_hubILb0EN4cuda3std3__45tupleIJN6thrust24THRUST_300001_SM_1000_NS6detail15normal_iteratorINSA_10device_ptrIfEEEESF_EEEE10policy1000EiNS7_4plusIfEESF_JPfSL_EEEvT0_iT1_T2_DpNS2_10kernel_argIT3_EE_param_4+8];
	ld.param.u64 	%rd68, [_ZN3cub18CUB_300001_SM_10006detail9transform16transform_kernelINS2_10policy_hubILb0EN4cuda3std3__45tupleIJN6thrust24THRUST_300001_SM_1000_NS6detail15normal_iteratorINSA_10device_ptrIfEEEESF_EEEE10policy1000EiNS7_4plusIfEESF_JPfSL_EEEvT0_iT1_T2_DpNS2_10kernel_argIT3_EE_param_3];
	ld.param.u32 	%r70, [_ZN3cub18CUB_300001_SM_10006detail9transform16transform_kernelINS2_10policy_hubILb0EN4cuda3std3__45tupleIJN6thrust24THRUST_300001_SM_1000_NS6detail15normal_iteratorINSA_10device_ptrIfEEEESF_EEEE10policy1000EiNS7_4plusIfEESF_JPfSL_EEEvT0_iT1_T2_DpNS2_10kernel_argIT3_EE_param_1];
	cvta.to.global.u64 	%rd1, %rd68;
	cvt.u32.u64 	%r1, %rd65;
	cvt.u32.u64 	%r2, %rd67;
	shl.b32 	%r3, %r70, 7;
	mov.u32 	%r72, %ctaid.x;
	mul.lo.s32 	%r4, %r3, %r72;
	sub.s32 	%r5, %r71, %r4;
	min.s32 	%r6, %r3, %r5;
	setp.eq.s32 	%p1, %r72, 0;
	add.s32 	%r74, %r72, 2;
	mov.u32 	%r75, %nctaid.x;
	setp.ge.u32 	%p2, %r74, %r75;
	shl.b32 	%r7, %r70, 9;
	or.pred  	%p3, %p1, %p2;
	@%p3 bra 	$L__BB7_5;
	mov.b32 	%r139, -1;
	// begin inline asm
	{
	 .reg .pred P_OUT; 
	elect.sync _|P_OUT, %r139;
	selp.b32 %r138, 1, 0, P_OUT; 
}
	// end inline asm
	mov.u32 	%r140, %tid.x;
	setp.gt.u32 	%p18, %r140, 31;
	setp.eq.s32 	%p19, %r138, 0;
	or.pred  	%p20, %p18, %p19;
	@%p20 bra 	$L__BB7_3;
	mov.u32 	%r141, _ZZN3cub18CUB_300001_SM_10006detail9transform23transform_kernel_ublkcpINS2_19async_copy_policy_tILi128EEEiN4cuda3std3__44plusIfEEN6thrust24THRUST_300001_SM_1000_NS6detail15normal_iteratorINSC_10device_ptrIfEEEEJffEEEvT0_iT1_T2_DpNS2_16aligned_base_ptrIT3_EEE3bar;
	mov.b32 	%r142, 1;
	// begin inline asm
	mbarrier.init.shared.b64 [%r141], %r142;
	// end inline asm
	// begin inline asm
	fence.proxy.async.shared::cta; // 6.
	// end inline asm
	mul.wide.s32 	%rd120, %r4, 4;
	add.s32 	%r151, %r7, 15;
	add.s32 	%r152, %r151, %r1;
	and.b32  	%r144, %r152, -16;
	cvta.to.global.u64 	%rd121, %rd64;
	add.s64 	%rd117, %rd121, %rd120;
	mov.u32 	%r143, _ZN3cub18CUB_300001_SM_10006detail9transform4smemE;
	// begin inline asm
	cp.async.bulk.shared::cluster.global.mbarrier::complete_tx::bytes [%r143], [%rd117], %r144, [%r141];
	// end inline asm
	add.s32 	%r153, %r151, %r2;
	and.b32  	%r147, %r153, -16;
	add.s32 	%r154, %r143, %r7;
	add.s32 	%r146, %r154, 128;
	cvta.to.global.u64 	%rd122, %rd66;
	add.s64 	%rd118, %rd122, %rd120;
	// begin inline asm
	cp.async.bulk.shared::cluster.global.mbarrier::complete_tx::bytes [%r146], [%rd118], %r147, [%r141];
	// end inline asm
	add.s32 	%r150, %r147, %r144;
	// begin inline asm
	mbarrier.arrive.expect_tx.release.cta.shared::cta.b64 %rd119, [%r141], %r150; // 8. 
	// end inline asm
$L__BB7_3:
	bar.sync 	0;
	mov.u32 	%r156, _ZZN3cub18CUB_300001_SM_10006detail9transform23transform_kernel_ublkcpINS2_19async_copy_policy_tILi128EEEiN4cuda3std3__44plusIfEEN6thrust24THRUST_300001_SM_1000_NS6detail15normal_iteratorINSC_10device_ptrIfEEEEJffEEEvT0_iT1_T2_DpNS2_16aligned_base_ptrIT3_EEE3bar;
$L__BB7_4:
	mov.b32 	%r157, 0;
	// begin inline asm
	{
	 .reg .pred P_OUT; 
	mbarrier.try_wait.parity.shared::cta.b64  P_OUT, [%r156], %r157;                                // 7a. 
	selp.b32 %r155, 1, 0, P_OUT; 
}
	// end inline asm
	setp.eq.s32 	%p21, %r155, 0;
	@%p21 bra 	$L__BB7_4;
	bra.uni 	$L__BB7_26;
$L__BB7_5:
	cvt.s64.s32 	%rd4, %r1;
	cvt.s64.s32 	%rd5, %r4;
	shl.b32 	%r77, %r6, 2;
	cvt.s64.s32 	%rd69, %r77;
	shr.u64 	%rd6, %rd69, 2;
	mov.u32 	%r8, %ntid.x;
	mov.u32 	%r9, %ntid.y;
	mul.lo.s32 	%r78, %r8, %r9;
	mov.u32 	%r10, %ntid.z;
	mul.lo.s32 	%r11, %r78, %r10;
	mov.u32 	%r79, %tid.x;
	mov.u32 	%r80, %tid.y;
	mov.u32 	%r81, %tid.z;
	mad.lo.s32 	%r82, %r81, %r9, %r80;
	mad.lo.s32 	%r83, %r82, %r8, %r79;
	cvt.u64.u32 	%rd140, %r83;
	setp.le.u64 	%p4, %rd6, %rd140;
	@%p4 bra 	$L__BB7_15;
	cvt.u32.u64 	%r84, %rd140;
	cvt.u64.u32 	%rd8, %r11;
	add.s32 	%r85, %r84, %r11;
	cvt.u64.u32 	%rd70, %r85;
	max.u64 	%rd71, %rd6, %rd70;
	setp.gt.u64 	%p5, %rd6, %rd70;
	selp.u64 	%rd9, 1, 0, %p5;
	add.s64 	%rd72, %rd9, %rd70;
	sub.s64 	%rd10, %rd71, %rd72;
	and.b64  	%rd73, %rd10, -4294967296;
	setp.ne.s64 	%p6, %rd73, 0;
	@%p6 bra 	$L__BB7_8;
	cvt.u32.u64 	%r86, %rd8;
	cvt.u32.u64 	%r87, %rd10;
	div.u32 	%r88, %r87, %r86;
	cvt.u64.u32 	%rd129, %r88;
	bra.uni 	$L__BB7_9;
$L__BB7_8:
	div.u64 	%rd129, %rd10, %rd8;
$L__BB7_9:
	add.s64 	%rd14, %rd129, %rd9;
	and.b64  	%rd74, %rd14, 3;
	setp.eq.s64 	%p7, %rd74, 3;
	mov.u64 	%rd133, %rd140;
	@%p7 bra 	$L__BB7_12;
	shl.b64 	%rd75, %rd140, 2;
	shl.b64 	%rd76, %rd5, 2;
	add.s64 	%rd77, %rd75, %rd76;
	add.s64 	%rd78, %rd77, %rd4;
	add.s64 	%rd131, %rd64, %rd78;
	mov.u32 	%r90, _ZN3cub18CUB_300001_SM_10006detail9transform4smemE;
	add.s32 	%r91, %r1, %r90;
	shl.b32 	%r92, %r84, 2;
	add.s32 	%r170, %r91, %r92;
	mul.lo.s32 	%r93, %r10, %r9;
	mul.lo.s32 	%r94, %r93, %r8;
	shl.b32 	%r13, %r94, 2;
	add.s64 	%rd79, %rd14, 1;
	and.b64  	%rd80, %rd79, 3;
	neg.s64 	%rd130, %rd80;
	mov.u64 	%rd133, %rd140;
$L__BB7_11:
	.pragma "nounroll";
	// begin inline asm
	cp.async.ca.shared.global [%r170], [%rd131], 4, 4;
	// end inline asm
	add.s64 	%rd133, %rd133, %rd8;
	shl.b64 	%rd82, %rd8, 2;
	add.s64 	%rd131, %rd131, %rd82;
	add.s32 	%r170, %r170, %r13;
	add.s64 	%rd130, %rd130, 1;
	setp.ne.s64 	%p8, %rd130, 0;
	@%p8 bra 	$L__BB7_11;
$L__BB7_12:
	setp.lt.u64 	%p9, %rd14, 3;
	@%p9 bra 	$L__BB7_15;
	shl.b64 	%rd24, %rd8, 2;
	shl.b64 	%rd83, %rd133, 2;
	shl.b64 	%rd84, %rd5, 2;
	add.s64 	%rd25, %rd83, %rd84;
	shl.b64 	%rd85, %rd8, 3;
	add.s64 	%rd26, %rd25, %rd85;
	add.s64 	%rd86, %rd133, %rd5;
	shl.b64 	%rd87, %rd86, 2;
	mad.lo.s64 	%rd27, %rd8, 12, %rd87;
	cvt.u32.u64 	%r96, %rd65;
	mov.u32 	%r97, _ZN3cub18CUB_300001_SM_10006detail9transform4smemE;
	add.s32 	%r98, %r96, %r97;
	mul.lo.s32 	%r99, %r10, %r9;
	mul.lo.s32 	%r100, %r99, %r8;
	shl.b32 	%r101, %r100, 2;
	cvt.u32.u64 	%r102, %rd133;
	shl.b32 	%r103, %r102, 2;
	add.s32 	%r171, %r98, %r103;
	add.s32 	%r174, %r171, %r101;
	shl.b32 	%r104, %r100, 3;
	add.s32 	%r173, %r171, %r104;
	mad.lo.s32 	%r172, %r100, 12, %r171;
	cvt.s64.s32 	%rd88, %rd65;
	add.s64 	%rd134, %rd64, %rd88;
$L__BB7_14:
	add.s64 	%rd89, %rd134, %rd25;
	// begin inline asm
	cp.async.ca.shared.global [%r171], [%rd89], 4, 4;
	// end inline asm
	add.s64 	%rd93, %rd25, %rd24;
	add.s64 	%rd90, %rd134, %rd93;
	// begin inline asm
	cp.async.ca.shared.global [%r174], [%rd90], 4, 4;
	// end inline asm
	add.s64 	%rd91, %rd134, %rd26;
	// begin inline asm
	cp.async.ca.shared.global [%r173], [%rd91], 4, 4;
	// end inline asm
	add.s64 	%rd92, %rd134, %rd27;
	// begin inline asm
	cp.async.ca.shared.global [%r172], [%rd92], 4, 4;
	// end inline asm
	add.s64 	%rd133, %rd133, %rd24;
	mul.wide.u32 	%rd94, %r11, 16;
	add.s64 	%rd134, %rd134, %rd94;
	mul.lo.s32 	%r109, %r10, %r9;
	mul.lo.s32 	%r110, %r109, %r8;
	shl.b32 	%r111, %r110, 4;
	add.s32 	%r174, %r174, %r111;
	add.s32 	%r173, %r173, %r111;
	add.s32 	%r172, %r172, %r111;
	add.s32 	%r171, %r171, %r111;
	setp.lt.u64 	%p10, %rd133, %rd6;
	@%p10 bra 	$L__BB7_14;
$L__BB7_15:
	setp.le.u64 	%p11, %rd6, %rd140;
	// begin inline asm
	cp.async.commit_group;
	// end inline asm
	cvt.s64.s32 	%rd33, %r2;
	@%p11 bra 	$L__BB7_25;
	cvt.u32.u64 	%r112, %rd140;
	cvt.u64.u32 	%rd34, %r11;
	add.s32 	%r113, %r112, %r11;
	cvt.u64.u32 	%rd95, %r113;
	max.u64 	%rd96, %rd6, %rd95;
	setp.gt.u64 	%p12, %rd6, %rd95;
	selp.u64 	%rd35, 1, 0, %p12;
	add.s64 	%rd97, %rd35, %rd95;
	sub.s64 	%rd36, %rd96, %rd97;
	and.b64  	%rd98, %rd36, -4294967296;
	setp.ne.s64 	%p13, %rd98, 0;
	@%p13 bra 	$L__BB7_18;
	cvt.u32.u64 	%r114, %rd34;
	cvt.u32.u64 	%r115, %rd36;
	div.u32 	%r116, %r115, %r114;
	cvt.u64.u32 	%rd136, %r116;
	bra.uni 	$L__BB7_19;
$L__BB7_18:
	div.u64 	%rd136, %rd36, %rd34;
$L__BB7_19:
	add.s64 	%rd40, %rd136, %rd35;
	and.b64  	%rd99, %rd40, 3;
	setp.eq.s64 	%p14, %rd99, 3;
	@%p14 bra 	$L__BB7_22;
	shl.b64 	%rd100, %rd140, 2;
	shl.b64 	%rd101, %rd5, 2;
	add.s64 	%rd102, %rd100, %rd101;
	add.s64 	%rd103, %rd102, %rd33;
	add.s64 	%rd138, %rd66, %rd103;
	shl.b64 	%rd42, %rd34, 2;
	mov.u32 	%r118, _ZN3cub18CUB_300001_SM_10006detail9transform4smemE;
	add.s32 	%r119, %r2, %r118;
	add.s32 	%r120, %r119, %r7;
	shl.b32 	%r121, %r112, 2;
	add.s32 	%r175, %r120, %r121;
	mul.lo.s32 	%r122, %r10, %r9;
	mul.lo.s32 	%r123, %r122, %r8;
	shl.b32 	%r29, %r123, 2;
	add.s64 	%rd104, %rd40, 1;
	and.b64  	%rd105, %rd104, 3;
	neg.s64 	%rd137, %rd105;
$L__BB7_21:
	.pragma "nounroll";
	add.s32 	%r124, %r175, 128;
	// begin inline asm
	cp.async.ca.shared.global [%r124], [%rd138], 4, 4;
	// end inline asm
	add.s64 	%rd140, %rd140, %rd34;
	add.s64 	%rd138, %rd138, %rd42;
	add.s32 	%r175, %r175, %r29;
	add.s64 	%rd137, %rd137, 1;
	setp.ne.s64 	%p15, %rd137, 0;
	@%p15 bra 	$L__BB7_21;
$L__BB7_22:
	setp.lt.u64 	%p16, %rd40, 3;
	@%p16 bra 	$L__BB7_25;
	shl.b64 	%rd51, %rd34, 2;
	shl.b64 	%rd107, %rd140, 2;
	shl.b64 	%rd108, %rd5, 2;
	add.s64 	%rd52, %rd107, %rd108;
	add.s64 	%rd53, %rd52, %rd51;
	shl.b64 	%rd54, %rd34, 4;
	shl.b64 	%rd109, %rd34, 3;
	add.s64 	%rd55, %rd52, %rd109;
	add.s64 	%rd110, %rd140, %rd5;
	shl.b64 	%rd111, %rd110, 2;
	mad.lo.s64 	%rd56, %rd34, 12, %rd111;
	mov.u32 	%r125, _ZN3cub18CUB_300001_SM_10006detail9transform4smemE;
	add.s32 	%r126, %r2, %r125;
	mul.lo.s32 	%r127, %r10, %r9;
	mul.lo.s32 	%r128, %r127, %r8;
	shl.b32 	%r129, %r128, 2;
	cvt.u32.u64 	%r130, %rd140;
	shl.b32 	%r131, %r130, 2;
	add.s32 	%r132, %r126, %r7;
	add.s32 	%r176, %r132, %r131;
	add.s32 	%r179, %r176, %r129;
	shl.b32 	%r33, %r128, 4;
	shl.b32 	%r133, %r128, 3;
	add.s32 	%r178, %r176, %r133;
	mad.lo.s32 	%r177, %r128, 12, %r176;
	add.s64 	%rd141, %rd66, %rd33;
$L__BB7_24:
	add.s64 	%rd113, %rd141, %rd52;
	add.s32 	%r134, %r176, 128;
	// begin inline asm
	cp.async.ca.shared.global [%r134], [%rd113], 4, 4;
	// end inline asm
	add.s64 	%rd114, %rd141, %rd53;
	add.s32 	%r135, %r179, 128;
	// begin inline asm
	cp.async.ca.shared.global [%r135], [%rd114], 4, 4;
	// end inline asm
	add.s64 	%rd115, %rd141, %rd55;
	add.s32 	%r136, %r178, 128;
	// begin inline asm
	cp.async.ca.shared.global [%r136], [%rd115], 4, 4;
	// end inline asm
	add.s64 	%rd116, %rd141, %rd56;
	add.s32 	%r137, %r177, 128;
	// begin inline asm
	cp.async.ca.shared.global [%r137], [%rd116], 4, 4;
	// end inline asm
	add.s64 	%rd140, %rd140, %rd51;
	add.s64 	%rd141, %rd141, %rd54;
	add.s32 	%r179, %r179, %r33;
	add.s32 	%r178, %r178, %r33;
	add.s32 	%r177, %r177, %r33;
	add.s32 	%r176, %r176, %r33;
	setp.lt.u64 	%p17, %rd140, %rd6;
	@%p17 bra 	$L__BB7_24;
$L__BB7_25:
	// begin inline asm
	cp.async.commit_group;
	// end inline asm
	// begin inline asm
	cp.async.wait_group 0;
	// end inline asm
	barrier.sync 	0;
$L__BB7_26:
	cvt.u32.u64 	%r45, %rd65;
	setp.gt.s32 	%p22, %r3, %r5;
	@%p22 bra 	$L__BB7_30;
	setp.lt.s32 	%p23, %r70, 1;
	@%p23 bra 	$L__BB7_35;
	mov.u32 	%r180, %tid.x;
	neg.s32 	%r183, %r70;
	add.s32 	%r158, %r2, %r7;
	shl.b32 	%r159, %r180, 2;
	add.s32 	%r160, %r158, %r159;
	mov.u32 	%r161, _ZN3cub18CUB_300001_SM_10006detail9transform4smemE;
	add.s32 	%r162, %r160, %r161;
	add.s32 	%r182, %r162, 128;
	add.s32 	%r163, %r45, %r159;
	add.s32 	%r181, %r161, %r163;
	mul.wide.s32 	%rd123, %r4, 4;
	add.s64 	%rd62, %rd1, %rd123;
$L__BB7_29:
	.pragma "nounroll";
	mul.wide.s32 	%rd124, %r180, 4;
	add.s64 	%rd125, %rd62, %rd124;
	ld.shared.f32 	%f1, [%r181];
	ld.shared.f32 	%f2, [%r182];
	add.f32 	%f3, %f1, %f2;
	st.global.f32 	[%rd125], %f3;
	add.s32 	%r183, %r183, 1;
	setp.eq.s32 	%p24, %r183, 0;
	add.s32 	%r182, %r182, 512;
	add.s32 	%r181, %r181, 512;
	add.s32 	%r180, %r180, 128;
	@%p24 bra 	$L__BB7_35;
	bra.uni 	$L__BB7_29;
$L__BB7_30:
	setp.lt.s32 	%p25, %r70, 1;
	@%p25 bra 	$L__BB7_35;
	mov.u32 	%r184, %tid.x;
	neg.s32 	%r187, %r70;
	add.s32 	%r164, %r2, %r7;
	shl.b32 	%r165, %r184, 2;
	add.s32 	%r166, %r164, %r165;
	mov.u32 	%r167, _ZN3cub18CUB_300001_SM_10006detail9transform4smemE;
	add.s32 	%r168, %r166, %r167;
	add.s32 	%r186, %r168, 128;
	add.s32 	%r169, %r45, %r165;
	add.s32 	%r185, %r167, %r169;
	mul.wide.s32 	%rd126, %r4, 4;
	add.s64 	%rd63, %rd1, %rd126;
$L__BB7_32:
	.pragma "nounroll";
	setp.ge.s32 	%p26, %r184, %r6;
	@%p26 bra 	$L__BB7_34;
	ld.shared.f32 	%f4, [%r185];
	ld.shared.f32 	%f5, [%r186];
	add.f32 	%f6, %f4, %f5;
	mul.wide.s32 	%rd127, %r184, 4;
	add.s64 	%rd128, %rd63, %rd127;
	st.global.f32 	[%rd128], %f6;
$L__BB7_34:
	add.s32 	%r187, %r187, 1;
	setp.ne.s32 	%p27, %r187, 0;
	add.s32 	%r186, %r186, 512;
	add.s32 	%r185, %r185, 512;
	add.s32 	%r184, %r184, 128;
	@%p27 bra 	$L__BB7_32;
$L__BB7_35:
	ret;

}
	// .globl	_ZN3cub18CUB_300001_SM_10006detail9transform16transform_kernelINS2_10policy_hubILb0EN4cuda3std3__45tupleIJN6thrust24THRUST_300001_SM_1000_NS6detail15normal_iteratorINSA_10device_ptrIfEEEESF_EEEE10policy1000ElNS7_4plusIfEESF_JPfSL_EEEvT0_iT1_T2_DpNS2_10kernel_argIT3_EE
.visible .entry _ZN3cub18CUB_300001_SM_10006detail9transform16transform_kernelINS2_10policy_hubILb0EN4cuda3std3__45tupleIJN6thrust24THRUST_300001_SM_1000_NS6detail15normal_iteratorINSA_10device_ptrIfEEEESF_EEEE10policy1000ElNS7_4plusIfEESF_JPfSL_EEEvT0_iT1_T2_DpNS2_10kernel_argIT3_EE(
	.param .u64 _ZN3cub18CUB_300001_SM_10006detail9transform16transform_kernelINS2_10policy_hubILb0EN4cuda3std3__45tupleIJN6thrust24THRUST_300001_SM_1000_NS6detail15normal_iteratorINSA_10device_ptrIfEEEESF_EEEE10policy1000ElNS7_4plusIfEESF_JPfSL_EEEvT0_iT1_T2_DpNS2_10kernel_argIT3_EE_param_0,
	.param .u32 _ZN3cub18CUB_300001_SM_10006detail9transform16transform_kernelINS2_10policy_hubILb0EN4cuda3std3__45tupleIJN6thrust24THRUST_300001_SM_1000_NS6detail15normal_iteratorINSA_10device_ptrIfEEEESF_EEEE10policy1000ElNS7_4plusIfEESF_JPfSL_EEEvT0_iT1_T2_DpNS2_10kernel_argIT3_EE_param_1,
	.param .align 1 .b8 _ZN3cub18CUB_300001_SM_10006detail9transform16transform_kernelINS2_10policy_hubILb0EN4cuda3std3__45tupleIJN6thrust24THRUST_300001_SM_1000_NS6detail15normal_iteratorINSA_10device_ptrIfEEEESF_EEEE10policy1000ElNS7_4plusIfEESF_JPfSL_EEEvT0_iT1_T2_DpNS2_10kernel_argIT3_EE_param_2[1],
	.param .align 8 .b8 _ZN3cub18CUB_300001_SM_10006detail9transform16transform_kernelINS2_10policy_hubILb0EN4cuda3std3__45tupleIJN6thrust24THRUST_300001_SM_1000_NS6detail15normal_iteratorINSA_10device_ptrIfEEEESF_EEEE10policy1000ElNS7_4plusIfEESF_JPfSL_EEEvT0_iT1_T2_DpNS2_10kernel_argIT3_EE_param_3[8],
	.param .align 8 .b8 _ZN3cub18CUB_300001_SM_10006detail9transform16transform_kernelINS2_10policy_hubILb0EN4cuda3std3__45tupleIJN6thrust24THRUST_300001_SM_1000_NS6detail15normal_iteratorINSA_10device_ptrIfEEEESF_EEEE10policy1000ElNS7_4plusIfEESF_JPfSL_EEEvT0_iT1_T2_DpNS2_10kernel_argIT3_EE_param_4[16],
	.param .align 8 .b8 _ZN3cub18CUB_300001_SM_10006detail9transform16transform_kernelINS2_10policy_hubILb0EN4cuda3std3__45tupleIJN6thrust24THRUST_300001_SM_1000_NS6detail15normal_iteratorINSA_10device_ptrIfEEEESF_EEEE10policy1000ElNS7_4plusIfEESF_JPfSL_EEEvT0_iT1_T2_DpNS2_10kernel_argIT3_EE_param_5[16]
)
.maxntid 128
{
	.reg .pred 	%p<28>;
	.reg .b32 	%r<181>;
	.reg .b32 	%f<7>;
	.reg .b64 	%rd<147>;
	// demoted variable
	.shared .align 8 .u64 _ZZN3cub18CUB_300001_SM_10006detail9transform23transform_kernel_ublkcpINS2_19async_copy_policy_tILi128EEElN4cuda3std3__44plusIfEEN6thrust24THRUST_300001_SM_1000_NS6detail15normal_iteratorINSC_10device_ptrIfEEEEJffEEEvT0_iT1_T2_DpNS2_16aligned_base_ptrIT3_EEE3bar;
	ld.param.u64 	%rd68, [_ZN3cub18CUB_300001_SM_10006detail9transform16transform_kernelINS2_10policy_hubILb0EN4cuda3std3__45tupleIJN6thrust24THRUST_300001_SM_1000_NS6detail15normal_iteratorINSA_10device_ptrIfEEEESF_EEEE10policy1000ElNS7_4plusIfEESF_JPfSL_EEEvT0_iT1_T2_DpNS2_10kernel_argIT3_EE_param_5];
	ld.param.u64 	%rd66, [_ZN3cub18CUB_300001_SM_10006detail9transform16transform_kernelINS2_10policy_hubILb0EN4cuda3std3__45tupleIJN6thrust24THRUST_300001_SM_1000_NS6detail15normal_iteratorINSA_10device_ptrIfEEEESF_EEEE10policy1000ElNS7_4plusIfEESF_JPfSL_EEEvT0_iT1_T2_DpNS2_10kernel_argIT3_EE_param_4];
	ld.param.u64 	%rd70, [_ZN3cub18CUB_300001_SM_10006detail9transform16transform_kernelINS2_10policy_hubILb0EN4cuda3std3__45tupleIJN6thrust24THRUST_300001_SM_1000_NS6detail15normal_iteratorINSA_10device_ptrIfEEEESF_EEEE10policy1000ElNS7_4plusIfEESF_JPfSL_EEEvT0_iT1_T2_DpNS2_10kernel_argIT3_EE_param_0];
	ld.param.u64 	%rd69, [_ZN3cub18CUB_300001_SM_10006detail9transform16transform_kernelINS2_10policy_hubILb0EN4cuda3std3__45tupleIJN6thrust24THRUST_300001_SM_1000_NS6detail15normal_iteratorINSA_10device_ptrIfEEEESF_EEEE10policy1000ElNS7_4plusIfEESF_JPfSL_EEEvT0_iT1_T2_DpNS2_10kernel_argIT3_EE_param_5+8];
	ld.param.u64 	%rd67, [_ZN3cub18CUB_300001_SM_10006detail9transform16transform_kernelINS2_10policy_hubILb0EN4cuda3std3__45tupleIJN6thrust24THRUST_300001_SM_1000_NS6detail15normal_iteratorINSA_10device_ptrIfEEEESF_EEEE10policy1000ElNS7_4plusIfEESF_JPfSL_EEEvT0_iT1_T2_DpNS2_10kernel_argIT3_EE_param_4+8];
	ld.param.u64 	%rd71, [_ZN3cub18CUB_300001_SM_10006detail9transform16transform_kernelINS2_10policy_hubILb0EN4cuda3std3__45tupleIJN6thrust24THRUST_300001_SM_1000_NS6detail15normal_iteratorINSA_10device_ptrIfEEEESF_EEEE10policy1000ElNS7_4plusIfEESF_JPfSL_EEEvT0_iT1_T2_DpNS2_10kernel_argIT3_EE_param_3];
	ld.param.u32 	%r68, [_ZN3cub18CUB_300001_SM_10006detail9transform16transform_kernelINS2_10policy_hubILb0EN4cuda3std3__45tupleIJN6thrust24THRUST_300001_SM_1000_NS6detail15normal_iteratorINSA_10device_ptrIfEEEESF_EEEE10policy1000ElNS7_4plusIfEESF_JPfSL_EEEvT0_iT1_T2_DpNS2_10kernel_argIT3_EE_param_1];
	cvta.to.global.u64 	%rd1, %rd71;
	cvt.u32.u64 	%r1, %rd67;
	cvt.u32.u64 	%r2, %rd69;
	shl.b32 	%r3, %r68, 7;
	mov.u32 	%r69, %ctaid.x;
	cvt.u64.u32 	%rd72, %r69;
	cvt.s64.s32 	%rd73, %r3;
	mul.lo.s64 	%rd4, %rd73, %rd72;
	sub.s64 	%rd74, %rd70, %rd4;
	min.s64 	%rd75, %rd74, %rd73;
	cvt.u32.u64 	%r4, %rd75;
	setp.eq.s32 	%p1, %r69, 0;
	add.s32 	%r71, %r69, 2;
	mov.u32 	%r72, %nctaid.x;
	setp.ge.u32 	%p2, %r71, %r72;
	shl.b32 	%r5, %r68, 9;
	or.pred  	%p3, %p1, %p2;
	@%p3 bra 	$L__BB8_5;
	mov.b32 	%r132, -1;
	// begin inline asm
	{
	 .reg .pred P_OUT; 
	elect.sync _|P_OUT, %r132;
	selp.b32 %r131, 1, 0, P_OUT; 
}
	// end inline asm
	mov.u32 	%r133, %tid.x;
	setp.gt.u32 	%p18, %r133, 31;
	setp.eq.s32 	%p19, %r131, 0;
	or.pred  	%p20, %p18, %p19;
	@%p20 bra 	$L__BB8_3;
	mov.u32 	%r134, _ZZN3cub18CUB_300001_SM_10006detail9transform23transform_kernel_ublkcpINS2_19async_copy_policy_tILi128EEElN4cuda3std3__44plusIfEEN6thrust24THRUST_300001_SM_1000_NS6detail15normal_iteratorINSC_10device_ptrIfEEEEJffEEEvT0_iT1_T2_DpNS2_16aligned_base_ptrIT3_EEE3bar;
	mov.b32 	%r135, 1;
	// begin inline asm
	mbarrier.init.shared.b64 [%r134], %r135;
	// end inline asm
	// begin inline asm
	fence.proxy.async.shared::cta; // 6.
	// end inline asm
	shl.b64 	%rd124, %rd4, 2;
	add.s32 	%r144, %r5, 15;
	add.s32 	%r145, %r144, %r1;
	and.b32  	%r137, %r145, -16;
	cvta.to.global.u64 	%rd125, %rd66;
	add.s64 	%rd121, %rd125, %rd124;
	mov.u32 	%r136, _ZN3cub18CUB_300001_SM_10006detail9transform4smemE;
	// begin inline asm
	cp.async.bulk.shared::cluster.global.mbarrier::complete_tx::bytes [%r136], [%rd121], %r137, [%r134];
	// end inline asm
	add.s32 	%r146, %r144, %r2;
	and.b32  	%r140, %r146, -16;
	add.s32 	%r147, %r136, %r5;
	add.s32 	%r139, %r147, 128;
	cvta.to.global.u64 	%rd126, %rd68;
	add.s64 	%rd122, %rd126, %rd124;
	// begin inline asm
	cp.async.bulk.shared::cluster.global.mbarrier::complete_tx::bytes [%r139], [%rd122], %r140, [%r134];
	// end inline asm
	add.s32 	%r143, %r140, %r137;
	// begin inline asm
	mbarrier.arrive.expect_tx.release.cta.shared::cta.b64 %rd123, [%r134], %r143; // 8. 
	// end inline asm
$L__BB8_3:
	bar.sync 	0;
	mov.u32 	%r149, _ZZN3cub18CUB_300001_SM_10006detail9transform23transform_kernel_ublkcpINS2_19async_copy_policy_tILi128EEElN4cuda3std3__44plusIfEEN6thrust24THRUST_300001_SM_1000_NS6detail15normal_iteratorINSC_10device_ptrIfEEEEJffEEEvT0_iT1_T2_DpNS2_16aligned_base_ptrIT3_EEE3bar;
$L__BB8_4:
	mov.b32 	%r150, 0;
	// begin inline asm
	{
	 .reg .pred P_OUT; 
	mbarrier.try_wait.parity.shared::cta.b64  P_OUT, [%r149], %r150;                                // 7a. 
	selp.b32 %r148, 1, 0, P_OUT; 
}
	// end inline asm
	setp.eq.s32 	%p21, %r148, 0;
	@%p21 bra 	$L__BB8_4;
	bra.uni 	$L__BB8_26;
$L__BB8_5:
	cvt.s64.s32 	%rd5, %r1;
	shl.b32 	%r74, %r4, 2;
	cvt.s64.s32 	%rd76, %r74;
	shr.u64 	%rd6, %rd76, 2;
	mov.u32 	%r6, %ntid.x;
	mov.u32 	%r7, %ntid.y;
	mul.lo.s32 	%r75, %r6, %r7;
	mov.u32 	%r8, %ntid.z;
	mul.lo.s32 	%r9, %r75, %r8;
	mov.u32 	%r76, %tid.x;
	mov.u32 	%r77, %tid.y;
	mov.u32 	%r78, %tid.z;
	mad.lo.s32 	%r79, %r78, %r7, %r77;
	mad.lo.s32 	%r80, %r79, %r6, %r76;
	cvt.u64.u32 	%rd144, %r80;
	setp.le.u64 	%p4, %rd6, %rd144;
	@%p4 bra 	$L__BB8_15;
	cvt.u32.u64 	%r81, %rd144;
	cvt.u64.u32 	%rd8, %r9;
	add.s32 	%r82, %r81, %r9;
	cvt.u64.u32 	%rd77, %r82;
	max.u64 	%rd78, %rd6, %rd77;
	setp.gt.u64 	%p5, %rd6, %rd77;
	selp.u64 	%rd9, 1, 0, %p5;
	add.s64 	%rd79, %rd9, %rd77;
	sub.s64 	%rd10, %rd78, %rd79;
	and.b64  	%rd80, %rd10, -4294967296;
	setp.ne.s64 	%p6, %rd80, 0;
	@%p6 bra 	$L__BB8_8;
	cvt.u32.u64 	%r83, %rd8;
	cvt.u32.u64 	%r84, %rd10;
	div.u32 	%r85, %r84, %r83;
	cvt.u64.u32 	%rd133, %r85;
	bra.uni 	$L__BB8_9;
$L__BB8_8:
	div.u64 	%rd133, %rd10, %rd8;
$L__BB8_9:
	add.s64 	%rd14, %rd133, %rd9;
	and.b64  	%rd81, %rd14, 3;
	setp.eq.s64 	%p7, %rd81, 3;
	mov.u64 	%rd137, %rd144;
	@%p7 bra 	$L__BB8_12;
	shl.b64 	%rd82, %rd4, 2;
	shl.b64 	%rd83, %rd144, 2;
	add.s64 	%rd84, %rd82, %rd83;
	add.s64 	%rd85, %rd84, %rd5;
	add.s64 	%rd135, %rd66, %rd85;
	shl.b64 	%rd16, %rd8, 2;
	mov.u32 	%r87, _ZN3cub18CUB_300001_SM_10006detail9transform4smemE;
	add.s32 	%r88, %r1, %r87;
	shl.b32 	%r89, %r81, 2;
	add.s32 	%r163, %r88, %r89;
	mul.lo.s32 	%r90, %r8, %r7;
	mul.lo.s32 	%r91, %r90, %r6;
	shl.b32 	%r11, %r91, 2;
	add.s64 	%rd86, %rd14, 1;
	and.b64  	%rd87, %rd86, 3;
	neg.s64 	%rd134, %rd87;
	mov.u64 	%rd137, %rd144;
$L__BB8_11:
	.pragma "nounroll";
	// begin inline asm
	cp.async.ca.shared.global [%r163], [%rd135], 4, 4;
	// end inline asm
	add.s64 	%rd137, %rd137, %rd8;
	add.s64 	%rd135, %rd135, %rd16;
	add.s32 	%r163, %r163, %r11;
	add.s64 	%rd134, %rd134, 1;
	setp.ne.s64 	%p8, %rd134, 0;
	@%p8 bra 	$L__BB8_11;
$L__BB8_12:
	setp.lt.u64 	%p9, %rd14, 3;
	@%p9 bra 	$L__BB8_15;
	shl.b64 	%rd25, %rd8, 2;
	shl.b64 	%rd89, %rd4, 2;
	shl.b64 	%rd90, %rd137, 2;
	add.s64 	%rd26, %rd89, %rd90;
	shl.b64 	%rd27, %rd8, 4;
	shl.b64 	%rd91, %rd8, 3;
	add.s64 	%rd28, %rd26, %rd91;
	add.s64 	%rd92, %rd137, %rd4;
	shl.b64 	%rd93, %rd92, 2;
	mad.lo.s64 	%rd29, %rd8, 12, %rd93;
	mov.u32 	%r93, _ZN3cub18CUB_300001_SM_10006detail9transform4smemE;
	add.s32 	%r94, %r1, %r93;
	mul.lo.s32 	%r95, %r8, %r7;
	mul.lo.s32 	%r96, %r95, %r6;
	shl.b32 	%r97, %r96, 2;
	cvt.u32.u64 	%r98, %rd137;
	shl.b32 	%r99, %r98, 2;
	add.s32 	%r164, %r94, %r99;
	add.s32 	%r167, %r164, %r97;
	shl.b32 	%r15, %r96, 4;
	shl.b32 	%r100, %r96, 3;
	add.s32 	%r166, %r164, %r100;
	mad.lo.s32 	%r165, %r96, 12, %r164;
	cvt.s64.s32 	%rd94, %r1;
	add.s64 	%rd138, %rd66, %rd94;
$L__BB8_14:
	add.s64 	%rd95, %rd138, %rd26;
	// begin inline asm
	cp.async.ca.shared.global [%r164], [%rd95], 4, 4;
	// end inline asm
	add.s64 	%rd99, %rd26, %rd25;
	add.s64 	%rd96, %rd138, %rd99;
	// begin inline asm
	cp.async.ca.shared.global [%r167], [%rd96], 4, 4;
	// end inline asm
	add.s64 	%rd97, %rd138, %rd28;
	// begin inline asm
	cp.async.ca.shared.global [%r166], [%rd97], 4, 4;
	// end inline asm
	add.s64 	%rd98, %rd138, %rd29;
	// begin inline asm
	cp.async.ca.shared.global [%r165], [%rd98], 4, 4;
	// end inline asm
	add.s64 	%rd137, %rd137, %rd25;
	add.s64 	%rd138, %rd138, %rd27;
	add.s32 	%r167, %r167, %r15;
	add.s32 	%r166, %r166, %r15;
	add.s32 	%r165, %r165, %r15;
	add.s32 	%r164, %r164, %r15;
	setp.lt.u64 	%p10, %rd137, %rd6;
	@%p10 bra 	$L__BB8_14;
$L__BB8_15:
	setp.le.u64 	%p11, %rd6, %rd144;
	// begin inline asm
	cp.async.commit_group;
	// end inline asm
	cvt.s64.s32 	%rd35, %r2;
	@%p11 bra 	$L__BB8_25;
	cvt.u32.u64 	%r105, %rd144;
	cvt.u64.u32 	%rd36, %r9;
	add.s32 	%r106, %r105, %r9;
	cvt.u64.u32 	%rd100, %r106;
	max.u64 	%rd101, %rd6, %rd100;
	setp.gt.u64 	%p12, %rd6, %rd100;
	selp.u64 	%rd37, 1, 0, %p12;
	add.s64 	%rd102, %rd37, %rd100;
	sub.s64 	%rd38, %rd101, %rd102;
	and.b64  	%rd103, %rd38, -4294967296;
	setp.ne.s64 	%p13, %rd103, 0;
	@%p13 bra 	$L__BB8_18;
	cvt.u32.u64 	%r107, %rd36;
	cvt.u32.u64 	%r108, %rd38;
	div.u32 	%r109, %r108, %r107;
	cvt.u64.u32 	%rd140, %r109;
	bra.uni 	$L__BB8_19;
$L__BB8_18:
	div.u64 	%rd140, %rd38, %rd36;
$L__BB8_19:
	add.s64 	%rd42, %rd140, %rd37;
	and.b64  	%rd104, %rd42, 3;
	setp.eq.s64 	%p14, %rd104, 3;
	@%p14 bra 	$L__BB8_22;
	shl.b64 	%rd105, %rd4, 2;
	shl.b64 	%rd106, %rd144, 2;
	add.s64 	%rd107, %rd105, %rd106;
	add.s64 	%rd108, %rd107, %rd35;
	add.s64 	%rd142, %rd68, %rd108;
	shl.b64 	%rd44, %rd36, 2;
	mov.u32 	%r111, _ZN3cub18CUB_300001_SM_10006detail9transform4smemE;
	add.s32 	%r112, %r2, %r111;
	add.s32 	%r113, %r112, %r5;
	shl.b32 	%r114, %r105, 2;
	add.s32 	%r168, %r113, %r114;
	mul.lo.s32 	%r115, %r8, %r7;
	mul.lo.s32 	%r116, %r115, %r6;
	shl.b32 	%r28, %r116, 2;
	add.s64 	%rd109, %rd42, 1;
	and.b64  	%rd110, %rd109, 3;
	neg.s64 	%rd141, %rd110;
$L__BB8_21:
	.pragma "nounroll";
	add.s32 	%r117, %r168, 128;
	// begin inline asm
	cp.async.ca.shared.global [%r117], [%rd142], 4, 4;
	// end inline asm
	add.s64 	%rd144, %rd144, %rd36;
	add.s64 	%rd142, %rd142, %rd44;
	add.s32 	%r168, %r168, %r28;
	add.s64 	%rd141, %rd141, 1;
	setp.ne.s64 	%p15, %rd141, 0;
	@%p15 bra 	$L__BB8_21;
$L__BB8_22:
	setp.lt.u64 	%p16, %rd42, 3;
	@%p16 bra 	$L__BB8_25;
	shl.b64 	%rd53, %rd36, 2;
	shl.b64 	%rd112, %rd4, 2;
	shl.b64 	%rd113, %rd144, 2;
	add.s64 	%rd54, %rd112, %rd113;
	add.s64 	%rd55, %rd54, %rd53;
	shl.b64 	%rd56, %rd36, 4;
	shl.b64 	%rd114, %rd36, 3;
	add.s64 	%rd57, %rd54, %rd114;
	add.s64 	%rd115, %rd144, %rd4;
	shl.b64 	%rd116, %rd115, 2;
	mad.lo.s64 	%rd58, %rd36, 12, %rd116;
	mov.u32 	%r118, _ZN3cub18CUB_300001_SM_10006detail9transform4smemE;
	add.s32 	%r119, %r2, %r118;
	mul.lo.s32 	%r120, %r8, %r7;
	mul.lo.s32 	%r121, %r120, %r6;
	shl.b32 	%r122, %r121, 2;
	cvt.u32.u64 	%r123, %rd144;
	shl.b32 	%r124, %r123, 2;
	add.s32 	%r125, %r119, %r5;
	add.s32 	%r169, %r125, %r124;
	add.s32 	%r172, %r169, %r122;
	shl.b32 	%r32, %r121, 4;
	shl.b32 	%r126, %r121, 3;
	add.s32 	%r171, %r169, %r126;
	mad.lo.s32 	%r170, %r121, 12, %r169;
	add.s64 	%rd145, %rd68, %rd35;
$L__BB8_24:
	add.s64 	%rd117, %rd145, %rd54;
	add.s32 	%r127, %r169, 128;
	// begin inline asm
	cp.async.ca.shared.global [%r127], [%rd117], 4, 4;
	// end inline asm
	add.s64 	%rd118, %rd145, %rd55;
	add.s32 	%r128, %r172, 128;
	// begin inline asm
	cp.async.ca.shared.global [%r128], [%rd118], 4, 4;
	// end inline asm
	add.s64 	%rd119, %rd145, %rd57;
	add.s32 	%r129, %r171, 128;
	// begin inline asm
	cp.async.ca.shared.global [%r129], [%rd119], 4, 4;
	// end inline asm
	add.s64 	%rd120, %rd145, %rd58;
	add.s32 	%r130, %r170, 128;
	// begin inline asm
	cp.async.ca.shared.global [%r130], [%rd120], 4, 4;
	// end inline asm
	add.s64 	%rd144, %rd144, %rd53;
	add.s64 	%rd145, %rd145, %rd56;
	add.s32 	%r172, %r172, %r32;
	add.s32 	%r171, %r171, %r32;
	add.s32 	%r170, %r170, %r32;
	add.s32 	%r169, %r169, %r32;
	setp.lt.u64 	%p17, %rd144, %rd6;
	@%p17 bra 	$L__BB8_24;
$L__BB8_25:
	// begin inline asm
	cp.async.commit_group;
	// end inline asm
	// begin inline asm
	cp.async.wait_group 0;
	// end inline asm
	barrier.sync 	0;
$L__BB8_26:
	setp.eq.s32 	%p22, %r3, %r4;
	@%p22 bra 	$L__BB8_32;
	setp.lt.s32 	%p23, %r68, 1;
	@%p23 bra 	$L__BB8_35;
	mov.u32 	%r177, %tid.x;
	neg.s32 	%r180, %r68;
	add.s32 	%r151, %r2, %r5;
	shl.b32 	%r152, %r177, 2;
	add.s32 	%r153, %r151, %r152;
	mov.u32 	%r154, _ZN3cub18CUB_300001_SM_10006detail9transform4smemE;
	add.s32 	%r155, %r153, %r154;
	add.s32 	%r179, %r155, 128;
	add.s32 	%r156, %r1, %r152;
	add.s32 	%r178, %r154, %r156;
	shl.b64 	%rd127, %rd4, 2;
	add.s64 	%rd64, %rd1, %rd127;
$L__BB8_29:
	.pragma "nounroll";
	setp.ge.s32 	%p24, %r177, %r4;
	@%p24 bra 	$L__BB8_31;
	ld.shared.f32 	%f1, [%r178];
	ld.shared.f32 	%f2, [%r179];
	add.f32 	%f3, %f1, %f2;
	mul.wide.s32 	%rd128, %r177, 4;
	add.s64 	%rd129, %rd64, %rd128;
	st.global.f32 	[%rd129], %f3;
$L__BB8_31:
	add.s32 	%r180, %r180, 1;
	setp.ne.s32 	%p25, %r180, 0;
	add.s32 	%r179, %r179, 512;
	add.s32 	%r178, %r178, 512;
	add.s32 	%r177, %r177, 128;
	@%p25 bra 	$L__BB8_29;
	bra.uni 	$L__BB8_35;
$L__BB8_32:
	setp.lt.s32 	%p26, %r68, 1;
	@%p26 bra 	$L__BB8_35;
	mov.u32 	%r173, %tid.x;
	neg.s32 	%r176, %r68;
	add.s32 	%r157, %r2, %r5;
	shl.b32 	%r158, %r173, 2;
	add.s32 	%r159, %r157, %r158;
	mov.u32 	%r160, _ZN3cub18CUB_300001_SM_10006detail9transform4smemE;
	add.s32 	%r161, %r159, %r160;
	add.s32 	%r175, %r161, 128;
	add.s32 	%r162, %r1, %r158;
	add.s32 	%r174, %r160, %r162;
	shl.b64 	%rd130, %rd4, 2;
	add.s64 	%rd65, %rd1, %rd130;
$L__BB8_34:
	.pragma "nounroll";
	mul.wide.s32 	%rd131, %r173, 4;
	add.s64 	%rd132, %rd65, %rd131;
	ld.shared.f32 	%f4, [%r174];
	ld.shared.f32 	%f5, [%r175];
	add.f32 	%f6, %f4, %f5;
	st.global.f32 	[%rd132], %f6;
	add.s32 	%r176, %r176, 1;
	setp.eq.s32 	%p27, %r176, 0;
	add.s32 	%r175, %r175, 512;
	add.s32 	%r174, %r174, 512;
	add.s32 	%r173, %r173, 128;
	@%p27 bra 	$L__BB8_35;
	bra.uni 	$L__BB8_34;
$L__BB8_35:
	ret;

}


// ===== COMPILED SASS (sm_100) =====

	.target	sm_100

	.elftype	@"ET_EXEC"


//--------------------- .note.nv.tkinfo           --------------------------
	.section	.note.nv.tkinfo,"",@"SHT_NOTE"
	.sectionflags	@"SHF_NOTE_NV_TKINFO"
	.tkinfo
        /*0018*/ 	.word	0x00000002
        /*0030*/ 	.string	""
        /*0030*/ 	.string	"ptxas"
        /*0030*/ 	.string	"Cuda compilation tools, release 13.0, V13.0.88"
        /*0030*/ 	.string	"Build cuda_13.0.r13.0/compiler.36424714_0"
        /*0030*/ 	.string	"-arch sm_100 -m 64 "



//--------------------- .note.nv.cuinfo           --------------------------
	.section	.note.nv.cuinfo,"",@"SHT_NOTE"
	.sectionflags	@"SHF_NOTE_NV_CUINFO"
        /*0018*/ 	.short	0x0002
        /*001a*/ 	.short	0x0064
        /*001c*/ 	.short	0x0082
	.zero		2


//--------------------- .nv.info                  --------------------------
	.section	.nv.info,"",@"SHT_CUDA_INFO"
	.align	4


	//----- nvinfo : EIATTR_REGCOUNT
	.align		4
        /*0000*/ 	.byte	0x04, 0x2f
        /*0002*/ 	.short	(.L_44 - .L_43)
	.align		4
.L_43:
        /*0004*/ 	.word	index@(_ZN3cub18CUB_300001_SM_10006detail11EmptyKernelIvEEvv)
        /*0008*/ 	.word	0x00000004


	//----- nvinfo : EIATTR_FRAME_SIZE
	.align		4
.L_44:
        /*000c*/ 	.byte	0x04, 0x11
        /*000e*/ 	.short	(.L_46 - .L_45)
	.align		4
.L_45:
        /*0010*/ 	.word	index@(_ZN3cub18CUB_300001_SM_10006detail11EmptyKernelIvEEvv)
        /*0014*/ 	.word	0x00000000


	//----- nvinfo : EIATTR_REGCOUNT
	.align		4
.L_46:
        /*0018*/ 	.byte	0x04, 0x2f
        /*001a*/ 	.short	(.L_48 - .L_47)
	.align		4
.L_47:
        /*001c*/ 	.word	index@(_ZN3cub18CUB_300001_SM_10006detail8for_each13static_kernelINS2_12policy_hub_t12policy_500_tEmN6thrust24THRUST_300001_SM_1000_NS8cuda_cub20__uninitialized_fill7functorINS7_10device_ptrIfEEfEEEEvT0_T1_)
        /*0020*/ 	.word	0x00000008


	//----- nvinfo : EIATTR_FRAME_SIZE
	.align		4
.L_48:
        /*0024*/ 	.byte	0x04, 0x11
        /*0026*/ 	.short	(.L_50 - .L_49)
	.align		4
.L_49:
        /*0028*/ 	.word	index@(_ZN3cub18CUB_300001_SM_10006detail8for_each13static_kernelINS2_12policy_hub_t12policy_500_tEmN6thrust24THRUST_300001_SM_1000_NS8cuda_cub20__uninitialized_fill7functorINS7_10device_ptrIfEEfEEEEvT0_T1_)
        /*002c*/ 	.word	0x00000000


	//----- nvinfo : EIATTR_REGCOUNT
	.align		4
.L_50:
        /*0030*/ 	.byte	0x04, 0x2f
        /*0032*/ 	.short	(.L_52 - .L_51)
	.align		4
.L_51:
        /*0034*/ 	.word	index@(_ZN3cub18CUB_300001_SM_10006detail8for_each13static_kernelINS2_12policy_hub_t12policy_500_tElN6thrust24THRUST_300001_SM_1000_NS8cuda_cub6__fill7functorINS7_6detail15normal_iteratorINS7_10device_ptrIfEEEEfEEEEvT0_T1_)
        /*0038*/ 	.word	0x00000008


	//----- nvinfo : EIATTR_FRAME_SIZE
	.align		4
.L_52:
        /*003c*/ 	.byte	0x04, 0x11
        /*003e*/ 	.short	(.L_54 - .L_53)
	.align		4
.L_53:
        /*0040*/ 	.word	index@(_ZN3cub18CUB_300001_SM_10006detail8for_each13static_kernelINS2_12policy_hub_t12policy_500_tElN6thrust24THRUST_300001_SM_1000_NS8cuda_cub6__fill7functorINS7_6detail15normal_iteratorINS7_10device_ptrIfEEEEfEEEEvT0_T1_)
        /*0044*/ 	.word	0x00000000


	//----- nvinfo : EIATTR_REGCOUNT
	.align		4
.L_54:
        /*0048*/ 	.byte	0x04, 0x2f
        /*004a*/ 	.short	(.L_56 - .L_55)
	.align		4
.L_55:
        /*004c*/ 	.word	index@(_ZN3cub18CUB_300001_SM_10006detail9transform16transform_kernelINS2_10policy_hubILb1EN4cuda3std3__45tupleIJN6thrust24THRUST_300001_SM_1000_NS6detail15normal_iteratorINSA_10device_ptrIfEEEESF_EEEE10policy1000Ei13saxpy_functorSF_JPfSK_EEEvT0_iT1_T2_DpNS2_10kernel_argIT3_EE)
        /*0050*/ 	.word	0x0000001e


	//----- nvinfo : EIATTR_FRAME_SIZE
	.align		4
.L_56:
        /*0054*/ 	.byte	0x04, 0x11
        /*0056*/ 	.short	(.L_58 - .L_57)
	.align		4
.L_57:
        /*0058*/ 	.word	index@(_ZN3cub18CUB_300001_SM_10006detail9transform16transform_kernelINS2_10policy_hubILb1EN4cuda3std3__45tupleIJN6thrust24THRUST_300001_SM_1000_NS6detail15normal_iteratorINSA_10device_ptrIfEEEESF_EEEE10policy1000Ei13saxpy_functorSF_JPfSK_EEEvT0_iT1_T2_DpNS2_10kernel_argIT3_EE)
        /*005c*/ 	.word	0x00000000


	//----- nvinfo : EIATTR_REGCOUNT
	.align		4
.L_58:
        /*0060*/ 	.byte	0x04, 0x2f
        /*0062*/ 	.short	(.L_60 - .L_59)
	.align		4
.L_59:
        /*0064*/ 	.word	index@(_ZN3cub18CUB_300001_SM_10006detail9transform16transform_kernelINS2_10policy_hubILb1EN4cuda3std3__45tupleIJN6thrust24THRUST_300001_SM_1000_NS6detail15normal_iteratorINSA_10device_ptrIfEEEESF_EEEE10policy1000El13saxpy_functorSF_JPfSK_EEEvT0_iT1_T2_DpNS2_10kernel_argIT3_EE)
        /*0068*/ 	.word	0x00000020


	//----- nvinfo : EIATTR_FRAME_SIZE
	.align		4
.L_60:
        /*006c*/ 	.byte	0x04, 0x11
        /*006e*/ 	.short	(.L_62 - .L_61)
	.align		4
.L_61:
        /*0070*/ 	.word	index@(_ZN3cub18CUB_300001_SM_10006detail9transform16transform_kernelINS2_10policy_hubILb1EN4cuda3std3__45tupleIJN6thrust24THRUST_300001_SM_1000_NS6detail15normal_iteratorINSA_10device_ptrIfEEEESF_EEEE10policy1000El13saxpy_functorSF_JPfSK_EEEvT0_iT1_T2_DpNS2_10kernel_argIT3_EE)
        /*0074*/ 	.word	0x00000000


	//----- nvinfo : EIATTR_REGCOUNT
	.align		4
.L_62:
        /*0078*/ 	.byte	0x04, 0x2f
        /*007a*/ 	.short	(.L_64 - .L_63)
	.align		4
.L_63:
        /*007c*/ 	.word	index@(_ZN3cub18CUB_300001_SM_10006detail9transform16transform_kernelINS2_10policy_hubILb0EN4cuda3std3__45tupleIJN6thrust24THRUST_300001_SM_1000_NS6detail15normal_iteratorINSA_10device_ptrIfEEEESF_EEEE10policy1000EiNS7_10multipliesIfEESF_JPfSL_EEEvT0_iT1_T2_DpNS2_10kernel_argIT3_EE)
        /*0080*/ 	.word	0x00000020


	//----- nvinfo : EIATTR_FRAME_SIZE
	.align		4
.L_64:
        /*0084*/ 	.byte	0x04, 0x11
        /*0086*/ 	.short	(.L_66 - .L_65)
	.align		4
.L_65:
        /*0088*/ 	.word	index@($__internal_3_$__cuda_sm20_div_u64)
        /*008c*/ 	.word	0x00000000


	//----- nvinfo : EIATTR_FRAME_SIZE
	.align		4
.L_66:
        /*0090*/ 	.byte	0x04, 0x11
        /*0092*/ 	.short	(.L_68 - .L_67)
	.align		4
.L_67:
        /*0094*/ 	.word	index@(_ZN3cub18CUB_300001_SM_10006detail9transform16transform_kernelINS2_10policy_hubILb0EN4cuda3std3__45tupleIJN6thrust24THRUST_300001_SM_1000_NS6detail15normal_iteratorINSA_10device_ptrIfEEEESF_EEEE10policy1000EiNS7_10multipliesIfEESF_JPfSL_EEEvT0_iT1_T2_DpNS2_10kernel_argIT3_EE)
        /*0098*/ 	.word	0x00000000


	//----- nvinfo : EIATTR_REGCOUNT
	.align		4
.L_68:
        /*009c*/ 	.byte	0x04, 0x2f
        /*009e*/ 	.short	(.L_70 - .L_69)
	.align		4
.L_69:
        /*00a0*/ 	.word	index@(_ZN3cub18CUB_300001_SM_10006detail9transform16transform_kernelINS2_10policy_hubILb0EN4cuda3std3__45tupleIJN6thrust24THRUST_300001_SM_1000_NS6detail15normal_iteratorINSA_10device_ptrIfEEEESF_EEEE10policy1000ElNS7_10multipliesIfEESF_JPfSL_EEEvT0_iT1_T2_DpNS2_10kernel_argIT3_EE)
        /*00a4*/ 	.word	0x00000020


	//----- nvinfo : EIATTR_FRAME_SIZE
	.align		4
.L_70:
        /*00a8*/ 	.byte	0x04, 0x11
        /*00aa*/ 	.short	(.L_72 - .L_71)
	.align		4
.L_71:
        /*00ac*/ 	.word	index@($__internal_2_$__cuda_sm20_div_u64)
        /*00b0*/ 	.word	0x00000000


	//----- nvinfo : EIATTR_FRAME_SIZE
	.align		4
.L_72:
        /*00b4*/ 	.byte	0x04, 0x11
        /*00b6*/ 	.short	(.L_74 - .L_73)
	.align		4
.L_73:
        /*00b8*/ 	.word	index@(_ZN3cub18CUB_300001_SM_10006detail9transform16transform_kernelINS2_10policy_hubILb0EN4cuda3std3__45tupleIJN6thrust24THRUST_300001_SM_1000_NS6detail15normal_iteratorINSA_10device_ptrIfEEEESF_EEEE10policy1000ElNS7_10multipliesIfEESF_JPfSL_EEEvT0_iT1_T2_DpNS2_10kernel_argIT3_EE)
        /*00bc*/ 	.word	0x00000000


	//----- nvinfo : EIATTR_REGCOUNT
	.align		4
.L_74:
        /*00c0*/ 	.byte	0x04, 0x2f
        /*00c2*/ 	.short	(.L_76 - .L_75)
	.align		4
.L_75:
        /*00c4*/ 	.word	index@(_ZN3cub18CUB_300001_SM_10006detail9transform16transform_kernelINS2_10policy_hubILb0EN4cuda3std3__45tupleIJN6thrust24THRUST_300001_SM_1000_NS6detail15normal_iteratorINSA_10device_ptrIfEEEESF_EEEE10policy1000EiNS7_4plusIfEESF_JPfSL_EEEvT0_iT1_T2_DpNS2_10kernel_argIT3_EE)
        /*00c8*/ 	.word	0x00000020


	//----- nvinfo : EIATTR_FRAME_SIZE
	.align		4
.L_76:
        /*00cc*/ 	.byte	0x04, 0x11
        /*00ce*/ 	.short	(.L_78 - .L_77)
	.align		4
.L_77:
        /*00d0*/ 	.word	index@($__internal_1_$__cuda_sm20_div_u64)
        /*00d4*/ 	.word	0x00000000


	//----- nvinfo : EIATTR_FRAME_SIZE
	.align		4
.L_78:
        /*00d8*/ 	.byte	0x04, 0x11
        /*00da*/ 	.short	(.L_80 - .L_79)
	.align		4
.L_79:
        /*00dc*/ 	.word	index@(_ZN3cub18CUB_300001_SM_10006detail9transform16transform_kernelINS2_10policy_hubILb0EN4cuda3std3__45tupleIJN6thrust24THRUST_300001_SM_1000_NS6detail15normal_iteratorINSA_10device_ptrIfEEEESF_EEEE10policy1000EiNS7_4plusIfEESF_JPfSL_EEEvT0_iT1_T2_DpNS2_10kernel_argIT3_EE)
        /*00e0*/ 	.word	0x00000000


	//----- nvinfo : EIATTR_REGCOUNT
	.align		4
.L_80:
        /*00e4*/ 	.byte	0x04, 0x2f
        /*00e6*/ 	.short	(.L_82 - .L_81)
	.align		4
.L_81:
        /*00e8*/ 	.word	index@(_ZN3cub18CUB_300001_SM_10006detail9transform16transform_kernelINS2_10policy_hubILb0EN4cuda3std3__45tupleIJN6thrust24THRUST_300001_SM_1000_NS6detail15normal_iteratorINSA_10device_ptrIfEEEESF_EEEE10policy1000ElNS7_4plusIfEESF_JPfSL_EEEvT0_iT1_T2_DpNS2_10kernel_argIT3_EE)
        /*00ec*/ 	.word	0x00000020


	//----- nvinfo : EIATTR_FRAME_SIZE
	.align		4
.L_82:
        /*00f0*/ 	.byte	0x04, 0x11
        /*00f2*/ 	.short	(.L_84 - .L_83)
	.align		4
.L_83:
        /*00f4*/ 	.word	index@($__internal_0_$__cuda_sm20_div_u64)
        /*00f8*/ 	.word	0x00000000


	//----- nvinfo : EIATTR_FRAME_SIZE
	.align		4
.L_84:
        /*00fc*/ 	.byte	0x04, 0x11
        /*00fe*/ 	.short	(.L_86 - .L_85)
	.align		4
.L_85:
        /*0100*/ 	.word	index@(_ZN3cub18CUB_300001_SM_10006detail9transform16transform_kernelINS2_10policy_hubILb0EN4cuda3std3__45tupleIJN6thrust24THRUST_300001_SM_1000_NS6detail15normal_iteratorINSA_10device_ptrIfEEEESF_EEEE10policy1000ElNS7_4plusIfEESF_JPfSL_EEEvT0_iT1_T2_DpNS2_10kernel_argIT3_EE)
        /*0104*/ 	.word	0x00000000


	//----- nvinfo : EIATTR_MIN_STACK_SIZE
	.align		4
.L_86:
        /*0108*/ 	.byte	0x04, 0x12
        /*010a*/ 	.short	(.L_88 - .L_87)
	.align		4
.L_87:
        /*010c*/ 	.word	index@(_ZN3cub18CUB_300001_SM_10006detail9transform16transform_kernelINS2_10policy_hubILb0EN4cuda3std3__45tupleIJN6thrust24THRUST_300001_SM_1000_NS6detail15normal_iteratorINSA_10device_ptrIfEEEESF_EEEE10policy1000ElNS7_4plusIfEESF_JPfSL_EEEvT0_iT1_T2_DpNS2_10kernel_argIT3_EE)
        /*0110*/ 	.word	0x00000000


	//----- nvinfo : EIATTR_MIN_STACK_SIZE
	.align		4
.L_88:
        /*0114*/ 	.byte	0x04, 0x12
        /*0116*/ 	.short	(.L_90 - .L_89)
	.align		4
.L_89:
        /*0118*/ 	.word	index@(_ZN3cub18CUB_300001_SM_10006detail9transform16transform_kernelINS2_10policy_hubILb0EN4cuda3std3__45tupleIJN6thrust24THRUST_300001_SM_1000_NS6detail15normal_iteratorINSA_10device_ptrIfEEEESF_EEEE10policy1000EiNS7_4plusIfEESF_JPfSL_EEEvT0_iT1_T2_DpNS2_10kernel_argIT3_EE)
        /*011c*/ 	.word	0x00000000


	//----- nvinfo : EIATTR_MIN_STACK_SIZE
	.align		4
.L_90:
        /*0120*/ 	.byte	0x04, 0x12
        /*0122*/ 	.short	(.L_92 - .L_91)
	.align		4
.L_91:
        /*0124*/ 	.word	index@(_ZN3cub18CUB_300001_SM_10006detail9transform16transform_kernelINS2_10policy_hubILb0EN4cuda3std3__45tupleIJN6thrust24THRUST_300001_SM_1000_NS6detail15normal_iteratorINSA_10device_ptrIfEEEESF_EEEE10policy1000ElNS7_10multipliesIfEESF_JPfSL_EEEvT0_iT1_T2_DpNS2_10kernel_argIT3_EE)
        /*0128*/ 	.word	0x00000000


	//----- nvinfo : EIATTR_MIN_STACK_SIZE
	.align		4
.L_92:
        /*012c*/ 	.byte	0x04, 0x12
        /*012e*/ 	.short	(.L_94 - .L_93)
	.align		4
.L_93:
        /*0130*/ 	.word	index@(_ZN3cub18CUB_300001_SM_10006detail9transform16transform_kernelINS2_10policy_hubILb0EN4cuda3std3__45tupleIJN6thrust24THRUST_300001_SM_1000_NS6detail15normal_iteratorINSA_10device_ptrIfEEEESF_EEEE10policy1000EiNS7_10multipliesIfEESF_JPfSL_EEEvT0_iT1_T2_DpNS2_10kernel_argIT3_EE)
        /*0134*/ 	.word	0x00000000


	//----- nvinfo : EIATTR_MIN_STACK_SIZE
	.align		4
.L_94:
        /*0138*/ 	.byte	0x04, 0x12
        /*013a*/ 	.short	(.L_96 - .L_95)
	.align		4
.L_95:
        /*013c*/ 	.word	index@(_ZN3cub18CUB_300001_SM_10006detail9transform16transform_kernelINS2_10policy_hubILb1EN4cuda3std3__45tupleIJN6thrust24THRUST_300001_SM_1000_NS6detail15normal_iteratorINSA_10device_ptrIfEEEESF_EEEE10policy1000El13saxpy_functorSF_JPfSK_EEEvT0_iT1_T2_DpNS2_10kernel_argIT3_EE)
        /*0140*/ 	.word	0x00000000


	//----- nvinfo : EIATTR_MIN_STACK_SIZE
	.align		4
.L_96:
        /*0144*/ 	.byte	0x04, 0x12
        /*0146*/ 	.short	(.L_98 - .L_97)
	.align		4
.L_97:
        /*0148*/ 	.word	index@(_ZN3cub18CUB_300001_SM_10006detail9transform16transform_kernelINS2_10policy_hubILb1EN4cuda3std3__45tupleIJN6thrust24THRUST_300001_SM_1000_NS6detail15normal_iteratorINSA_10device_ptrIfEEEESF_EEEE10policy1000Ei13saxpy_functorSF_JPfSK_EEEvT0_iT1_T2_DpNS2_10kernel_argIT3_EE)
        /*014c*/ 	.word	0x00000000


	//----- nvinfo : EIATTR_MIN_STACK_SIZE
	.align		4
.L_98:
        /*0150*/ 	.byte	0x04, 0x12
        /*0152*/ 	.short	(.L_100 - .L_99)
	.align		4
.L_99:
        /*0154*/ 	.word	index@(_ZN3cub18CUB_300001_SM_10006detail8for_each13static_kernelINS2_12policy_hub_t12policy_500_tElN6thrust24THRUST_300001_SM_1000_NS8cuda_cub6__fill7functorINS7_6detail15normal_iteratorINS7_10device_ptrIfEEEEfEEEEvT0_T1_)
        /*0158*/ 	.word	0x00000000


	//----- nvinfo : EIATTR_MIN_STACK_SIZE
	.align		4
.L_100:
        /*015c*/ 	.byte	0x04, 0x12
        /*015e*/ 	.short	(.L_102 - .L_101)
	.align		4
.L_101:
        /*0160*/ 	.word	index@(_ZN3cub18CUB_300001_SM_10006detail8for_each13static_kernelINS2_12policy_hub_t12policy_500_tEmN6thrust24THRUST_300001_SM_1000_NS8cuda_cub20__uninitialized_fill7functorINS7_10device_ptrIfEEfEEEEvT0_T1_)
        /*0164*/ 	.word	0x00000000


	//----- nvinfo : EIATTR_MIN_STACK_SIZE
	.align		4
.L_102:
        /*0168*/ 	.byte	0x04, 0x12
        /*016a*/ 	.short	(.L_104 - .L_103)
	.align		4
.L_103:
        /*016c*/ 	.word	index@(_ZN3cub18CUB_300001_SM_10006detail11EmptyKernelIvEEvv)
        /*0170*/ 	.word	0x00000000
.L_104:


//--------------------- .nv.compat                --------------------------
	.section	.nv.compat,"",@"SHT_CUDA_COMPAT_INFO"
	.align	4
        /*0000*/ 	.byte	0x02, 0x09, 0x00, 0x00, 0x02, 0x02, 0x02, 0x00, 0x02, 0x05, 0x05, 0x00, 0x03, 0x07, 0x01, 0x01
        /*0010*/ 	.byte	0x02, 0x03, 0x00, 0x00, 0x02, 0x06, 0x01, 0x00, 0x04, 0x0b, 0x08, 0x00, 0x09, 0x00, 0x00, 0x00
        /*0020*/ 	.byte	0x00, 0x00, 0x00, 0x00


//--------------------- .nv.info._ZN3cub18CUB_300001_SM_10006detail9transform16transform_kernelINS2_10policy_hubILb0EN4cuda3std3__45tupleIJN6thrust24THRUST_300001_SM_1000_NS6detail15normal_iteratorINSA_10device_ptrIfEEEESF_EEEE10policy1000ElNS7_4plusIfEESF_JPfSL_EEEvT0_iT1_T2_DpNS2_10kernel_argIT3_EE --------------------------
	.section	.nv.info._ZN3cub18CUB_300001_SM_10006detail9transform16transform_kernelINS2_10policy_hubILb0EN4cuda3std3__45tupleIJN6thrust24THRUST_300001_SM_1000_NS6detail15normal_iteratorINSA_10device_ptrIfEEEESF_EEEE10policy1000ElNS7_4plusIfEESF_JPfSL_EEEvT0_iT1_T2_DpNS2_10kernel_argIT3_EE,"",@"SHT_CUDA_INFO"
	.sectionflags	@""
	.align	4


	//----- nvinfo : EIATTR_CUDA_API_VERSION
	.align		4
        /*0000*/ 	.byte	0x04, 0x37
        /*0002*/ 	.short	(.L_106 - .L_105)
.L_105:
        /*0004*/ 	.word	0x00000082


	//----- nvinfo : EIATTR_KPARAM_INFO
	.align		4
.L_106:
        /*0008*/ 	.byte	0x04, 0x17
        /*000a*/ 	.short	(.L_108 - .L_107)
.L_107:
        /*000c*/ 	.word	0x00000000
        /*0010*/ 	.short	0x0005
        /*0012*/ 	.short	0x0028
        /*0014*/ 	.byte	0x00, 0xf0, 0x41, 0x00


	//----- nvinfo : EIATTR_KPARAM_INFO
	.align		4
.L_108:
        /*0018*/ 	.byte	0x04, 0x17
        /*001a*/ 	.short	(.L_110 - .L_109)
.L_109:
        /*001c*/ 	.word	0x00000000
        /*0020*/ 	.short	0x0004
        /*0022*/ 	.short	0x0018
        /*0024*/ 	.byte	0x00, 0xf0, 0x41, 0x00


	//----- nvinfo : EIATTR_KPARAM_INFO
	.align		4
.L_110:
        /*0028*/ 	.byte	0x04, 0x17
        /*002a*/ 	.short	(.L_112 - .L_111)
.L_111:
        /*002c*/ 	.word	0x00000000
        /*0030*/ 	.short	0x0003
        /*0032*/ 	.short	0x0010
        /*0034*/ 	.byte	0x00, 0xf0, 0x21, 0x00


	//----- nvinfo : EIATTR_KPARAM_INFO
	.align		4
.L_112:
        /*0038*/ 	.byte	0x04, 0x17
        /*003a*/ 	.short	(.L_114 - .L_113)
.L_113:
        /*003c*/ 	.word	0x00000000
        /*0040*/ 	.short	0x0002
        /*0042*/ 	.short	0x000c
        /*0044*/ 	.byte	0x00, 0xf0, 0x05, 0x00


	//----- nvinfo : EIATTR_KPARAM_INFO
	.align		4
.L_114:
        /*0048*/ 	.byte	0x04, 0x17
        /*004a*/ 	.short	(.L_116 - .L_115)
.L_115:
        /*004c*/ 	.word	0x00000000
        /*0050*/ 	.short	0x0001
        /*0052*/ 	.short	0x0008
        /*0054*/ 	.byte	0x00, 0xf0, 0x11, 0x00


	//----- nvinfo : EIATTR_KPARAM_INFO
	.align		4
.L_116:
        /*0058*/ 	.byte	0x04, 0x17
        /*005a*/ 	.short	(.L_118 - .L_117)
.L_117:
        /*005c*/ 	.word	0x00000000
        /*0060*/ 	.short	0x0000
        /*0062*/ 	.short	0x0000
        /*0064*/ 	.byte	0x00, 0xf0, 0x21, 0x00


	//----- nvinfo : EIATTR_SPARSE_MMA_MASK
	.align		4
.L_118:
        /*0068*/ 	.byte	0x03, 0x50
        /*006a*/ 	.short	0x0000


	//----- nvinfo : EIATTR_MAXREG_COUNT
	.align		4
        /*006c*/ 	.byte	0x03, 0x1b
        /*006e*/ 	.short	0x00ff


	//----- nvinfo : EIATTR_NUM_BARRIERS
	.align		4
        /*0070*/ 	.byte	0x02, 0x4c
        /*0072*/ 	.byte	0x01
	.zero		1


	//----- nvinfo : EIATTR_MERCURY_ISA_VERSION
	.align		4
        /*0074*/ 	.byte	0x03, 0x5f
        /*0076*/ 	.short	0x0101


	//----- nvinfo : EIATTR_COOP_GROUP_MASK_REGIDS
	.align		4
        /*0078*/ 	.byte	0x04, 0x29
        /*007a*/ 	.short	(.L_120 - .L_119)


	//   ....[0]....
.L_119:
        /*007c*/ 	.word	0xffffffff


	//----- nvinfo : EIATTR_COOP_GROUP_INSTR_OFFSETS
	.align		4
.L_120:
        /*0080*/ 	.byte	0x04, 0x28
        /*0082*/ 	.short	(.L_122 - .L_121)


	//   ....[0]....
.L_121:
        /*0084*/ 	.word	0x000019c0


	//----- nvinfo : EIATTR_VRC_CTA_INIT_COUNT
	.align		4
.L_122:
        /*0088*/ 	.byte	0x02, 0x4a
	.zero		1
	.zero		1


	//----- nvinfo : EIATTR_MBARRIER_INSTR_OFFSETS
	.align		4
        /*008c*/ 	.byte	0x04, 0x39
        /*008e*/ 	.short	(.L_124 - .L_123)


	//   ....[0]....
.L_123:
        /*0090*/ 	.word	0x000002d0
        /*0094*/ 	.word	0x000000ff
        /*0098*/ 	.word	0x00000000
        /*009c*/ 	.short	0x0100
        /*009e*/ 	.byte	0x11
	.zero		1


	//   ....[1]....
        /*00a0*/ 	.word	0x000004a0
        /*00a4*/ 	.word	0x000000ff
        /*00a8*/ 	.word	0x00000000
        /*00ac*/ 	.short	0x010a
        /*00ae*/ 	.byte	0x04
	.zero		1


	//----- nvinfo : EIATTR_NUM_MBARRIERS
	.align		4
.L_124:
        /*00b0*/ 	.byte	0x03, 0x38
        /*00b2*/ 	.short	0x0001


	//----- nvinfo : EIATTR_EXIT_INSTR_OFFSETS
	.align		4
        /*00b4*/ 	.byte	0x04, 0x1c
        /*00b6*/ 	.short	(.L_126 - .L_125)


	//   ....[0]....
.L_125:
        /*00b8*/ 	.word	0x00001a10


	//   ....[1]....
        /*00bc*/ 	.word	0x00001c00


	//   ....[2]....
        /*00c0*/ 	.word	0x00001c30


	//   ....[3]....
        /*00c4*/ 	.word	0x00001dd0


	//----- nvinfo : EIATTR_MAX_THREADS
	.align		4
.L_126:
        /*00c8*/ 	.byte	0x04, 0x05
        /*00ca*/ 	.short	(.L_128 - .L_127)
.L_127:
        /*00cc*/ 	.word	0x00000080
        /*00d0*/ 	.word	0x00000001
        /*00d4*/ 	.word	0x00000001


	//----- nvinfo : EIATTR_CRS_STACK_SIZE
	.align		4
.L_128:
        /*00d8*/ 	.byte	0x04, 0x1e
        /*00da*/ 	.short	(.L_130 - .L_129)
.L_129:
        /*00dc*/ 	.word	0x00000000


	//----- nvinfo : EIATTR_CBANK_PARAM_SIZE
	.align		4
.L_130:
        /*00e0*/ 	.byte	0x03, 0x19
        /*00e2*/ 	.short	0x0038


	//----- nvinfo : EIATTR_PARAM_CBANK
	.align		4
        /*00e4*/ 	.byte	0x04, 0x0a
        /*00e6*/ 	.short	(.L_132 - .L_131)
	.align		4
.L_131:
        /*00e8*/ 	.word	index@(.nv.constant0._ZN3cub18CUB_300001_SM_10006detail9transform16transform_kernelINS2_10policy_hubILb0EN4cuda3std3__45tupleIJN6thrust24THRUST_300001_SM_1000_NS6detail15normal_iteratorINSA_10device_ptrIfEEEESF_EEEE10policy1000ElNS7_4plusIfEESF_JPfSL_EEEvT0_iT1_T2_DpNS2_10kernel_argIT3_EE)
        /*00ec*/ 	.short	0x0380
        /*00ee*/ 	.short	0x0038


	//----- nvinfo : EIATTR_SW_WAR
	.align		4
.L_132:
        /*00f0*/ 	.byte	0x04, 0x36
        /*00f2*/ 	.short	(.L_134 - .L_133)
.L_133:
        /*00f4*/ 	.word	0x00000008
.L_134:


//--------------------- .nv.info._ZN3cub18CUB_300001_SM_10006detail9transform16transform_kernelINS2_10policy_hubILb0EN4cuda3std3__45tupleIJN6thrust24THRUST_300001_SM_1000_NS6detail15normal_iteratorINSA_10device_ptrIfEEEESF_EEEE10policy1000EiNS7_4plusIfEESF_JPfSL_EEEvT0_iT1_T2_DpNS2_10kernel_argIT3_EE --------------------------
	.section	.nv.info._ZN3cub18CUB_300001_SM_10006detail9transform16transform_kernelINS2_10policy_hubILb0EN4cuda3std3__45tupleIJN6thrust24THRUST_300001_SM_1000_NS6detail15normal_iteratorINSA_10device_ptrIfEEEESF_EEEE10policy1000EiNS7_4plusIfEESF_JPfSL_EEEvT0_iT1_T2_DpNS2_10kernel_argIT3_EE,"",@"SHT_CUDA_INFO"
	.sectionflags	@""
	.align	4


	//----- nvinfo : EIATTR_CUDA_API_VERSION
	.align		4
        /*0000*/ 	.byte	0x04, 0x37
        /*0002*/ 	.short	(.L_136 - .L_135)
.L_135:
        /*0004*/ 	.word	0x00000082


	//----- nvinfo : EIATTR_KPARAM_INFO
	.align		4
.L_136:
        /*0008*/ 	.byte	0x04, 0x17
        /*000a*/ 	.short	(.L_138 - .L_137)
.L_137:
        /*000c*/ 	.word	0x00000000
        /*0010*/ 	.short	0x0005
        /*0012*/ 	.short	0x0028
        /*0014*/ 	.byte	0x00, 0xf0, 0x41, 0x00


	//----- nvinfo : EIATTR_KPARAM_INFO
	.align		4
.L_138:
        /*0018*/ 	.byte	0x04, 0x17
        /*001a*/ 	.short	(.L_140 - .L_139)
.L_139:
        /*001c*/ 	.word	0x00000000
        /*0020*/ 	.short	0x0004
        /*0022*/ 	.short	0x0018
        /*0024*/ 	.byte	0x00, 0xf0, 0x41, 0x00


	//----- nvinfo : EIATTR_KPARAM_INFO
	.align		4
.L_140:
        /*0028*/ 	.byte	0x04, 0x17
        /*002a*/ 	.short	(.L_142 - .L_141)
.L_141:
        /*002c*/ 	.word	0x00000000
        /*0030*/ 	.short	0x0003
        /*0032*/ 	.short	0x0010
        /*0034*/ 	.byte	0x00, 0xf0, 0x21, 0x00


	//----- nvinfo : EIATTR_KPARAM_INFO
	.align		4
.L_142:
        /*0038*/ 	.byte	0x04, 0x17
        /*003a*/ 	.short	(.L_144 - .L_143)
.L_143:
        /*003c*/ 	.word	0x00000000
        /*0040*/ 	.short	0x0002
        /*0042*/ 	.short	0x0008
        /*0044*/ 	.byte	0x00, 0xf0, 0x05, 0x00


	//----- nvinfo : EIATTR_KPARAM_INFO
	.align		4
.L_144:
        /*0048*/ 	.byte	0x04, 0x17
        /*004a*/ 	.short	(.L_146 - .L_145)
.L_145:
        /*004c*/ 	.word	0x00000000
        /*0050*/ 	.short	0x0001
        /*0052*/ 	.short	0x0004
        /*0054*/ 	.byte	0x00, 0xf0, 0x11, 0x00


	//----- nvinfo : EIATTR_KPARAM_INFO
	.align		4
.L_146:
        /*0058*/ 	.byte	0x04, 0x17
        /*005a*/ 	.short	(.L_148 - .L_147)
.L_147:
        /*005c*/ 	.word	0x00000000
        /*0060*/ 	.short	0x0000
        /*0062*/ 	.short	0x0000
        /*0064*/ 	.byte	0x00, 0xf0, 0x11, 0x00


	//----- nvinfo : EIATTR_SPARSE_MMA_MASK
	.align		4
.L_148:
        /*0068*/ 	.byte	0x03, 0x50
        /*006a*/ 	.short	0x0000


	//----- nvinfo : EIATTR_MAXREG_COUNT
	.align		4
        /*006c*/ 	.byte	0x03, 0x1b
        /*006e*/ 	.short	0x00ff


	//----- nvinfo : EIATTR_NUM_BARRIERS
	.align		4
        /*0070*/ 	.byte	0x02, 0x4c
        /*0072*/ 	.byte	0x01
	.zero		1


	//----- nvinfo : EIATTR_MERCURY_ISA_VERSION
	.align		4
        /*0074*/ 	.byte	0x03, 0x5f
        /*0076*/ 	.short	0x0101


	//----- nvinfo : EIATTR_COOP_GROUP_MASK_REGIDS
	.align		4
        /*0078*/ 	.byte	0x04, 0x29
        /*007a*/ 	.short	(.L_150 - .L_149)


	//   ....[0]....
.L_149:
        /*007c*/ 	.word	0xffffffff


	//----- nvinfo : EIATTR_COOP_GROUP_INSTR_OFFSETS
	.align		4
.L_150:
        /*0080*/ 	.byte	0x04, 0x28
        /*0082*/ 	.short	(.L_152 - .L_151)


	//   ....[0]....
.L_151:
        /*0084*/ 	.word	0x000019e0


	//----- nvinfo : EIATTR_VRC_CTA_INIT_COUNT
	.align		4
.L_152:
        /*0088*/ 	.byte	0x02, 0x4a
	.zero		1
	.zero		1


	//----- nvinfo : EIATTR_MBARRIER_INSTR_OFFSETS
	.align		4
        /*008c*/ 	.byte	0x04, 0x39
        /*008e*/ 	.short	(.L_154 - .L_153)


	//   ....[0]....
.L_153:
        /*0090*/ 	.word	0x00000270
        /*0094*/ 	.word	0x000000ff
        /*0098*/ 	.word	0x00000000
        /*009c*/ 	.short	0x0100
        /*009e*/ 	.byte	0x0f
	.zero		1


	//   ....[1]....
        /*00a0*/ 	.word	0x00000420
        /*00a4*/ 	.word	0x000000ff
        /*00a8*/ 	.word	0x00000000
        /*00ac*/ 	.short	0x010a
        /*00ae*/ 	.byte	0x04
	.zero		1


	//----- nvinfo : EIATTR_NUM_MBARRIERS
	.align		4
.L_154:
        /*00b0*/ 	.byte	0x03, 0x38
        /*00b2*/ 	.short	0x0001


	//----- nvinfo : EIATTR_EXIT_INSTR_OFFSETS
	.align		4
        /*00b4*/ 	.byte	0x04, 0x1c
        /*00b6*/ 	.short	(.L_156 - .L_155)


	//   ....[0]....
.L_155:
        /*00b8*/ 	.word	0x00001a30


	//   ....[1]....
        /*00bc*/ 	.word	0x00001bc0


	//   ....[2]....
        /*00c0*/ 	.word	0x00001c30


	//   ....[3]....
        /*00c4*/ 	.word	0x00001e10


	//----- nvinfo : EIATTR_MAX_THREADS
	.align		4
.L_156:
        /*00c8*/ 	.byte	0x04, 0x05
        /*00ca*/ 	.short	(.L_158 - .L_157)
.L_157:
        /*00cc*/ 	.word	0x00000080
        /*00d0*/ 	.word	0x00000001
        /*00d4*/ 	.word	0x00000001


	//----- nvinfo : EIATTR_CRS_STACK_SIZE
	.align		4
.L_158:
        /*00d8*/ 	.byte	0x04, 0x1e
        /*00da*/ 	.short	(.L_160 - .L_159)
.L_159:
        /*00dc*/ 	.word	0x00000000


	//----- nvinfo : EIATTR_CBANK_PARAM_SIZE
	.align		4
.L_160:
        /*00e0*/ 	.byte	0x03, 0x19
        /*00e2*/ 	.short	0x0038


	//----- nvinfo : EIATTR_PARAM_CBANK
	.align		4
        /*00e4*/ 	.byte	0x04, 0x0a
        /*00e6*/ 	.short	(.L_162 - .L_161)
	.align		4
.L_161:
        /*00e8*/ 	.word	index@(.nv.constant0._ZN3cub18CUB_300001_SM_10006detail9transform16transform_kernelINS2_10policy_hubILb0EN4cuda3std3__45tupleIJN6thrust24THRUST_300001_SM_1000_NS6detail15normal_iteratorINSA_10device_ptrIfEEEESF_EEEE10policy1000EiNS7_4plusIfEESF_JPfSL_EEEvT0_iT1_T2_DpNS2_10kernel_argIT3_EE)
        /*00ec*/ 	.short	0x0380
        /*00ee*/ 	.short	0x0038


	//----- nvinfo : EIATTR_SW_WAR
	.align		4
.L_162:
        /*00f0*/ 	.byte	0x04, 0x36
        /*00f2*/ 	.short	(.L_164 - .L_163)
.L_163:
        /*00f4*/ 	.word	0x00000008
.L_164:


//--------------------- .nv.info._ZN3cub18CUB_300001_SM_10006detail9transform16transform_kernelINS2_10policy_hubILb0EN4cuda3std3__45tupleIJN6thrust24THRUST_300001_SM_1000_NS6detail15normal_iteratorINSA_10device_ptrIfEEEESF_EEEE10policy1000ElNS7_10multipliesIfEESF_JPfSL_EEEvT0_iT1_T2_DpNS2_10kernel_argIT3_EE --------------------------
	.section	.nv.info._ZN3cub18CUB_300001_SM_10006detail9transform16transform_kernelINS2_10policy_hubILb0EN4cuda3std3__45tupleIJN6thrust24THRUST_300001_SM_1000_NS6detail15normal_iteratorINSA_10device_ptrIfEEEESF_EEEE10policy1000ElNS7_10multipliesIfEESF_JPfSL_EEEvT0_iT1_T2_DpNS2_10kernel_argIT3_EE,"",@"SHT_CUDA_INFO"
	.sectionflags	@""
	.align	4


	//----- nvinfo : EIATTR_CUDA_API_VERSION
	.align		4
        /*0000*/ 	.byte	0x04, 0x37
        /*0002*/ 	.short	(.L_166 - .L_165)
.L_165:
        /*0004*/ 	.word	0x00000082


	//----- nvinfo : EIATTR_KPARAM_INFO
	.align		4
.L_166:
        /*0008*/ 	.byte	0x04, 0x17
        /*000a*/ 	.short	(.L_168 - .L_167)
.L_167:
        /*000c*/ 	.word	0x00000000
        /*0010*/ 	.short	0x0005
        /*0012*/ 	.short	0x0028
        /*0014*/ 	.byte	0x00, 0xf0, 0x41, 0x00


	//----- nvinfo : EIATTR_KPARAM_INFO
	.align		4
.L_168:
        /*0018*/ 	.byte	0x04, 0x17
        /*001a*/ 	.short	(.L_170 - .L_169)
.L_169:
        /*001c*/ 	.word	0x00000000
        /*0020*/ 	.short	0x0004
        /*0022*/ 	.short	0x0018
        /*0024*/ 	.byte	0x00, 0xf0, 0x41, 0x00


	//----- nvinfo : EIATTR_KPARAM_INFO
	.align		4
.L_170:
        /*0028*/ 	.byte	0x04, 0x17
        /*002a*/ 	.short	(.L_172 - .L_171)
.L_171:
        /*002c*/ 	.word	0x00000000
        /*0030*/ 	.short	0x0003
        /*0032*/ 	.short	0x0010
        /*0034*/ 	.byte	0x00, 0xf0, 0x21, 0x00


	//----- nvinfo : EIATTR_KPARAM_INFO
	.align		4
.L_172:
        /*0038*/ 	.byte	0x04, 0x17
        /*003a*/ 	.short	(.L_174 - .L_173)
.L_173:
        /*003c*/ 	.word	0x00000000
        /*0040*/ 	.short	0x0002
        /*0042*/ 	.short	0x000c
        /*0044*/ 	.byte	0x00, 0xf0, 0x05, 0x00


	//----- nvinfo : EIATTR_KPARAM_INFO
	.align		4
.L_174:
        /*0048*/ 	.byte	0x04, 0x17
        /*004a*/ 	.short	(.L_176 - .L_175)
.L_175:
        /*004c*/ 	.word	0x00000000
        /*0050*/ 	.short	0x0001
        /*0052*/ 	.short	0x0008
        /*0054*/ 	.byte	0x00, 0xf0, 0x11, 0x00


	//----- nvinfo : EIATTR_KPARAM_INFO
	.align		4
.L_176:
        /*0058*/ 	.byte	0x04, 0x17
        /*005a*/ 	.short	(.L_178 - .L_177)
.L_177:
        /*005c*/ 	.word	0x00000000
        /*0060*/ 	.short	0x0000
        /*0062*/ 	.short	0x0000
        /*0064*/ 	.byte	0x00, 0xf0, 0x21, 0x00


	//----- nvinfo : EIATTR_SPARSE_MMA_MASK
	.align		4
.L_178:
        /*0068*/ 	.byte	0x03, 0x50
        /*006a*/ 	.short	0x0000


	//----- nvinfo : EIATTR_MAXREG_COUNT
	.align		4
        /*006c*/ 	.byte	0x03, 0x1b
        /*006e*/ 	.short	0x00ff


	//----- nvinfo : EIATTR_NUM_BARRIERS
	.align		4
        /*0070*/ 	.byte	0x02, 0x4c
        /*0072*/ 	.byte	0x01
	.zero		1


	//----- nvinfo : EIATTR_MERCURY_ISA_VERSION
	.align		4
        /*0074*/ 	.byte	0x03, 0x5f
        /*0076*/ 	.short	0x0101


	//----- nvinfo : EIATTR_COOP_GROUP_MASK_REGIDS
	.align		4
        /*0078*/ 	.byte	0x04, 0x29
        /*007a*/ 	.short	(.L_180 - .L_179)


	//   ....[0]....
.L_179:
        /*007c*/ 	.word	0xffffffff


	//----- nvinfo : EIATTR_COOP_GROUP_INSTR_OFFSETS
	.align		4
.L_180:
        /*0080*/ 	.byte	0x04, 0x28
        /*0082*/ 	.short	(.L_182 - .L_181)


	//   ....[0]....
.L_181:
        /*0084*/ 	.word	0x000019c0


	//----- nvinfo : EIATTR_VRC_CTA_INIT_COUNT
	.align		4
.L_182:
        /*0088*/ 	.byte	0x02, 0x4a
	.zero		1
	.zero		1


	//----- nvinfo : EIATTR_MBARRIER_INSTR_OFFSETS
	.align		4
        /*008c*/ 	.byte	0x04, 0x39
        /*008e*/ 	.short	(.L_184 - .L_183)


	//   ....[0]....
.L_183:
        /*0090*/ 	.word	0x000002d0
        /*0094*/ 	.word	0x000000ff
        /*0098*/ 	.word	0x00000000
        /*009c*/ 	.short	0x0100
        /*009e*/ 	.byte	0x11
	.zero		1


	//   ....[1]....
        /*00a0*/ 	.word	0x000004a0
        /*00a4*/ 	.word	0x000000ff
        /*00a8*/ 	.word	0x00000000
        /*00ac*/ 	.short	0x010a
        /*00ae*/ 	.byte	0x04
	.zero		1


	//----- nvinfo : EIATTR_NUM_MBARRIERS
	.align		4
.L_184:
        /*00b0*/ 	.byte	0x03, 0x38
        /*00b2*/ 	.short	0x0001


	//----- nvinfo : EIATTR_EXIT_INSTR_OFFSETS
	.align		4
        /*00b4*/ 	.byte	0x04, 0x1c
        /*00b6*/ 	.short	(.L_186 - .L_185)


	//   ....[0]....
.L_185:
        /*00b8*/ 	.word	0x00001a10


	//   ....[1]....
        /*00bc*/ 	.word	0x00001c00


	//   ....[2]....
        /*00c0*/ 	.word	0x00001c30


	//   ....[3]....
        /*00c4*/ 	.word	0x00001dd0


	//----- nvinfo : EIATTR_MAX_THREADS
	.align		4
.L_186:
        /*00c8*/ 	.byte	0x04, 0x05
        /*00ca*/ 	.short	(.L_188 - .L_187)
.L_187:
        /*00cc*/ 	.word	0x00000080
        /*00d0*/ 	.word	0x00000001
        /*00d4*/ 	.word	0x00000001


	//----- nvinfo : EIATTR_CRS_STACK_SIZE
	.align		4
.L_188:
        /*00d8*/ 	.byte	0x04, 0x1e
        /*00da*/ 	.short	(.L_190 - .L_189)
.L_189:
        /*00dc*/ 	.word	0x00000000


	//----- nvinfo : EIATTR_CBANK_PARAM_SIZE
	.align		4
.L_190:
        /*00e0*/ 	.byte	0x03, 0x19
        /*00e2*/ 	.short	0x0038


	//----- nvinfo : EIATTR_PARAM_CBANK
	.align		4
        /*00e4*/ 	.byte	0x04, 0x0a
        /*00e6*/ 	.short	(.L_192 - .L_191)
	.align		4
.L_191:
        /*00e8*/ 	.word	index@(.nv.constant0._ZN3cub18CUB_300001_SM_10006detail9transform16transform_kernelINS2_10policy_hubILb0EN4cuda3std3__45tupleIJN6thrust24THRUST_300001_SM_1000_NS6detail15normal_iteratorINSA_10device_ptrIfEEEESF_EEEE10policy1000ElNS7_10multipliesIfEESF_JPfSL_EEEvT0_iT1_T2_DpNS2_10kernel_argIT3_EE)
        /*00ec*/ 	.short	0x0380
        /*00ee*/ 	.short	0x0038


	//----- nvinfo : EIATTR_SW_WAR
	.align		4
.L_192:
        /*00f0*/ 	.byte	0x04, 0x36
        /*00f2*/ 	.short	(.L_194 - .L_193)
.L_193:
        /*00f4*/ 	.word	0x00000008
.L_194:


//--------------------- .nv.info._ZN3cub18CUB_300001_SM_10006detail9transform16transform_kernelINS2_10policy_hubILb0EN4cuda3std3__45tupleIJN6thrust24THRUST_300001_SM_1000_NS6detail15normal_iteratorINSA_10device_ptrIfEEEESF_EEEE10policy1000EiNS7_10multipliesIfEESF_JPfSL_EEEvT0_iT1_T2_DpNS2_10kernel_argIT3_EE --------------------------
	.section	.nv.info._ZN3cub18CUB_300001_SM_10006detail9transform16transform_kernelINS2_10policy_hubILb0EN4cuda3std3__45tupleIJN6thrust24THRUST_300001_SM_1000_NS6detail15normal_iteratorINSA_10device_ptrIfEEEESF_EEEE10policy1000EiNS7_10multipliesIfEESF_JPfSL_EEEvT0_iT1_T2_DpNS2_10kernel_argIT3_EE,"",@"SHT_CUDA_INFO"
	.sectionflags	@""
	.align	4


	//----- nvinfo : EIATTR_CUDA_API_VERSION
	.align		4
        /*0000*/ 	.byte	0x04, 0x37
        /*0002*/ 	.short	(.L_196 - .L_195)
.L_195:
        /*0004*/ 	.word	0x00000082


	//----- nvinfo : EIATTR_KPARAM_INFO
	.align		4
.L_196:
        /*0008*/ 	.byte	0x04, 0x17
        /*000a*/ 	.short	(.L_198 - .L_197)
.L_197:
        /*000c*/ 	.word	0x00000000
        /*0010*/ 	.short	0x0005
        /*0012*/ 	.short	0x0028
        /*0014*/ 	.byte	0x00, 0xf0, 0x41, 0x00


	//----- nvinfo : EIATTR_KPARAM_INFO
	.align		4
.L_198:
        /*0018*/ 	.byte	0x04, 0x17
        /*001a*/ 	.short	(.L_200 - .L_199)
.L_199:
        /*001c*/ 	.word	0x00000000
        /*0020*/ 	.short	0x0004
        /*0022*/ 	.short	0x0018
        /*0024*/ 	.byte	0x00, 0xf0, 0x41, 0x00


	//----- nvinfo : EIATTR_KPARAM_INFO
	.align		4
.L_200:
        /*0028*/ 	.byte	0x04, 0x17
        /*002a*/ 	.short	(.L_202 - .L_201)
.L_201:
        /*002c*/ 	.word	0x00000000
        /*0030*/ 	.short	0x0003
        /*0032*/ 	.short	0x0010
        /*0034*/ 	.byte	0x00, 0xf0, 0x21, 0x00


	//----- nvinfo : EIATTR_KPARAM_INFO
	.align		4
.L_202:
        /*0038*/ 	.byte	0x04, 0x17
        /*003a*/ 	.short	(.L_204 - .L_203)
.L_203:
        /*003c*/ 	.word	0x00000000
        /*0040*/ 	.short	0x0002
        /*0042*/ 	.short	0x0008
        /*0044*/ 	.byte	0x00, 0xf0, 0x05, 0x00


	//----- nvinfo : EIATTR_KPARAM_INFO
	.align		4
.L_204:
        /*0048*/ 	.byte	0x04, 0x17
        /*004a*/ 	.short	(.L_206 - .L_205)
.L_205:
        /*004c*/ 	.word	0x00000000
        /*0050*/ 	.short	0x0001
        /*0052*/ 	.short	0x0004
        /*0054*/ 	.byte	0x00, 0xf0, 0x11, 0x00


	//----- nvinfo : EIATTR_KPARAM_INFO
	.align		4
.L_206:
        /*0058*/ 	.byte	0x04, 0x17
        /*005a*/ 	.short	(.L_208 - .L_207)
.L_207:
        /*005c*/ 	.word	0x00000000
        /*0060*/ 	.short	0x0000
        /*0062*/ 	.short	0x0000
        /*0064*/ 	.byte	0x00, 0xf0, 0x11, 0x00


	//----- nvinfo : EIATTR_SPARSE_MMA_MASK
	.align		4
.L_208:
        /*0068*/ 	.byte	0x03, 0x50
        /*006a*/ 	.short	0x0000


	//----- nvinfo : EIATTR_MAXREG_COUNT
	.align		4
        /*006c*/ 	.byte	0x03, 0x1b
        /*006e*/ 	.short	0x00ff


	//----- nvinfo : EIATTR_NUM_BARRIERS
	.align		4
        /*0070*/ 	.byte	0x02, 0x4c
        /*0072*/ 	.byte	0x01
	.zero		1


	//----- nvinfo : EIATTR_MERCURY_ISA_VERSION
	.align		4
        /*0074*/ 	.byte	0x03, 0x5f
        /*0076*/ 	.short	0x0101


	//----- nvinfo : EIATTR_COOP_GROUP_MASK_REGIDS
	.align		4
        /*0078*/ 	.byte	0x04, 0x29
        /*007a*/ 	.short	(.L_210 - .L_209)


	//   ....[0]....
.L_209:
        /*007c*/ 	.word	0xffffffff


	//----- nvinfo : EIATTR_COOP_GROUP_INSTR_OFFSETS
	.align		4
.L_210:
        /*0080*/ 	.byte	0x04, 0x28
        /*0082*/ 	.short	(.L_212 - .L_211)


	//   ....[0]....
.L_211:
        /*0084*/ 	.word	0x000019e0


	//----- nvinfo : EIATTR_VRC_CTA_INIT_COUNT
	.align		4
.L_212:
        /*0088*/ 	.byte	0x02, 0x4a
	.zero		1
	.zero		1


	//----- nvinfo : EIATTR_MBARRIER_INSTR_OFFSETS
	.align		4
        /*008c*/ 	.byte	0x04, 0x39
        /*008e*/ 	.short	(.L_214 - .L_213)


	//   ....[0]....
.L_213:
        /*0090*/ 	.word	0x00000270
        /*0094*/ 	.word	0x000000ff
        /*0098*/ 	.word	0x00000000
        /*009c*/ 	.short	0x0100
        /*009e*/ 	.byte	0x0f
	.zero		1


	//   ....[1]....
        /*00a0*/ 	.word	0x00000420
        /*00a4*/ 	.word	0x000000ff
        /*00a8*/ 	.word	0x00000000
        /*00ac*/ 	.short	0x010a
        /*00ae*/ 	.byte	0x04
	.zero		1


	//----- nvinfo : EIATTR_NUM_MBARRIERS
	.align		4
.L_214:
        /*00b0*/ 	.byte	0x03, 0x38
        /*00b2*/ 	.short	0x0001


	//----- nvinfo : EIATTR_EXIT_INSTR_OFFSETS
	.align		4
        /*00b4*/ 	.byte	0x04, 0x1c
        /*00b6*/ 	.short	(.L_216 - .L_215)


	//   ....[0]....
.L_215:
        /*00b8*/ 	.word	0x00001a30


	//   ....[1]....
        /*00bc*/ 	.word	0x00001bc0


	//   ....[2]....
        /*00c0*/ 	.word	0x00001c30


	//   ....[3]....
        /*00c4*/ 	.word	0x00001e10


	//----- nvinfo : EIATTR_MAX_THREADS
	.align		4
.L_216:
        /*00c8*/ 	.byte	0x04, 0x05
        /*00ca*/ 	.short	(.L_218 - .L_217)
.L_217:
        /*00cc*/ 	.word	0x00000080
        /*00d0*/ 	.word	0x00000001
        /*00d4*/ 	.word	0x00000001


	//----- nvinfo : EIATTR_CRS_STACK_SIZE
	.align		4
.L_218:
        /*00d8*/ 	.byte	0x04, 0x1e
        /*00da*/ 	.short	(.L_220 - .L_219)
.L_219:
        /*00dc*/ 	.word	0x00000000


	//----- nvinfo : EIATTR_CBANK_PARAM_SIZE
	.align		4
.L_220:
        /*00e0*/ 	.byte	0x03, 0x19
        /*00e2*/ 	.short	0x0038


	//----- nvinfo : EIATTR_PARAM_CBANK
	.align		4
        /*00e4*/ 	.byte	0x04, 0x0a
        /*00e6*/ 	.short	(.L_222 - .L_221)
	.align		4
.L_221:
        /*00e8*/ 	.word	index@(.nv.constant0._ZN3cub18CUB_300001_SM_10006detail9transform16transform_kernelINS2_10policy_hubILb0EN4cuda3std3__45tupleIJN6thrust24THRUST_300001_SM_1000_NS6detail15normal_iteratorINSA_10device_ptrIfEEEESF_EEEE10policy1000EiNS7_10multipliesIfEESF_JPfSL_EEEvT0_iT1_T2_DpNS2_10kernel_argIT3_EE)
        /*00ec*/ 	.short	0x0380
        /*00ee*/ 	.short	0x0038


	//----- nvinfo : EIATTR_SW_WAR
	.align		4
.L_222:
        /*00f0*/ 	.byte	0x04, 0x36
        /*00f2*/ 	.short	(.L_224 - .L_223)
.L_223:
        /*00f4*/ 	.word	0x00000008
.L_224:


//--------------------- .nv.info._ZN3cub18CUB_300001_SM_10006detail9transform16transform_kernelINS2_10policy_hubILb1EN4cuda3std3__45tupleIJN6thrust24THRUST_300001_SM_1000_NS6detail15normal_iteratorINSA_10device_ptrIfEEEESF_EEEE10policy1000El13saxpy_functorSF_JPfSK_EEEvT0_iT1_T2_DpNS2_10kernel_argIT3_EE --------------------------
	.section	.nv.info._ZN3cub18CUB_300001_SM_10006detail9transform16transform_kernelINS2_10policy_hubILb1EN4cuda3std3__45tupleIJN6thrust24THRUST_300001_SM_1000_NS6detail15normal_iteratorINSA_10device_ptrIfEEEESF_EEEE10policy1000El13saxpy_functorSF_JPfSK_EEEvT0_iT1_T2_DpNS2_10kernel_argIT3_EE,"",@"SHT_CUDA_INFO"
	.sectionflags	@""
	.align	4


	//----- nvinfo : EIATTR_CUDA_API_VERSION
	.align		4
        /*0000*/ 	.byte	0x04, 0x37
        /*0002*/ 	.short	(.L_226 - .L_225)
.L_225:
        /*0004*/ 	.word	0x00000082


	//----- nvinfo : EIATTR_KPARAM_INFO
	.align		4
.L_226:
        /*0008*/ 	.byte	0x04, 0x17
        /*000a*/ 	.short	(.L_228 - .L_227)
.L_227:
        /*000c*/ 	.word	0x00000000
        /*0010*/ 	.short	0x0005
        /*0012*/ 	.short	0x0028
        /*0014*/ 	.byte	0x00, 0xf0, 0x41, 0x00


	//----- nvinfo : EIATTR_KPARAM_INFO
	.align		4
.L_228:
        /*0018*/ 	.byte	0x04, 0x17
        /*001a*/ 	.short	(.L_230 - .L_229)
.L_229:
        /*001c*/ 	.word	0x00000000
        /*0020*/ 	.short	0x0004
        /*0022*/ 	.short	0x0018
        /*0024*/ 	.byte	0x00, 0xf0, 0x41, 0x00


	//----- nvinfo : EIATTR_KPARAM_INFO
	.align		4
.L_230:
        /*0028*/ 	.byte	0x04, 0x17
        /*002a*/ 	.short	(.L_232 - .L_231)
.L_231:
        /*002c*/ 	.word	0x00000000
        /*0030*/ 	.short	0x0003
        /*0032*/ 	.short	0x0010
        /*0034*/ 	.byte	0x00, 0xf0, 0x21, 0x00


	//----- nvinfo : EIATTR_KPARAM_INFO
	.align		4
.L_232:
        /*0038*/ 	.byte	0x04, 0x17
        /*003a*/ 	.short	(.L_234 - .L_233)
.L_233:
        /*003c*/ 	.word	0x00000000
        /*0040*/ 	.short	0x0002
        /*0042*/ 	.short	0x000c
        /*0044*/ 	.byte	0x00, 0xf0, 0x11, 0x00


	//----- nvinfo : EIATTR_KPARAM_INFO
	.align		4
.L_234:
        /*0048*/ 	.byte	0x04, 0x17
        /*004a*/ 	.short	(.L_236 - .L_235)
.L_235:
        /*004c*/ 	.word	0x00000000
        /*0050*/ 	.short	0x0001
        /*0052*/ 	.short	0x0008
        /*0054*/ 	.byte	0x00, 0xf0, 0x11, 0x00


	//----- nvinfo : EIATTR_KPARAM_INFO
	.align		4
.L_236:
        /*0058*/ 	.byte	0x04, 0x17
        /*005a*/ 	.short	(.L_238 - .L_237)
.L_237:
        /*005c*/ 	.word	0x00000000
        /*0060*/ 	.short	0x0000
        /*0062*/ 	.short	0x0000
        /*0064*/ 	.byte	0x00, 0xf0, 0x21, 0x00


	//----- nvinfo : EIATTR_SPARSE_MMA_MASK
	.align		4
.L_238:
        /*0068*/ 	.byte	0x03, 0x50
        /*006a*/ 	.short	0x0000


	//----- nvinfo : EIATTR_MAXREG_COUNT
	.align		4
        /*006c*/ 	.byte	0x03, 0x1b
        /*006e*/ 	.short	0x00ff


	//----- nvinfo : EIATTR_MERCURY_ISA_VERSION
	.align		4
        /*0070*/ 	.byte	0x03, 0x5f
        /*0072*/ 	.short	0x0101


	//----- nvinfo : EIATTR_VRC_CTA_INIT_COUNT
	.align		4
        /*0074*/ 	.byte	0x02, 0x4a
	.zero		1
	.zero		1


	//----- nvinfo : EIATTR_EXIT_INSTR_OFFSETS
	.align		4
        /*0078*/ 	.byte	0x04, 0x1c
        /*007a*/ 	.short	(.L_240 - .L_239)


	//   ....[0]....
.L_239:
        /*007c*/ 	.word	0x000003e0


	//   ....[1]....
        /*0080*/ 	.word	0x00000c90


	//   ....[2]....
        /*0084*/ 	.word	0x00000f80


	//   ....[3]....
        /*0088*/ 	.word	0x00001120


	//   ....[4]....
        /*008c*/ 	.word	0x00001150


	//   ....[5]....
        /*0090*/ 	.word	0x000011e0


	//   ....[6]....
        /*0094*/ 	.word	0x00001200


	//   ....[7]....
        /*0098*/ 	.word	0x000016d0


	//   ....[8]....
        /*009c*/ 	.word	0x00001930


	//   ....[9]....
        /*00a0*/ 	.word	0x00001a60


	//   ....[10]....
        /*00a4*/ 	.word	0x00001b00


	//----- nvinfo : EIATTR_MAX_THREADS
	.align		4
.L_240:
        /*00a8*/ 	.byte	0x04, 0x05
        /*00aa*/ 	.short	(.L_242 - .L_241)
.L_241:
        /*00ac*/ 	.word	0x00000080
        /*00b0*/ 	.word	0x00000001
        /*00b4*/ 	.word	0x00000001


	//----- nvinfo : EIATTR_CRS_STACK_SIZE
	.align		4
.L_242:
        /*00b8*/ 	.byte	0x04, 0x1e
        /*00ba*/ 	.short	(.L_244 - .L_243)
.L_243:
        /*00bc*/ 	.word	0x00000000


	//----- nvinfo : EIATTR_CBANK_PARAM_SIZE
	.align		4
.L_244:
        /*00c0*/ 	.byte	0x03, 0x19
        /*00c2*/ 	.short	0x0038


	//----- nvinfo : EIATTR_PARAM_CBANK
	.align		4
        /*00c4*/ 	.byte	0x04, 0x0a
        /*00c6*/ 	.short	(.L_246 - .L_245)
	.align		4
.L_245:
        /*00c8*/ 	.word	index@(.nv.constant0._ZN3cub18CUB_300001_SM_10006detail9transform16transform_kernelINS2_10policy_hubILb1EN4cuda3std3__45tupleIJN6thrust24THRUST_300001_SM_1000_NS6detail15normal_iteratorINSA_10device_ptrIfEEEESF_EEEE10policy1000El13saxpy_functorSF_JPfSK_EEEvT0_iT1_T2_DpNS2_10kernel_argIT3_EE)
        /*00cc*/ 	.short	0x0380
        /*00ce*/ 	.short	0x0038


	//----- nvinfo : EIATTR_SW_WAR
	.align		4
.L_246:
        /*00d0*/ 	.byte	0x04, 0x36
        /*00d2*/ 	.short	(.L_248 - .L_247)
.L_247:
        /*00d4*/ 	.word	0x00000008
.L_248:


//--------------------- .nv.info._ZN3cub18CUB_300001_SM_10006detail9transform16transform_kernelINS2_10policy_hubILb1EN4cuda3std3__45tupleIJN6thrust24THRUST_300001_SM_1000_NS6detail15normal_iteratorINSA_10device_ptrIfEEEESF_EEEE10policy1000Ei13saxpy_functorSF_JPfSK_EEEvT0_iT1_T2_DpNS2_10kernel_argIT3_EE --------------------------
	.section	.nv.info._ZN3cub18CUB_300001_SM_10006detail9transform16transform_kernelINS2_10policy_hubILb1EN4cuda3std3__45tupleIJN6thrust24THRUST_300001_SM_1000_NS6detail15normal_iteratorINSA_10device_ptrIfEEEESF_EEEE10policy1000Ei13saxpy_functorSF_JPfSK_EEEvT0_iT1_T2_DpNS2_10kernel_argIT3_EE,"",@"SHT_CUDA_INFO"
	.sectionflags	@""
	.align	4


	//----- nvinfo : EIATTR_CUDA_API_VERSION
	.align		4
        /*0000*/ 	.byte	0x04, 0x37
        /*0002*/ 	.short	(.L_250 - .L_249)
.L_249:
        /*0004*/ 	.word	0x00000082


	//----- nvinfo : EIATTR_KPARAM_INFO
	.align		4
.L_250:
        /*0008*/ 	.byte	0x04, 0x17
        /*000a*/ 	.short	(.L_252 - .L_251)
.L_251:
        /*000c*/ 	.word	0x00000000
        /*0010*/ 	.short	0x0005
        /*0012*/ 	.short	0x0028
        /*0014*/ 	.byte	0x00, 0xf0, 0x41, 0x00


	//----- nvinfo : EIATTR_KPARAM_INFO
	.align		4
.L_252:
        /*0018*/ 	.byte	0x04, 0x17
        /*001a*/ 	.short	(.L_254 - .L_253)
.L_253:
        /*001c*/ 	.word	0x00000000
        /*0020*/ 	.short	0x0004
        /*0022*/ 	.short	0x0018
        /*0024*/ 	.byte	0x00, 0xf0, 0x41, 0x00


	//----- nvinfo : EIATTR_KPARAM_INFO
	.align		4
.L_254:
        /*0028*/ 	.byte	0x04, 0x17
        /*002a*/ 	.short	(.L_256 - .L_255)
.L_255:
        /*002c*/ 	.word	0x00000000
        /*0030*/ 	.short	0x0003
        /*0032*/ 	.short	0x0010
        /*0034*/ 	.byte	0x00, 0xf0, 0x21, 0x00


	//----- nvinfo : EIATTR_KPARAM_INFO
	.align		4
.L_256:
        /*0038*/ 	.byte	0x04, 0x17
        /*003a*/ 	.short	(.L_258 - .L_257)
.L_257:
        /*003c*/ 	.word	0x00000000
        /*0040*/ 	.short	0x0002
        /*0042*/ 	.short	0x0008
        /*0044*/ 	.byte	0x00, 0xf0, 0x11, 0x00


	//----- nvinfo : EIATTR_KPARAM_INFO
	.align		4
.L_258:
        /*0048*/ 	.byte	0x04, 0x17
        /*004a*/ 	.short	(.L_260 - .L_259)
.L_259:
        /*004c*/ 	.word	0x00000000
        /*0050*/ 	.short	0x0001
        /*0052*/ 	.short	0x0004
        /*0054*/ 	.byte	0x00, 0xf0, 0x11, 0x00


	//----- nvinfo : EIATTR_KPARAM_INFO
	.align		4
.L_260:
        /*0058*/ 	.byte	0x04, 0x17
        /*005a*/ 	.short	(.L_262 - .L_261)
.L_261:
        /*005c*/ 	.word	0x00000000
        /*0060*/ 	.short	0x0000
        /*0062*/ 	.short	0x0000
        /*0064*/ 	.byte	0x00, 0xf0, 0x11, 0x00


	//----- nvinfo : EIATTR_SPARSE_MMA_MASK
	.align		4
.L_262:
        /*0068*/ 	.byte	0x03, 0x50
        /*006a*/ 	.short	0x0000


	//----- nvinfo : EIATTR_MAXREG_COUNT
	.align		4
        /*006c*/ 	.byte	0x03, 0x1b
        /*006e*/ 	.short	0x00ff


	//----- nvinfo : EIATTR_MERCURY_ISA_VERSION
	.align		4
        /*0070*/ 	.byte	0x03, 0x5f
        /*0072*/ 	.short	0x0101


	//----- nvinfo : EIATTR_VRC_CTA_INIT_COUNT
	.align		4
        /*0074*/ 	.byte	0x02, 0x4a
	.zero		1
	.zero		1


	//----- nvinfo : EIATTR_EXIT_INSTR_OFFSETS
	.align		4
        /*0078*/ 	.byte	0x04, 0x1c
        /*007a*/ 	.short	(.L_264 - .L_263)


	//   ....[0]....
.L_263:
        /*007c*/ 	.word	0x000002f0


	//   ....[1]....
        /*0080*/ 	.word	0x00000800


	//   ....[2]....
        /*0084*/ 	.word	0x00000a60


	//   ....[3]....
        /*0088*/ 	.word	0x00000ba0


	//   ....[4]....
        /*008c*/ 	.word	0x00000c50


	//   ....[5]....
        /*0090*/ 	.word	0x00000c80


	//   ....[6]....
        /*0094*/ 	.word	0x00001200


	//   ....[7]....
        /*0098*/ 	.word	0x00001530


	//   ....[8]....
        /*009c*/ 	.word	0x000016f0


	//   ....[9]....
        /*00a0*/ 	.word	0x00001720


	//   ....[10]....
        /*00a4*/ 	.word	0x000017c0


	//----- nvinfo : EIATTR_MAX_THREADS
	.align		4
.L_264:
        /*00a8*/ 	.byte	0x04, 0x05
        /*00aa*/ 	.short	(.L_266 - .L_265)
.L_265:
        /*00ac*/ 	.word	0x00000080
        /*00b0*/ 	.word	0x00000001
        /*00b4*/ 	.word	0x00000001


	//----- nvinfo : EIATTR_CRS_STACK_SIZE
	.align		4
.L_266:
        /*00b8*/ 	.byte	0x04, 0x1e
        /*00ba*/ 	.short	(.L_268 - .L_267)
.L_267:
        /*00bc*/ 	.word	0x00000000


	//----- nvinfo : EIATTR_CBANK_PARAM_SIZE
	.align		4
.L_268:
        /*00c0*/ 	.byte	0x03, 0x19
        /*00c2*/ 	.short	0x0038


	//----- nvinfo : EIATTR_PARAM_CBANK
	.align		4
        /*00c4*/ 	.byte	0x04, 0x0a
        /*00c6*/ 	.short	(.L_270 - .L_269)
	.align		4
.L_269:
        /*00c8*/ 	.word	index@(.nv.constant0._ZN3cub18CUB_300001_SM_10006detail9transform16transform_kernelINS2_10policy_hubILb1EN4cuda3std3__45tupleIJN6thrust24THRUST_300001_SM_1000_NS6detail15normal_iteratorINSA_10device_ptrIfEEEESF_EEEE10policy1000Ei13saxpy_functorSF_JPfSK_EEEvT0_iT1_T2_DpNS2_10kernel_argIT3_EE)
        /*00cc*/ 	.short	0x0380
        /*00ce*/ 	.short	0x0038


	//----- nvinfo : EIATTR_SW_WAR
	.align		4
.L_270:
        /*00d0*/ 	.byte	0x04, 0x36
        /*00d2*/ 	.short	(.L_272 - .L_271)
.L_271:
        /*00d4*/ 	.word	0x00000008
.L_272:


//--------------------- .nv.info._ZN3cub18CUB_300001_SM_10006detail8for_each13static_kernelINS2_12policy_hub_t12policy_500_tElN6thrust24THRUST_300001_SM_1000_NS8cuda_cub6__fill7functorINS7_6detail15normal_iteratorINS7_10device_ptrIfEEEEfEEEEvT0_T1_ --------------------------
	.section	.nv.info._ZN3cub18CUB_300001_SM_10006detail8for_each13static_kernelINS2_12policy_hub_t12policy_500_tElN6thrust24THRUST_300001_SM_1000_NS8cuda_cub6__fill7functorINS7_6detail15normal_iteratorINS7_10device_ptrIfEEEEfEEEEvT0_T1_,"",@"SHT_CUDA_INFO"
	.sectionflags	@""
	.align	4


	//----- nvinfo : EIATTR_CUDA_API_VERSION
	.align		4
        /*0000*/ 	.byte	0x04, 0x37
        /*0002*/ 	.short	(.L_274 - .L_273)
.L_273:
        /*0004*/ 	.word	0x00000082


	//----- nvinfo : EIATTR_KPARAM_INFO
	.align		4
.L_274:
        /*0008*/ 	.byte	0x04, 0x17
        /*000a*/ 	.short	(.L_276 - .L_275)
.L_275:
        /*000c*/ 	.word	0x00000000
        /*0010*/ 	.short	0x0001
        /*0012*/ 	.short	0x0008
        /*0014*/ 	.byte	0x00, 0xf0, 0x41, 0x00


	//----- nvinfo : EIATTR_KPARAM_INFO
	.align		4
.L_276:
        /*0018*/ 	.byte	0x04, 0x17
        /*001a*/ 	.short	(.L_278 - .L_277)
.L_277:
        /*001c*/ 	.word	0x00000000
        /*0020*/ 	.short	0x0000
        /*0022*/ 	.short	0x0000
        /*0024*/ 	.byte	0x00, 0xf0, 0x21, 0x00


	//----- nvinfo : EIATTR_SPARSE_MMA_MASK
	.align		4
.L_278:
        /*0028*/ 	.byte	0x03, 0x50
        /*002a*/ 	.short	0x0000


	//----- nvinfo : EIATTR_MAXREG_COUNT
	.align		4
        /*002c*/ 	.byte	0x03, 0x1b
        /*002e*/ 	.short	0x00ff


	//----- nvinfo : EIATTR_MERCURY_ISA_VERSION
	.align		4
        /*0030*/ 	.byte	0x03, 0x5f
        /*0032*/ 	.short	0x0101


	//----- nvinfo : EIATTR_VRC_CTA_INIT_COUNT
	.align		4
        /*0034*/ 	.byte	0x02, 0x4a
	.zero		1
	.zero		1


	//----- nvinfo : EIATTR_EXIT_INSTR_OFFSETS
	.align		4
        /*0038*/ 	.byte	0x04, 0x1c
        /*003a*/ 	.short	(.L_280 - .L_279)


	//   ....[0]....
.L_279:
        /*003c*/ 	.word	0x00000130


	//   ....[1]....
        /*0040*/ 	.word	0x00000240


	//   ....[2]....
        /*0044*/ 	.word	0x00000270


	//----- nvinfo : EIATTR_MAX_THREADS
	.align		4
.L_280:
        /*0048*/ 	.byte	0x04, 0x05
        /*004a*/ 	.short	(.L_282 - .L_281)
.L_281:
        /*004c*/ 	.word	0x00000100
        /*0050*/ 	.word	0x00000001
        /*0054*/ 	.word	0x00000001


	//----- nvinfo : EIATTR_CBANK_PARAM_SIZE
	.align		4
.L_282:
        /*0058*/ 	.byte	0x03, 0x19
        /*005a*/ 	.short	0x0018


	//----- nvinfo : EIATTR_PARAM_CBANK
	.align		4
        /*005c*/ 	.byte	0x04, 0x0a
        /*005e*/ 	.short	(.L_284 - .L_283)
	.align		4
.L_283:
        /*0060*/ 	.word	index@(.nv.constant0._ZN3cub18CUB_300001_SM_10006detail8for_each13static_kernelINS2_12policy_hub_t12policy_500_tElN6thrust24THRUST_300001_SM_1000_NS8cuda_cub6__fill7functorINS7_6detail15normal_iteratorINS7_10device_ptrIfEEEEfEEEEvT0_T1_)
        /*0064*/ 	.short	0x0380
        /*0066*/ 	.short	0x0018


	//----- nvinfo : EIATTR_SW_WAR
	.align		4
.L_284:
        /*0068*/ 	.byte	0x04, 0x36
        /*006a*/ 	.short	(.L_286 - .L_285)
.L_285:
        /*006c*/ 	.word	0x00000008
.L_286:


//--------------------- .nv.info._ZN3cub18CUB_300001_SM_10006detail8for_each13static_kernelINS2_12policy_hub_t12policy_500_tEmN6thrust24THRUST_300001_SM_1000_NS8cuda_cub20__uninitialized_fill7functorINS7_10device_ptrIfEEfEEEEvT0_T1_ --------------------------
	.section	.nv.info._ZN3cub18CUB_300001_SM_10006detail8for_each13static_kernelINS2_12policy_hub_t12policy_500_tEmN6thrust24THRUST_300001_SM_1000_NS8cuda_cub20__uninitialized_fill7functorINS7_10device_ptrIfEEfEEEEvT0_T1_,"",@"SHT_CUDA_INFO"
	.sectionflags	@""
	.align	4


	//----- nvinfo : EIATTR_CUDA_API_VERSION
	.align		4
        /*0000*/ 	.byte	0x04, 0x37
        /*0002*/ 	.short	(.L_288 - .L_287)
.L_287:
        /*0004*/ 	.word	0x00000082


	//----- nvinfo : EIATTR_KPARAM_INFO
	.align		4
.L_288:
        /*0008*/ 	.byte	0x04, 0x17
        /*000a*/ 	.short	(.L_290 - .L_289)
.L_289:
        /*000c*/ 	.word	0x00000000
        /*0010*/ 	.short	0x0001
        /*0012*/ 	.short	0x0008
        /*0014*/ 	.byte	0x00, 0xf0, 0x41, 0x00


	//----- nvinfo : EIATTR_KPARAM_INFO
	.align		4
.L_290:
        /*0018*/ 	.byte	0x04, 0x17
        /*001a*/ 	.short	(.L_292 - .L_291)
.L_291:
        /*001c*/ 	.word	0x00000000
        /*0020*/ 	.short	0x0000
        /*0022*/ 	.short	0x0000
        /*0024*/ 	.byte	0x00, 0xf0, 0x21, 0x00


	//----- nvinfo : EIATTR_SPARSE_MMA_MASK
	.align		4
.L_292:
        /*0028*/ 	.byte	0x03, 0x50
        /*002a*/ 	.short	0x0000


	//----- nvinfo : EIATTR_MAXREG_COUNT
	.align		4
        /*002c*/ 	.byte	0x03, 0x1b
        /*002e*/ 	.short	0x00ff


	//----- nvinfo : EIATTR_MERCURY_ISA_VERSION
	.align		4
        /*0030*/ 	.byte	0x03, 0x5f
        /*0032*/ 	.short	0x0101


	//----- nvinfo : EIATTR_VRC_CTA_INIT_COUNT
	.align		4
        /*0034*/ 	.byte	0x02, 0x4a
	.zero		1
	.zero		1


	//----- nvinfo : EIATTR_EXIT_INSTR_OFFSETS
	.align		4
        /*0038*/ 	.byte	0x04, 0x1c
        /*003a*/ 	.short	(.L_294 - .L_293)


	//   ....[0]....
.L_293:
        /*003c*/ 	.word	0x00000130


	//   ....[1]....
        /*0040*/ 	.word	0x00000230


	//   ....[2]....
        /*0044*/ 	.word	0x00000260


	//----- nvinfo : EIATTR_MAX_THREADS
	.align		4
.L_294:
        /*0048*/ 	.byte	0x04, 0x05
        /*004a*/ 	.short	(.L_296 - .L_295)
.L_295:
        /*004c*/ 	.word	0x00000100
        /*0050*/ 	.word	0x00000001
        /*0054*/ 	.word	0x00000001


	//----- nvinfo : EIATTR_CBANK_PARAM_SIZE
	.align		4
.L_296:
        /*0058*/ 	.byte	0x03, 0x19
        /*005a*/ 	.short	0x0018


	//----- nvinfo : EIATTR_PARAM_CBANK
	.align		4
        /*005c*/ 	.byte	0x04, 0x0a
        /*005e*/ 	.short	(.L_298 - .L_297)
	.align		4
.L_297:
        /*0060*/ 	.word	index@(.nv.constant0._ZN3cub18CUB_300001_SM_10006detail8for_each13static_kernelINS2_12policy_hub_t12policy_500_tEmN6thrust24THRUST_300001_SM_1000_NS8cuda_cub20__uninitialized_fill7functorINS7_10device_ptrIfEEfEEEEvT0_T1_)
        /*0064*/ 	.short	0x0380
        /*0066*/ 	.short	0x0018


	//----- nvinfo : EIATTR_SW_WAR
	.align		4
.L_298:
        /*0068*/ 	.byte	0x04, 0x36
        /*006a*/ 	.short	(.L_300 - .L_299)
.L_299:
        /*006c*/ 	.word	0x00000008
.L_300:


//--------------------- .nv.info._ZN3cub18CUB_300001_SM_10006detail11EmptyKernelIvEEvv --------------------------
	.section	.nv.info._ZN3cub18CUB_300001_SM_10006detail11EmptyKernelIvEEvv,"",@"SHT_CUDA_INFO"
	.sectionflags	@""
	.align	4


	//----- nvinfo : EIATTR_CUDA_API_VERSION
	.align		4
        /*0000*/ 	.byte	0x04, 0x37
        /*0002*/ 	.short	(.L_302 - .L_301)
.L_301:
        /*0004*/ 	.word	0x00000082


	//----- nvinfo : EIATTR_SPARSE_MMA_MASK
	.align		4
.L_302:
        /*0008*/ 	.byte	0x03, 0x50
        /*000a*/ 	.short	0x0000


	//----- nvinfo : EIATTR_MAXREG_COUNT
	.align		4
        /*000c*/ 	.byte	0x03, 0x1b
        /*000e*/ 	.short	0x00ff


	//----- nvinfo : EIATTR_MERCURY_ISA_VERSION
	.align		4
        /*0010*/ 	.byte	0x03, 0x5f
        /*0012*/ 	.short	0x0101


	//----- nvinfo : EIATTR_VRC_CTA_INIT_COUNT
	.align		4
        /*0014*/ 	.byte	0x02, 0x4a
	.zero		1
	.zero		1


	//----- nvinfo : EIATTR_EXIT_INSTR_OFFSETS
	.align		4
        /*0018*/ 	.byte	0x04, 0x1c
        /*001a*/ 	.short	(.L_304 - .L_303)


	//   ....[0]....
.L_303:
        /*001c*/ 	.word	0x00000010


	//----- nvinfo : EIATTR_SW_WAR
	.align		4
.L_304:
        /*0020*/ 	.byte	0x04, 0x36
        /*0022*/ 	.short	(.L_306 - .L_305)
.L_305:
        /*0024*/ 	.word	0x00000008
.L_306:


//--------------------- .nv.callgraph             --------------------------
	.section	.nv.callgraph,"",@"SHT_CUDA_CALLGRAPH"
	.align	4
	.sectionentsize	8
	.align		4
        /*0000*/ 	.word	0x00000000
	.align		4
        /*0004*/ 	.word	0xffffffff
	.align		4
        /*0008*/ 	.word	0x00000000
	.align		4
        /*000c*/ 	.word	0xfffffffe
	.align		4
        /*0010*/ 	.word	0x00000000
	.align		4
        /*0014*/ 	.word	0xfffffffd
	.align		4
        /*0018*/ 	.word	0x00000000
	.align		4
        /*001c*/ 	.word	0xfffffffc


//--------------------- .nv.constant4             --------------------------
	.section	.nv.constant4,"a",@progbits
	.align	8
	.align		8
.nv.constant4:
        /*0000*/ 	.dword	_ZN34_INTERNAL_7deaf29e_4_k_cu_c8c2f5824cuda3std3__45__cpo5beginE
	.align		8
        /*0008*/ 	.dword	_ZN34_INTERNAL_7deaf29e_4_k_cu_c8c2f5824cuda3std3__45__cpo3endE
	.align		8
        /*0010*/ 	.dword	_ZN34_INTERNAL_7deaf29e_4_k_cu_c8c2f5824cuda3std3__45__cpo6cbeginE
	.align		8
        /*0018*/ 	.dword	_ZN34_INTERNAL_7deaf29e_4_k_cu_c8c2f5824cuda3std3__45__cpo4cendE
	.align		8
        /*0020*/ 	.dword	_ZN34_INTERNAL_7deaf29e_4_k_cu_c8c2f5824cuda3std3__45__cpo6rbeginE
	.align		8
        /*0028*/ 	.dword	_ZN34_INTERNAL_7deaf29e_4_k_cu_c8c2f5824cuda3std3__45__cpo4rendE
	.align		8
        /*0030*/ 	.dword	_ZN34_INTERNAL_7deaf29e_4_k_cu_c8c2f5824cuda3std3__45__cpo7crbeginE
	.align		8
        /*0038*/ 	.dword	_ZN34_INTERNAL_7deaf29e_4_k_cu_c8c2f5824cuda3std3__45__cpo5crendE
	.align		8
        /*0040*/ 	.dword	_ZN34_INTERNAL_7deaf29e_4_k_cu_c8c2f5824cuda3std3__436_GLOBAL__N__7deaf29e_4_k_cu_c8c2f5826ignoreE
	.align		8
        /*0048*/ 	.dword	_ZN34_INTERNAL_7deaf29e_4_k_cu_c8c2f5824cuda3std3__419piecewise_constructE
	.align		8
        /*0050*/ 	.dword	_ZN34_INTERNAL_7deaf29e_4_k_cu_c8c2f5824cuda3std3__48in_placeE
	.align		8
        /*0058*/ 	.dword	_ZN34_INTERNAL_7deaf29e_4_k_cu_c8c2f5824cuda3std3__420unreachable_sentinelE
	.align		8
        /*0060*/ 	.dword	_ZN34_INTERNAL_7deaf29e_4_k_cu_c8c2f5824cuda3std3__47nulloptE
	.align		8
        /*0068*/ 	.dword	_ZN34_INTERNAL_7deaf29e_4_k_cu_c8c2f5824cuda3std3__48unexpectE
	.align		8
        /*0070*/ 	.dword	_ZN34_INTERNAL_7deaf29e_4_k_cu_c8c2f5824cuda3std6ranges3__45__cpo4swapE
	.align		8
        /*0078*/ 	.dword	_ZN34_INTERNAL_7deaf29e_4_k_cu_c8c2f5824cuda3std6ranges3__45__cpo9iter_moveE
	.align		8
        /*0080*/ 	.dword	_ZN34_INTERNAL_7deaf29e_4_k_cu_c8c2f5824cuda3std6ranges3__45__cpo5beginE
	.align		8
        /*0088*/ 	.dword	_ZN34_INTERNAL_7deaf29e_4_k_cu_c8c2f5824cuda3std6ranges3__45__cpo3endE
	.align		8
        /*0090*/ 	.dword	_ZN34_INTERNAL_7deaf29e_4_k_cu_c8c2f5824cuda3std6ranges3__45__cpo6cbeginE
	.align		8
        /*0098*/ 	.dword	_ZN34_INTERNAL_7deaf29e_4_k_cu_c8c2f5824cuda3std6ranges3__45__cpo4cendE
	.align		8
        /*00a0*/ 	.dword	_ZN34_INTERNAL_7deaf29e_4_k_cu_c8c2f5824cuda3std6ranges3__45__cpo7advanceE
	.align		8
        /*00a8*/ 	.dword	_ZN34_INTERNAL_7deaf29e_4_k_cu_c8c2f5824cuda3std6ranges3__45__cpo9iter_swapE
	.align		8
        /*00b0*/ 	.dword	_ZN34_INTERNAL_7deaf29e_4_k_cu_c8c2f5824cuda3std6ranges3__45__cpo4nextE
	.align		8
        /*00b8*/ 	.dword	_ZN34_INTERNAL_7deaf29e_4_k_cu_c8c2f5824cuda3std6ranges3__45__cpo4prevE
	.align		8
        /*00c0*/ 	.dword	_ZN34_INTERNAL_7deaf29e_4_k_cu_c8c2f5824cuda3std6ranges3__45__cpo4dataE
	.align		8
        /*00c8*/ 	.dword	_ZN34_INTERNAL_7deaf29e_4_k_cu_c8c2f5824cuda3std6ranges3__45__cpo5cdataE
	.align		8
        /*00d0*/ 	.dword	_ZN34_INTERNAL_7deaf29e_4_k_cu_c8c2f5824cuda3std6ranges3__45__cpo4sizeE
	.align		8
        /*00d8*/ 	.dword	_ZN34_INTERNAL_7deaf29e_4_k_cu_c8c2f5824cuda3std6ranges3__45__cpo5ssizeE
	.align		8
        /*00e0*/ 	.dword	_ZN34_INTERNAL_7deaf29e_4_k_cu_c8c2f5824cuda3std6ranges3__45__cpo8distanceE
	.align		8
        /*00e8*/ 	.dword	_ZN34_INTERNAL_7deaf29e_4_k_cu_c8c2f5826thrust24THRUST_300001_SM_1000_NS8cuda_cub3parE
	.align		8
        /*00f0*/ 	.dword	_ZN34_INTERNAL_7deaf29e_4_k_cu_c8c2f5826thrust24THRUST_300001_SM_1000_NS8cuda_cub10par_nosyncE
	.align		8
        /*00f8*/ 	.dword	_ZN34_INTERNAL_7deaf29e_4_k_cu_c8c2f5826thrust24THRUST_300001_SM_1000_NS6system6detail10sequential3seqE
	.align		8
        /*0100*/ 	.dword	_ZN34_INTERNAL_7deaf29e_4_k_cu_c8c2f5826thrust24THRUST_300001_SM_1000_NS12placeholders2_1E
	.align		8
        /*0108*/ 	.dword	_ZN34_INTERNAL_7deaf29e_4_k_cu_c8c2f5826thrust24THRUST_300001_SM_1000_NS12placeholders2_2E
	.align		8
        /*0110*/ 	.dword	_ZN34_INTERNAL_7deaf29e_4_k_cu_c8c2f5826thrust24THRUST_300001_SM_1000_NS12placeholders2_3E
	.align		8
        /*0118*/ 	.dword	_ZN34_INTERNAL_7deaf29e_4_k_cu_c8c2f5826thrust24THRUST_300001_SM_1000_NS12placeholders2_4E
	.align		8
        /*0120*/ 	.dword	_ZN34_INTERNAL_7deaf29e_4_k_cu_c8c2f5826thrust24THRUST_300001_SM_1000_NS12placeholders2_5E
	.align		8
        /*0128*/ 	.dword	_ZN34_INTERNAL_7deaf29e_4_k_cu_c8c2f5826thrust24THRUST_300001_SM_1000_NS12placeholders2_6E
	.align		8
        /*0130*/ 	.dword	_ZN34_INTERNAL_7deaf29e_4_k_cu_c8c2f5826thrust24THRUST_300001_SM_1000_NS12placeholders2_7E
	.align		8
        /*0138*/ 	.dword	_ZN34_INTERNAL_7deaf29e_4_k_cu_c8c2f5826thrust24THRUST_300001_SM_1000_NS12placeholders2_8E
	.align		8
        /*0140*/ 	.dword	_ZN34_INTERNAL_7deaf29e_4_k_cu_c8c2f5826thrust24THRUST_300001_SM_1000_NS12placeholders2_9E
	.align		8
        /*0148*/ 	.dword	_ZN34_INTERNAL_7deaf29e_4_k_cu_c8c2f5826thrust24THRUST_300001_SM_1000_NS12placeholders3_10E
	.align		8
        /*0150*/ 	.dword	_ZN34_INTERNAL_7deaf29e_4_k_cu_c8c2f5826thrust24THRUST_300001_SM_1000_NS3seqE


//--------------------- .text._ZN3cub18CUB_300001_SM_10006detail9transform16transform_kernelINS2_10policy_hubILb0EN4cuda3std3__45tupleIJN6thrust24THRUST_300001_SM_1000_NS6detail15normal_iteratorINSA_10device_ptrIfEEEESF_EEEE10policy1000ElNS7_4plusIfEESF_JPfSL_EEEvT0_iT1_T2_DpNS2_10kernel_argIT3_EE --------------------------
	.section	.text._ZN3cub18CUB_300001_SM_10006detail9transform16transform_kernelINS2_10policy_hubILb0EN4cuda3std3__45tupleIJN6thrust24THRUST_300001_SM_1000_NS6detail15normal_iteratorINSA_10device_ptrIfEEEESF_EEEE10policy1000ElNS7_4plusIfEESF_JPfSL_EEEvT0_iT1_T2_DpNS2_10kernel_argIT3_EE,"ax",@progbits
	.align	128
        .global         _ZN3cub18CUB_300001_SM_10006detail9transform16transform_kernelINS2_10policy_hubILb0EN4cuda3std3__45tupleIJN6thrust24THRUST_300001_SM_1000_NS6detail15normal_iteratorINSA_10device_ptrIfEEEESF_EEEE10policy1000ElNS7_4plusIfEESF_JPfSL_EEEvT0_iT1_T2_DpNS2_10kernel_argIT3_EE
        .type           _ZN3cub18CUB_300001_SM_10006detail9transform16transform_kernelINS2_10policy_hubILb0EN4cuda3std3__45tupleIJN6thrust24THRUST_300001_SM_1000_NS6detail15normal_iteratorINSA_10device_ptrIfEEEESF_EEEE10policy1000ElNS7_4plusIfEESF_JPfSL_EEEvT0_iT1_T2_DpNS2_10kernel_argIT3_EE,@function
        .size           _ZN3cub18CUB_300001_SM_10006detail9transform16transform_kernelINS2_10policy_hubILb0EN4cuda3std3__45tupleIJN6thrust24THRUST_300001_SM_1000_NS6detail15normal_iteratorINSA_10device_ptrIfEEEESF_EEEE10policy1000ElNS7_4plusIfEESF_JPfSL_EEEvT0_iT1_T2_DpNS2_10kernel_argIT3_EE,(.L_x_147 - _ZN3cub18CUB_300001_SM_10006detail9transform16transform_kernelINS2_10policy_hubILb0EN4cuda3std3__45tupleIJN6thrust24THRUST_300001_SM_1000_NS6detail15normal_iteratorINSA_10device_ptrIfEEEESF_EEEE10policy1000ElNS7_4plusIfEESF_JPfSL_EEEvT0_iT1_T2_DpNS2_10kernel_argIT3_EE)
        .other          _ZN3cub18CUB_300001_SM_10006detail9transform16transform_kernelINS2_10policy_hubILb0EN4cuda3std3__45tupleIJN6thrust24THRUST_300001_SM_1000_NS6detail15normal_iteratorINSA_10device_ptrIfEEEESF_EEEE10policy1000ElNS7_4plusIfEESF_JPfSL_EEEvT0_iT1_T2_DpNS2_10kernel_argIT3_EE,@"STO_CUDA_ENTRY STV_DEFAULT"
_ZN3cub18CUB_300001_SM_10006detail9transform16transform_kernelINS2_10policy_hubILb0EN4cuda3std3__45tupleIJN6thrust24THRUST_300001_SM_1000_NS6detail15normal_iteratorINSA_10device_ptrIfEEEESF_EEEE10policy1000ElNS7_4plusIfEESF_JPfSL_EEEvT0_iT1_T2_DpNS2_10kernel_argIT3_EE:
.text._ZN3cub18CUB_300001_SM_10006detail9transform16transform_kernelINS2_10policy_hubILb0EN4cuda3std3__45tupleIJN6thrust24THRUST_300001_SM_1000_NS6detail15normal_iteratorINSA_10device_ptrIfEEEESF_EEEE10policy1000ElNS7_4plusIfEESF_JPfSL_EEEvT0_iT1_T2_DpNS2_10kernel_argIT3_EE:
[----:B------:R-:W-:Y:S01]  /*0000*/  LDC R1, c[0x0][0x37c] ;  /* 0x0000df00ff017b82 */ /* 0x000fe20000000800 */
[----:B------:R-:W1:Y:S07]  /*0010*/  LDCU UR24, c[0x0][0x388] ;  /* 0x00007100ff1877ac */ /* 0x000e6e0008000800 */
[----:B------:R-:W2:Y:S01]  /*0020*/  S2UR UR5, SR_CTAID.X ;  /* 0x00000000000579c3 */ /* 0x000ea20000002500 */
[----:B------:R-:W3:Y:S01]  /*0030*/  LDCU UR7, c[0x0][0x370] ;  /* 0x00006e00ff0777ac */ /* 0x000ee20008000800 */
[----:B------:R-:W4:Y:S06]  /*0040*/  LDCU.64 UR22, c[0x0][0x358] ;  /* 0x00006b00ff1677ac */ /* 0x000f2c0008000a00 */
[----:B------:R-:W5:Y:S01]  /*0050*/  LDC.64 R2, c[0x0][0x380] ;  /* 0x0000e000ff027b82 */ /* 0x000f620000000a00 */
[----:B-1----:R-:W-:-:S04]  /*0060*/  USHF.L.U32 UR19, UR24, 0x7, URZ ;  /* 0x0000000718137899 */ /* 0x002fc800080006ff */
[----:B------:R-:W-:Y:S02]  /*0070*/  USHF.R.S32.HI UR8, URZ, 0x1f, UR19 ;  /* 0x0000001fff087899 */ /* 0x000fe40008011413 */
[----:B--2---:R-:W-:Y:S02]  /*0080*/  UIMAD.WIDE.U32 UR20, UR19, UR5, URZ ;  /* 0x00000005131472a5 */ /* 0x004fe4000f8e00ff */
[----:B------:R-:W-:Y:S02]  /*0090*/  UIMAD UR6, UR8, UR5, URZ ;  /* 0x00000005080672a4 */ /* 0x000fe4000f8e02ff */
[----:B------:R-:W-:Y:S02]  /*00a0*/  UIADD3 UR4, UPT, UPT, UR5, 0x2, URZ ;  /* 0x0000000205047890 */ /* 0x000fe4000fffe0ff */
[----:B------:R-:W-:Y:S02]  /*00b0*/  UIADD3 UR6, UPT, UPT, UR21, UR6, URZ ;  /* 0x0000000615067290 */ /* 0x000fe4000fffe0ff */
[----:B---3--:R-:W-:Y:S01]  /*00c0*/  UISETP.GE.U32.AND UP0, UPT, UR4, UR7, UPT ;  /* 0x000000070400728c */ /* 0x008fe2000bf06070 */
[----:B-----5:R-:W-:-:S03]  /*00d0*/  IADD3 R0, P0, PT, R2, -UR20, RZ ;  /* 0x8000001402007c10 */ /* 0x020fc6000ff1e0ff */
[----:B------:R-:W-:Y:S01]  /*00e0*/  UISETP.EQ.OR UP0, UPT, UR5, URZ, UP0 ;  /* 0x000000ff0500728c */ /* 0x000fe20008702670 */
[----:B------:R-:W-:Y:S02]  /*00f0*/  IADD3.X R2, PT, PT, R3, ~UR6, RZ, P0, !PT ;  /* 0x8000000603027c10 */ /* 0x000fe400087fe4ff */
[----:B------:R-:W-:-:S04]  /*0100*/  ISETP.LT.U32.AND P0, PT, R0, UR19, PT ;  /* 0x0000001300007c0c */ /* 0x000fc8000bf01070 */
[----:B------:R-:W-:-:S04]  /*0110*/  ISETP.LT.AND.EX P0, PT, R2, UR8, PT, P0 ;  /* 0x0000000802007c0c */ /* 0x000fc8000bf01300 */
[----:B------:R-:W-:Y:S01]  /*0120*/  SEL R0, R0, UR19, P0 ;  /* 0x0000001300007c07 */ /* 0x000fe20008000000 */
[----:B----4-:R-:W-:Y:S08]  /*0130*/  BRA.U UP0, `(.L_x_0) ;  /* 0x0000000100e47547 */ /* 0x010ff0000b800000 */
[----:B------:R-:W1:Y:S01]  /*0140*/  S2R R2, SR_TID.X ;  /* 0x0000000000027919 */ /* 0x000e620000002100 */
[----:B------:R-:W-:Y:S01]  /*0150*/  ELECT P0, URZ, PT ;  /* 0x0000000000ff782f */ /* 0x000fe20003800000 */
[----:B------:R-:W-:Y:S03]  /*0160*/  BSSY.RECONVERGENT B0, `(.L_x_1) ;  /* 0x000002e000007945 */ /* 0x000fe60003800200 */
[----:B-1----:R-:W-:-:S13]  /*0170*/  ISETP.GT.U32.OR P0, PT, R2, 0x1f, !P0 ;  /* 0x0000001f0200780c */ /* 0x002fda0004704470 */
[----:B------:R-:W-:Y:S05]  /*0180*/  @P0 BRA `(.L_x_2) ;  /* 0x0000000000ac0947 */ /* 0x000fea0003800000 */
[----:B------:R-:W1:Y:S01]  /*0190*/  S2UR UR18, SR_CgaCtaId ;  /* 0x00000000001279c3 */ /* 0x000e620000008800 */
[----:B------:R-:W2:Y:S01]  /*01a0*/  LDCU UR15, c[0x0][0x3a0] ;  /* 0x00007400ff0f77ac */ /* 0x000ea20008000800 */
[----:B------:R-:W3:Y:S01]  /*01b0*/  LDCU UR17, c[0x0][0x3b0] ;  /* 0x00007600ff1177ac */ /* 0x000ee20008000800 */
[----:B------:R-:W-:Y:S01]  /*01c0*/  ULEA UR14, UR24, 0xf, 0x9 ;  /* 0x0000000f180e7891 */ /* 0x000fe2000f8e48ff */
[----:B------:R-:W-:Y:S01]  /*01d0*/  UMOV UR7, 0x400 ;  /* 0x0000040000077882 */ /* 0x000fe20000000000 */
[----:B------:R-:W-:Y:S01]  /*01e0*/  UMOV UR10, 0x1 ;  /* 0x00000001000a7882 */ /* 0x000fe20000000000 */
[----:B------:R-:W4:Y:S01]  /*01f0*/  LDCU.64 UR4, c[0x0][0x398] ;  /* 0x00007300ff0477ac */ /* 0x000f220008000a00 */
[----:B------:R-:W-:-:S04]  /*0200*/  UIADD3 UR10, UPT, UPT, -UR10, 0x100000, URZ ;  /* 0x001000000a0a7890 */ /* 0x000fc8000fffe1ff */
[----:B------:R-:W-:Y:S02]  /*0210*/  USHF.L.U32 UR11, UR10, 0xb, URZ ;  /* 0x0000000b0a0b7899 */ /* 0x000fe400080006ff */
[----:B------:R-:W-:Y:S02]  /*0220*/  USHF.L.U32 UR10, UR10, 0x1, URZ ;  /* 0x000000010a0a7899 */ /* 0x000fe400080006ff */
[----:B--2---:R-:W-:Y:S01]  /*0230*/  UIADD3 UR15, UPT, UPT, UR14, UR15, URZ ;  /* 0x0000000f0e0f7290 */ /* 0x004fe2000fffe0ff */
[----:B------:R-:W2:Y:S01]  /*0240*/  LDCU.64 UR12, c[0x0][0x3a8] ;  /* 0x00007500ff0c77ac */ /* 0x000ea20008000a00 */
[----:B---3--:R-:W-:Y:S02]  /*0250*/  UIADD3 UR14, UPT, UPT, UR14, UR17, URZ ;  /* 0x000000110e0e7290 */ /* 0x008fe4000fffe0ff */
[----:B-1----:R-:W-:Y:S02]  /*0260*/  ULEA UR17, UR18, UR7, 0x18 ;  /* 0x0000000712117291 */ /* 0x002fe4000f8ec0ff */
[----:B------:R-:W-:-:S02]  /*0270*/  UIADD3 UR16, UPT, UPT, UR7, 0x80, URZ ;  /* 0x0000008007107890 */ /* 0x000fc4000fffe0ff */
[----:B------:R-:W-:Y:S02]  /*0280*/  USHF.L.U64.HI UR9, UR20, 0x2, UR6 ;  /* 0x0000000214097899 */ /* 0x000fe40008010206 */
[----:B------:R-:W-:Y:S02]  /*0290*/  USHF.L.U32 UR8, UR20, 0x2, URZ ;  /* 0x0000000214087899 */ /* 0x000fe400080006ff */
[----:B------:R-:W-:Y:S02]  /*02a0*/  ULOP3.LUT UR15, UR15, 0xfffffff0, URZ, 0xc0, !UPT ;  /* 0xfffffff00f0f7892 */ /* 0x000fe4000f8ec0ff */
[----:B------:R-:W-:Y:S01]  /*02b0*/  ULOP3.LUT UR14, UR14, 0xfffffff0, URZ, 0xc0, !UPT ;  /* 0xfffffff00e0e7892 */ /* 0x000fe2000f8ec0ff */
[----:B------:R-:W1:Y:S02]  /*02c0*/  FENCE.VIEW.ASYNC.S ;  /* 0x00000000000073c6 */ /* 0x000e640000000000 */
[----:B-1----:R1:W3:Y:S02]  /*02d0*/  SYNCS.EXCH.64 URZ, [UR17], UR10 ;  /* 0x0000000a11ff75b2 */ /* 0x0022e40008000100 */
[----:B------:R-:W-:Y:S01]  /*02e0*/  @!PT LDS RZ, [RZ] ;  /* 0x00000000fffff984 */ /* 0x000fe20000000800 */
[----:B------:R-:W-:Y:S01]  /*02f0*/  @!PT LDS RZ, [RZ] ;  /* 0x00000000fffff984 */ /* 0x000fe20000000800 */
[----:B------:R-:W-:Y:S01]  /*0300*/  @!PT LDS RZ, [RZ] ;  /* 0x00000000fffff984 */ /* 0x000fe20000000800 */
[----:B------:R-:W-:Y:S01]  /*0310*/  @!PT LDS RZ, [RZ] ;  /* 0x00000000fffff984 */ /* 0x000fe20000000800 */
[----:B---3--:R3:W-:Y:S06]  /*0320*/  MEMBAR.ALL.CTA ;  /* 0x0000000000007992 */ /* 0x0087ec0000008000 */
[----:B---3--:R-:W3:Y:S01]  /*0330*/  FENCE.VIEW.ASYNC.S ;  /* 0x00000000000073c6 */ /* 0x008ee20000000000 */
[----:B------:R-:W-:-:S02]  /*0340*/  ULEA UR16, UR18, UR16, 0x18 ;  /* 0x0000001012107291 */ /* 0x000fc4000f8ec0ff */
[----:B----4-:R-:W-:Y:S02]  /*0350*/  UIADD3.64 UR4, UPT, UPT, UR8, UR4, URZ ;  /* 0x0000000408047297 */ /* 0x010fe4000fffe0ff */
[----:B------:R-:W-:Y:S02]  /*0360*/  USHF.R.U32.HI UR7, URZ, 0x4, UR15 ;  /* 0x00000004ff077899 */ /* 0x000fe4000801160f */
[----:B--2---:R-:W-:Y:S02]  /*0370*/  UIADD3.64 UR8, UPT, UPT, UR8, UR12, URZ ;  /* 0x0000000c08087297 */ /* 0x004fe4000fffe0ff */
[----:B------:R-:W-:Y:S02]  /*0380*/  UIADD3 UR15, UPT, UPT, UR15, UR14, URZ ;  /* 0x0000000e0f0f7290 */ /* 0x000fe4000fffe0ff */
[----:B------:R-:W-:Y:S02]  /*0390*/  ULEA UR12, UR24, UR16, 0x9 ;  /* 0x00000010180c7291 */ /* 0x000fe4000f8e48ff */
[----:B------:R-:W-:-:S02]  /*03a0*/  USHF.R.U32.HI UR14, URZ, 0x4, UR14 ;  /* 0x00000004ff0e7899 */ /* 0x000fc4000801160e */
[----:B------:R-:W-:Y:S01]  /*03b0*/  UPRMT UR7, UR7, 0x5410, URZ ;  /* 0x0000541007077896 */ /* 0x000fe200080000ff */
[----:B------:R-:W-:Y:S01]  /*03c0*/  IMAD.U32 R2, RZ, RZ, UR15 ;  /* 0x0000000fff027e24 */ /* 0x000fe2000f8e00ff */
[----:B------:R-:W-:Y:S02]  /*03d0*/  UIADD3 UR12, UPT, UPT, UR12, 0x80, URZ ;  /* 0x000000800c0c7890 */ /* 0x000fe4000fffe0ff */
[----:B------:R-:W-:Y:S01]  /*03e0*/  UPRMT UR14, UR14, 0x5410, URZ ;  /* 0x000054100e0e7896 */ /* 0x000fe200080000ff */
[----:B------:R-:W-:-:S04]  /*03f0*/  UMOV UR13, UR17 ;  /* 0x00000011000d7c82 */ /* 0x000fc80008000000 */
[----:B---3--:R1:W-:Y:S04]  /*0400*/  UBLKCP.S.G [UR16], [UR4], UR7 ;  /* 0x00000010040073ba */ /* 0x0083e80008000207 */
[----:B------:R1:W-:Y:S01]  /*0410*/  UBLKCP.S.G [UR12], [UR8], UR14 ;  /* 0x0000000c080073ba */ /* 0x0003e2000800020e */
[----:B------:R1:W-:Y:S01]  /*0420*/  SYNCS.ARRIVE.TRANS64 RZ, [UR17], R2 ;  /* 0x00000002ffff79a7 */ /* 0x0003e20008000011 */
[----:B------:R-:W-:Y:S01]  /*0430*/  NOP ;  /* 0x0000000000007918 */ /* 0x000fe20000000000 */
.L_x_2:
[----:B-1----:R-:W-:Y:S05]  /*0440*/  BSYNC.RECONVERGENT B0 ;  /* 0x0000000000007941 */ /* 0x002fea0003800200 */
.L_x_1:
[----:B------:R-:W1:Y:S08]  /*0450*/  S2UR UR5, SR_CgaCtaId ;  /* 0x00000000000579c3 */ /* 0x000e700000008800 */
[----:B------:R-:W-:Y:S01]  /*0460*/  BAR.SYNC.DEFER_BLOCKING 0x0 ;  /* 0x0000000000007b1d */ /* 0x000fe20000010000 */
[----:B------:R-:W-:-:S05]  /*0470*/  SHF.L.U32 R2, RZ, 0x1f, RZ ;  /* 0x0000001fff027819 */ /* 0x000fca00000006ff */
[----:B------:R-:W-:Y:S02]  /*0480*/  UMOV UR4, 0x400 ;  /* 0x0000040000047882 */ /* 0x000fe40000000000 */
[----:B-1----:R-:W-:-:S12]  /*0490*/  ULEA UR4, UR5, UR4, 0x18 ;  /* 0x0000000405047291 */ /* 0x002fd8000f8ec0ff */
.L_x_3:
[----:B------:R-:W1:Y:S02]  /*04a0*/  SYNCS.PHASECHK.TRANS64.TRYWAIT P0, [UR4], R2 ;  /* 0x00000002ff0075a7 */ /* 0x000e640008001104 */
[----:B-1----:R-:W-:Y:S05]  /*04b0*/  @!P0 BRA `(.L_x_3) ;  /* 0xfffffffc00f88947 */ /* 0x002fea000383ffff */
[----:B------:R-:W-:Y:S05]  /*04c0*/  BRA `(.L_x_4) ;  /* 0x0000001400407947 */ /* 0x000fea0003800000 */
.L_x_0:
[----:B------:R-:W1:Y:S01]  /*04d0*/  S2R R3, SR_TID.Y ;  /* 0x0000000000037919 */ /* 0x000e620000002200 */
[----:B------:R-:W2:Y:S01]  /*04e0*/  LDCU UR9, c[0x0][0x360] ;  /* 0x00006c00ff0977ac */ /* 0x000ea20008000800 */
[----:B------:R-:W-:Y:S01]  /*04f0*/  IMAD.SHL.U32 R4, R0, 0x4, RZ ;  /* 0x0000000400047824 */ /* 0x000fe200078e00ff */
[----:B------:R-:W-:Y:S01]  /*0500*/  BSSY.RECONVERGENT B0, `(.L_x_5) ;  /* 0x00000aa000007945 */ /* 0x000fe20003800200 */
[----:B------:R-:W1:Y:S01]  /*0510*/  S2R R6, SR_TID.Z ;  /* 0x0000000000067919 */ /* 0x000e620000002300 */
[----:B------:R-:W2:Y:S01]  /*0520*/  LDCU UR10, c[0x0][0x364] ;  /* 0x00006c80ff0a77ac */ /* 0x000ea20008000800 */
[----:B------:R-:W3:Y:S01]  /*0530*/  LDC R2, c[0x0][0x368] ;  /* 0x0000da00ff027b82 */ /* 0x000ee20000000800 */
[----:B------:R-:W-:Y:S01]  /*0540*/  SHF.R.S32.HI R5, RZ, 0x1f, R4 ;  /* 0x0000001fff057819 */ /* 0x000fe20000011404 */
[----:B------:R-:W4:Y:S03]  /*0550*/  S2R R8, SR_TID.X ;  /* 0x0000000000087919 */ /* 0x000f260000002100 */
[----:B------:R-:W-:-:S02]  /*0560*/  SHF.R.U64 R4, R4, 0x2, R5 ;  /* 0x0000000204047819 */ /* 0x000fc40000001205 */
[----:B------:R-:W-:Y:S01]  /*0570*/  SHF.R.U32.HI R5, RZ, 0x2, R5 ;  /* 0x00000002ff057819 */ /* 0x000fe20000011605 */
[----:B--2---:R-:W-:Y:S02]  /*0580*/  UIMAD UR4, UR9, UR10, URZ ;  /* 0x0000000a090472a4 */ /* 0x004fe4000f8e02ff */
[----:B-1----:R-:W-:Y:S02]  /*0590*/  IMAD R3, R6, UR10, R3 ;  /* 0x0000000a06037c24 */ /* 0x002fe4000f8e0203 */
[----:B------:R-:W-:Y:S02]  /*05a0*/  IMAD.MOV.U32 R6, RZ, RZ, RZ ;  /* 0x000000ffff067224 */ /* 0x000fe400078e00ff */
[----:B----4-:R-:W-:Y:S02]  /*05b0*/  IMAD R3, R3, UR9, R8 ;  /* 0x0000000903037c24 */ /* 0x010fe4000f8e0208 */
[----:B---3--:R-:W-:Y:S01]  /*05c0*/  IMAD R8, R2, UR4, RZ ;  /* 0x0000000402087c24 */ /* 0x008fe2000f8e02ff */
[----:B------:R-:W-:-:S02]  /*05d0*/  UMOV UR4, URZ ;  /* 0x000000ff00047c82 */ /* 0x000fc40008000000 */
[----:B------:R-:W-:-:S04]  /*05e0*/  ISETP.GT.U32.AND P0, PT, R4, R3, PT ;  /* 0x000000030400720c */ /* 0x000fc80003f04070 */
[----:B------:R-:W-:-:S13]  /*05f0*/  ISETP.GT.U32.AND.EX P0, PT, R5, RZ, PT, P0 ;  /* 0x000000ff0500720c */ /* 0x000fda0003f04100 */
[----:B------:R-:W-:Y:S05]  /*0600*/  @!P0 BRA `(.L_x_6) ;  /* 0x0000000800648947 */ /* 0x000fea0003800000 */
[----:B------:R-:W-:Y:S01]  /*0610*/  IMAD.IADD R9, R8, 0x1, R3 ;  /* 0x0000000108097824 */ /* 0x000fe200078e0203 */
[----:B------:R-:W-:Y:S01]  /*0620*/  BSSY.RECONVERGENT B1, `(.L_x_7) ;  /* 0x0000024000017945 */ /* 0x000fe20003800200 */
[----:B------:R-:W-:-:S03]  /*0630*/  IMAD.MOV.U32 R12, RZ, RZ, -0x1 ;  /* 0xffffffffff0c7424 */ /* 0x000fc600078e00ff */
[CC--:B------:R-:W-:Y:S02]  /*0640*/  ISETP.GT.U32.AND P1, PT, R4.reuse, R9.reuse, PT ;  /* 0x000000090400720c */ /* 0x0c0fe40003f24070 */
[CC--:B------:R-:W-:Y:S02]  /*0650*/  ISETP.GT.U32.AND P0, PT, R4.reuse, R9.reuse, PT ;  /* 0x000000090400720c */ /* 0x0c0fe40003f04070 */
[C---:B------:R-:W-:Y:S02]  /*0660*/  ISETP.GT.U32.AND.EX P1, PT, R5.reuse, RZ, PT, P1 ;  /* 0x000000ff0500720c */ /* 0x040fe40003f24110 */
[----:B------:R-:W-:Y:S02]  /*0670*/  ISETP.GT.U32.AND.EX P0, PT, R5, RZ, PT, P0 ;  /* 0x000000ff0500720c */ /* 0x000fe40003f04100 */
[----:B------:R-:W-:Y:S02]  /*0680*/  SEL R10, R4, R9, P1 ;  /* 0x00000009040a7207 */ /* 0x000fe40000800000 */
[----:B------:R-:W-:-:S02]  /*0690*/  SEL R7, RZ, 0x1, !P0 ;  /* 0x00000001ff077807 */ /* 0x000fc40004000000 */
[----:B------:R-:W-:Y:S02]  /*06a0*/  SEL R11, R5, RZ, P1 ;  /* 0x000000ff050b7207 */ /* 0x000fe40000800000 */
[----:B------:R-:W-:-:S04]  /*06b0*/  IADD3 R14, P0, P1, R10, -R7, -R9 ;  /* 0x800000070a0e7210 */ /* 0x000fc8000791e809 */
[----:B------:R-:W-:-:S04]  /*06c0*/  IADD3.X R15, PT, PT, R11, -0x1, R12, P0, P1 ;  /* 0xffffffff0b0f7810 */ /* 0x000fc800007e240c */
[----:B------:R-:W-:-:S13]  /*06d0*/  ISETP.NE.U32.AND P0, PT, R15, RZ, PT ;  /* 0x000000ff0f00720c */ /* 0x000fda0003f05070 */
[----:B------:R-:W-:Y:S05]  /*06e0*/  @P0 BRA `(.L_x_8) ;  /* 0x0000000000500947 */ /* 0x000fea0003800000 */
[----:B------:R-:W1:Y:S01]  /*06f0*/  I2F.U32.RP R9, R8 ;  /* 0x0000000800097306 */ /* 0x000e620000209000 */
[----:B------:R-:W-:Y:S01]  /*0700*/  IMAD.MOV R13, RZ, RZ, -R8 ;  /* 0x000000ffff0d7224 */ /* 0x000fe200078e0a08 */
[----:B------:R-:W-:-:S06]  /*0710*/  ISETP.NE.U32.AND P2, PT, R8, RZ, PT ;  /* 0x000000ff0800720c */ /* 0x000fcc0003f45070 */
[----:B-1----:R-:W1:Y:S02]  /*0720*/  MUFU.RCP R9, R9 ;  /* 0x0000000900097308 */ /* 0x002e640000001000 */
[----:B-1----:R-:W-:-:S06]  /*0730*/  VIADD R10, R9, 0xffffffe ;  /* 0x0ffffffe090a7836 */ /* 0x002fcc0000000000 */
[----:B------:R1:W2:Y:S02]  /*0740*/  F2I.FTZ.U32.TRUNC.NTZ R11, R10 ;  /* 0x0000000a000b7305 */ /* 0x0002a4000021f000 */
[----:B-1----:R-:W-:Y:S02]  /*0750*/  IMAD.MOV.U32 R10, RZ, RZ, RZ ;  /* 0x000000ffff0a7224 */ /* 0x002fe400078e00ff */
[----:B--2---:R-:W-:-:S04]  /*0760*/  IMAD R13, R13, R11, RZ ;  /* 0x0000000b0d0d7224 */ /* 0x004fc800078e02ff */
[----:B------:R-:W-:-:S06]  /*0770*/  IMAD.HI.U32 R11, R11, R13, R10 ;  /* 0x0000000d0b0b7227 */ /* 0x000fcc00078e000a */
[----:B------:R-:W-:-:S04]  /*0780*/  IMAD.HI.U32 R10, R11, R14, RZ ;  /* 0x0000000e0b0a7227 */ /* 0x000fc800078e00ff */
[----:B------:R-:W-:-:S04]  /*0790*/  IMAD.MOV R11, RZ, RZ, -R10 ;  /* 0x000000ffff0b7224 */ /* 0x000fc800078e0a0a */
[----:B------:R-:W-:-:S05]  /*07a0*/  IMAD R11, R8, R11, R14 ;  /* 0x0000000b080b7224 */ /* 0x000fca00078e020e */
[----:B------:R-:W-:-:S13]  /*07b0*/  ISETP.GE.U32.AND P0, PT, R11, R8, PT ;  /* 0x000000080b00720c */ /* 0x000fda0003f06070 */
[----:B------:R-:W-:Y:S02]  /*07c0*/  @P0 IMAD.IADD R11, R11, 0x1, -R8 ;  /* 0x000000010b0b0824 */ /* 0x000fe400078e0a08 */
[----:B------:R-:W-:-:S03]  /*07d0*/  @P0 VIADD R10, R10, 0x1 ;  /* 0x000000010a0a0836 */ /* 0x000fc60000000000 */
[----:B------:R-:W-:Y:S01]  /*07e0*/  ISETP.GE.U32.AND P1, PT, R11, R8, PT ;  /* 0x000000080b00720c */ /* 0x000fe20003f26070 */
[----:B------:R-:W-:-:S12]  /*07f0*/  IMAD.MOV.U32 R11, RZ, RZ, RZ ;  /* 0x000000ffff0b7224 */ /* 0x000fd800078e00ff */
[----:B------:R-:W-:Y:S02]  /*0800*/  @P1 IADD3 R10, PT, PT, R10, 0x1, RZ ;  /* 0x000000010a0a1810 */ /* 0x000fe40007ffe0ff */
[----:B------:R-:W-:Y:S01]  /*0810*/  @!P2 LOP3.LUT R10, RZ, R8, RZ, 0x33, !PT ;  /* 0x00000008ff0aa212 */ /* 0x000fe200078e33ff */
[----:B------:R-:W-:Y:S06]  /*0820*/  BRA `(.L_x_9) ;  /* 0x00000000000c7947 */ /* 0x000fec0003800000 */
.L_x_8:
[----:B------:R-:W-:Y:S01]  /*0830*/  IMAD.MOV.U32 R9, RZ, RZ, R14 ;  /* 0x000000ffff097224 */ /* 0x000fe200078e000e */
[----:B------:R-:W-:-:S07]  /*0840*/  MOV R14, 0x860 ;  /* 0x00000860000e7802 */ /* 0x000fce0000000f00 */
[----:B------:R-:W-:Y:S05]  /*0850*/  CALL.REL.NOINC `($__internal_0_$__cuda_sm20_div_u64) ;  /* 0x0000001400707944 */ /* 0x000fea0003c00000 */
.L_x_9:
[----:B------:R-:W-:Y:S05]  /*0860*/  BSYNC.RECONVERGENT B1 ;  /* 0x0000000000017941 */ /* 0x000fea0003800200 */
.L_x_7:
[----:B------:R-:W-:Y:S01]  /*0870*/  IADD3 R9, P0, PT, R10, R7, RZ ;  /* 0x000000070a097210 */ /* 0x000fe20007f1e0ff */
[----:B------:R-:W1:Y:S01]  /*0880*/  LDC R13, c[0x0][0x3a0] ;  /* 0x0000e800ff0d7b82 */ /* 0x000e620000000800 */
[----:B------:R-:W-:Y:S01]  /*0890*/  BSSY.RECONVERGENT B1, `(.L_x_10) ;  /* 0x0000033000017945 */ /* 0x000fe20003800200 */
[----:B------:R-:W-:Y:S01]  /*08a0*/  IMAD.MOV.U32 R29, RZ, RZ, R3 ;  /* 0x000000ffff1d7224 */ /* 0x000fe200078e0003 */
[C---:B------:R-:W-:Y:S01]  /*08b0*/  LOP3.LUT R7, R9.reuse, 0x3, RZ, 0xc0, !PT ;  /* 0x0000000309077812 */ /* 0x040fe200078ec0ff */
[----:B------:R-:W-:Y:S01]  /*08c0*/  IMAD.X R10, RZ, RZ, R11, P0 ;  /* 0x000000ffff0a7224 */ /* 0x000fe200000e060b */
[----:B------:R-:W-:Y:S02]  /*08d0*/  ISETP.GE.U32.AND P0, PT, R9, 0x3, PT ;  /* 0x000000030900780c */ /* 0x000fe40003f06070 */
[----:B------:R-:W-:Y:S02]  /*08e0*/  ISETP.NE.U32.AND P1, PT, R7, 0x3, PT ;  /* 0x000000030700780c */ /* 0x000fe40003f25070 */
[----:B------:R-:W-:Y:S01]  /*08f0*/  ISETP.GE.U32.AND.EX P0, PT, R10, RZ, PT, P0 ;  /* 0x000000ff0a00720c */ /* 0x000fe20003f06100 */
[----:B------:R-:W-:Y:S01]  /*0900*/  IMAD.MOV.U32 R10, RZ, RZ, R6 ;  /* 0x000000ffff0a7224 */ /* 0x000fe200078e0006 */
[----:B------:R-:W-:-:S02]  /*0910*/  ISETP.NE.AND.EX P1, PT, RZ, RZ, PT, P1 ;  /* 0x000000ffff00720c */ /* 0x000fc40003f25310 */
[----:B-1----:R-:W-:-:S11]  /*0920*/  SHF.R.S32.HI R11, RZ, 0x1f, R13 ;  /* 0x0000001fff0b7819 */ /* 0x002fd6000001140d */
[----:B------:R-:W-:Y:S05]  /*0930*/  @!P1 BRA `(.L_x_11) ;  /* 0x0000000000a09947 */ /* 0x000fea0003800000 */
[----:B------:R-:W1:Y:S01]  /*0940*/  S2UR UR7, SR_CgaCtaId ;  /* 0x00000000000779c3 */ /* 0x000e620000008800 */
[----:B------:R-:W2:Y:S01]  /*0950*/  LDCU.64 UR12, c[0x0][0x398] ;  /* 0x00007300ff0c77ac */ /* 0x000ea20008000a00 */
[C---:B------:R-:W-:Y:S01]  /*0960*/  IMAD.SHL.U32 R7, R3.reuse, 0x4, RZ ;  /* 0x0000000403077824 */ /* 0x040fe200078e00ff */
[----:B------:R-:W-:Y:S01]  /*0970*/  MOV R29, R3 ;  /* 0x00000003001d7202 */ /* 0x000fe20000000f00 */
[----:B------:R-:W-:Y:S01]  /*0980*/  IMAD.U32 R14, RZ, RZ, UR20 ;  /* 0x00000014ff0e7e24 */ /* 0x000fe2000f8e00ff */
[----:B------:R-:W-:Y:S01]  /*0990*/  UMOV UR5, 0x400 ;  /* 0x0000040000057882 */ /* 0x000fe20000000000 */
[----:B------:R-:W-:Y:S01]  /*09a0*/  IMAD.U32 R15, RZ, RZ, UR21 ;  /* 0x00000015ff0f7e24 */ /* 0x000fe2000f8e00ff */
[----:B------:R-:W-:Y:S01]  /*09b0*/  SHF.L.U64.HI R15, R3, 0x2, R6 ;  /* 0x00000002030f7819 */ /* 0x000fe20000010206 */
[----:B------:R-:W-:Y:S01]  /*09c0*/  IMAD.U32 R12, RZ, RZ, UR6 ;  /* 0x00000006ff0c7e24 */ /* 0x000fe2000f8e00ff */
[----:B------:R-:W-:Y:S01]  /*09d0*/  LEA R10, P1, R14, R7, 0x2 ;  /* 0x000000070e0a7211 */ /* 0x000fe200078210ff */
[----:B------:R-:W-:Y:S01]  /*09e0*/  VIADD R9, R9, 0x1 ;  /* 0x0000000109097836 */ /* 0x000fe20000000000 */
[----:B------:R-:W-:Y:S01]  /*09f0*/  UIADD3 UR5, UPT, UPT, UR5, 0x80, URZ ;  /* 0x0000008005057890 */ /* 0x000fe2000fffe0ff */
[----:B------:R-:W-:Y:S01]  /*0a00*/  IMAD R7, R2, UR10, RZ ;  /* 0x0000000a02077c24 */ /* 0x000fe2000f8e02ff */
[----:B------:R-:W-:-:S02]  /*0a10*/  LEA.HI.X R14, R14, R15, R12, 0x2, P1 ;  /* 0x0000000f0e0e7211 */ /* 0x000fc400008f140c */
[----:B------:R-:W-:Y:S01]  /*0a20*/  LOP3.LUT R9, R9, 0x3, RZ, 0xc0, !PT ;  /* 0x0000000309097812 */ /* 0x000fe200078ec0ff */
[----:B------:R-:W-:Y:S01]  /*0a30*/  IMAD R7, R7, UR9, RZ ;  /* 0x0000000907077c24 */ /* 0x000fe2000f8e02ff */
[----:B--2---:R-:W-:Y:S01]  /*0a40*/  IADD3 R17, P1, P2, R10, UR12, R13 ;  /* 0x0000000c0a117c10 */ /* 0x004fe2000fa3e00d */
[----:B------:R-:W-:-:S03]  /*0a50*/  IMAD.MOV.U32 R10, RZ, RZ, R6 ;  /* 0x000000ffff0a7224 */ /* 0x000fc600078e0006 */
[----:B------:R-:W-:Y:S01]  /*0a60*/  IADD3.X R18, PT, PT, R14, UR13, R11, P1, P2 ;  /* 0x0000000d0e127c10 */ /* 0x000fe20008fe440b */
[----:B-1----:R-:W-:Y:S01]  /*0a70*/  ULEA UR5, UR7, UR5, 0x18 ;  /* 0x0000000507057291 */ /* 0x002fe2000f8ec0ff */
[----:B------:R-:W-:-:S05]  /*0a80*/  IADD3 R9, P1, PT, RZ, -R9, RZ ;  /* 0x80000009ff097210 */ /* 0x000fca0007f3e0ff */
[----:B------:R-:W-:Y:S02]  /*0a90*/  VIADD R12, R13, UR5 ;  /* 0x000000050d0c7c36 */ /* 0x000fe40008000000 */
[----:B------:R-:W-:Y:S02]  /*0aa0*/  IMAD.X R16, RZ, RZ, -0x1, P1 ;  /* 0xffffffffff107424 */ /* 0x000fe400008e06ff */
[----:B------:R-:W-:-:S07]  /*0ab0*/  IMAD R12, R3, 0x4, R12 ;  /* 0x00000004030c7824 */ /* 0x000fce00078e020c */
.L_x_12:
[----:B------:R-:W-:Y:S01]  /*0ac0*/  IADD3 R9, P1, PT, R9, 0x1, RZ ;  /* 0x0000000109097810 */ /* 0x000fe20007f3e0ff */
[----:B------:R-:W-:Y:S01]  /*0ad0*/  IMAD.MOV.U32 R14, RZ, RZ, R17 ;  /* 0x000000ffff0e7224 */ /* 0x000fe200078e0011 */
[C---:B------:R-:W-:Y:S01]  /*0ae0*/  IADD3 R29, P2, PT, R8.reuse, R29, RZ ;  /* 0x0000001d081d7210 */ /* 0x040fe20007f5e0ff */
[----:B------:R-:W-:Y:S01]  /*0af0*/  IMAD.MOV.U32 R15, RZ, RZ, R18 ;  /* 0x000000ffff0f7224 */ /* 0x000fe200078e0012 */
[C---:B------:R-:W-:Y:S01]  /*0b00*/  LEA R17, P3, R8.reuse, R17, 0x2 ;  /* 0x0000001108117211 */ /* 0x040fe200078610ff */
[----:B------:R-:W-:Y:S01]  /*0b10*/  IMAD.X R16, RZ, RZ, R16, P1 ;  /* 0x000000ffff107224 */ /* 0x000fe200008e0610 */
[----:B------:R-:W-:Y:S01]  /*0b20*/  ISETP.NE.U32.AND P1, PT, R9, RZ, PT ;  /* 0x000000ff0900720c */ /* 0x000fe20003f25070 */
[----:B------:R-:W-:Y:S01]  /*0b30*/  IMAD.X R10, RZ, RZ, R10, P2 ;  /* 0x000000ffff0a7224 */ /* 0x000fe200010e060a */
[----:B------:R-:W-:Y:S01]  /*0b40*/  @!PT LDS RZ, [RZ] ;  /* 0x00000000fffff984 */ /* 0x000fe20000000800 */
[----:B------:R-:W-:Y:S01]  /*0b50*/  @!PT LDS RZ, [RZ] ;  /* 0x00000000fffff984 */ /* 0x000fe20000000800 */
[----:B------:R-:W-:Y:S01]  /*0b60*/  @!PT LDS RZ, [RZ] ;  /* 0x00000000fffff984 */ /* 0x000fe20000000800 */
[----:B------:R1:W-:Y:S01]  /*0b70*/  LDGSTS.E [R12], desc[UR22][R14.64] ;  /* 0x000000000e0c7fae */ /* 0x0003e2000b9a1016 */
[----:B------:R-:W-:Y:S02]  /*0b80*/  LEA.HI.X R18, R8, R18, RZ, 0x2, P3 ;  /* 0x0000001208127211 */ /* 0x000fe400018f14ff */
[----:B------:R-:W-:Y:S01]  /*0b90*/  ISETP.NE.AND.EX P1, PT, R16, RZ, PT, P1 ;  /* 0x000000ff1000720c */ /* 0x000fe20003f25310 */
[----:B-1----:R-:W-:-:S12]  /*0ba0*/  IMAD R12, R7, 0x4, R12 ;  /* 0x00000004070c7824 */ /* 0x002fd800078e020c */
[----:B------:R-:W-:Y:S05]  /*0bb0*/  @P1 BRA `(.L_x_12) ;  /* 0xfffffffc00c01947 */ /* 0x000fea000383ffff */
.L_x_11:
[----:B------:R-:W-:Y:S05]  /*0bc0*/  BSYNC.RECONVERGENT B1 ;  /* 0x0000000000017941 */ /* 0x000fea0003800200 */
.L_x_10:
[----:B------:R-:W-:Y:S05]  /*0bd0*/  @!P0 BRA `(.L_x_6) ;  /* 0x0000000000f08947 */ /* 0x000fea0003800000 */
[----:B------:R-:W1:Y:S01]  /*0be0*/  S2UR UR8, SR_CgaCtaId ;  /* 0x00000000000879c3 */ /* 0x000e620000008800 */
[----:B------:R-:W2:Y:S01]  /*0bf0*/  LDCU.64 UR12, c[0x0][0x398] ;  /* 0x00007300ff0c77ac */ /* 0x000ea20008000a00 */
[C---:B------:R-:W-:Y:S01]  /*0c00*/  IMAD.SHL.U32 R9, R29.reuse, 0x4, RZ ;  /* 0x000000041d097824 */ /* 0x040fe200078e00ff */
[----:B------:R-:W-:Y:S01]  /*0c10*/  MOV R14, UR20 ;  /* 0x00000014000e7c02 */ /* 0x000fe20008000f00 */
[----:B------:R-:W-:Y:S01]  /*0c20*/  IMAD.U32 R15, RZ, RZ, UR21 ;  /* 0x00000015ff0f7e24 */ /* 0x000fe2000f8e00ff */
[C---:B------:R-:W-:Y:S01]  /*0c30*/  SHF.L.U64.HI R15, R29.reuse, 0x2, R10 ;  /* 0x000000021d0f7819 */ /* 0x040fe2000001020a */
[----:B------:R-:W-:Y:S01]  /*0c40*/  IMAD.U32 R12, RZ, RZ, UR6 ;  /* 0x00000006ff0c7e24 */ /* 0x000fe2000f8e00ff */
[----:B------:R-:W-:Y:S01]  /*0c50*/  LEA R9, P0, R14, R9, 0x2 ;  /* 0x000000090e097211 */ /* 0x000fe200078010ff */
[----:B------:R-:W-:Y:S01]  /*0c60*/  UMOV UR7, 0x400 ;  /* 0x0000040000077882 */ /* 0x000fe20000000000 */
[----:B------:R-:W-:Y:S01]  /*0c70*/  IMAD.SHL.U32 R18, R8, 0x4, RZ ;  /* 0x0000000408127824 */ /* 0x000fe200078e00ff */
[----:B------:R-:W-:Y:S01]  /*0c80*/  UIADD3 UR7, UPT, UPT, UR7, 0x80, URZ ;  /* 0x0000008007077890 */ /* 0x000fe2000fffe0ff */
[----:B------:R-:W-:Y:S01]  /*0c90*/  LEA.HI.X R12, R14, R15, R12, 0x2, P0 ;  /* 0x0000000f0e0c7211 */ /* 0x000fe200000f140c */
[----:B------:R-:W-:Y:S01]  /*0ca0*/  IMAD R24, R2, UR10, RZ ;  /* 0x0000000a02187c24 */ /* 0x000fe2000f8e02ff */
[----:B------:R-:W-:Y:S01]  /*0cb0*/  IADD3 R14, P0, PT, R29, UR20, RZ ;  /* 0x000000141d0e7c10 */ /* 0x000fe2000ff1e0ff */
[----:B------:R-:W-:Y:S01]  /*0cc0*/  UMOV UR5, URZ ;  /* 0x000000ff00057c82 */ /* 0x000fe20008000000 */
[----:B------:R-:W-:Y:S01]  /*0cd0*/  SHF.R.U32.HI R19, RZ, 0x1e, R8 ;  /* 0x0000001eff137819 */ /* 0x000fe20000011608 */
[----:B------:R-:W-:Y:S01]  /*0ce0*/  IMAD R24, R24, UR9, RZ ;  /* 0x0000000918187c24 */ /* 0x000fe2000f8e02ff */
[----:B------:R-:W-:-:S02]  /*0cf0*/  IADD3.X R15, PT, PT, R10, UR6, RZ, P0, !PT ;  /* 0x000000060a0f7c10 */ /* 0x000fc400087fe4ff */
[----:B--2---:R-:W-:Y:S02]  /*0d00*/  IADD3 R7, P1, PT, R13, UR12, RZ ;  /* 0x0000000c0d077c10 */ /* 0x004fe4000ff3e0ff */
[C---:B------:R-:W-:Y:S01]  /*0d10*/  SHF.L.U64.HI R15, R14.reuse, 0x2, R15 ;  /* 0x000000020e0f7819 */ /* 0x040fe2000001020f */
[----:B------:R-:W-:Y:S01]  /*0d20*/  IMAD.SHL.U32 R14, R14, 0x4, RZ ;  /* 0x000000040e0e7824 */ /* 0x000fe200078e00ff */
[----:B------:R-:W-:Y:S01]  /*0d30*/  IADD3.X R11, PT, PT, R11, UR13, RZ, P1, !PT ;  /* 0x0000000d0b0b7c10 */ /* 0x000fe20008ffe4ff */
[----:B-1----:R-:W-:Y:S01]  /*0d40*/  ULEA UR7, UR8, UR7, 0x18 ;  /* 0x0000000708077291 */ /* 0x002fe2000f8ec0ff */
[-C--:B------:R-:W-:Y:S01]  /*0d50*/  IADD3 R22, P1, PT, R18, R9.reuse, RZ ;  /* 0x0000000912167210 */ /* 0x080fe20007f3e0ff */
[C---:B------:R-:W-:Y:S01]  /*0d60*/  IMAD.WIDE.U32 R14, R8.reuse, 0xc, R14 ;  /* 0x0000000c080e7825 */ /* 0x040fe200078e000e */
[----:B------:R-:W-:-:S03]  /*0d70*/  LEA R20, P0, R8, R9, 0x3 ;  /* 0x0000000908147211 */ /* 0x000fc600078018ff */
[----:B------:R-:W-:Y:S01]  /*0d80*/  VIADD R16, R13, UR7 ;  /* 0x000000070d107c36 */ /* 0x000fe20008000000 */
[----:B------:R-:W-:Y:S01]  /*0d90*/  LEA.HI.X R26, R8, R12, RZ, 0x3, P0 ;  /* 0x0000000c081a7211 */ /* 0x000fe200000f1cff */
[----:B------:R-:W-:Y:S02]  /*0da0*/  IMAD.X R28, R19, 0x1, R12, P1 ;  /* 0x00000001131c7824 */ /* 0x000fe400008e060c */
[----:B------:R-:W-:Y:S02]  /*0db0*/  IMAD R13, R29, 0x4, R16 ;  /* 0x000000041d0d7824 */ /* 0x000fe400078e0210 */
[----:B------:R-:W-:Y:S02]  /*0dc0*/  VIADD R23, R15, UR5 ;  /* 0x000000050f177c36 */ /* 0x000fe40008000000 */
[C-C-:B------:R-:W-:Y:S02]  /*0dd0*/  IMAD R21, R24.reuse, 0x4, R13.reuse ;  /* 0x0000000418157824 */ /* 0x140fe400078e020d */
[----:B------:R-:W-:-:S02]  /*0de0*/  IMAD R25, R24, 0x8, R13 ;  /* 0x0000000818197824 */ /* 0x000fc400078e020d */
[----:B------:R-:W-:-:S07]  /*0df0*/  IMAD R27, R24, 0xc, R13 ;  /* 0x0000000c181b7824 */ /* 0x000fce00078e020d */
.L_x_13:
[----:B------:R-:W-:-:S04]  /*0e00*/  IADD3 R16, P0, PT, R7, R9, RZ ;  /* 0x0000000907107210 */ /* 0x000fc80007f1e0ff */
[----:B------:R-:W-:-:S05]  /*0e10*/  IADD3.X R17, PT, PT, R11, R12, RZ, P0, !PT ;  /* 0x0000000c0b117210 */ /* 0x000fca00007fe4ff */
[----:B------:R-:W-:Y:S01]  /*0e20*/  @!PT LDS RZ, [RZ] ;  /* 0x00000000fffff984 */ /* 0x000fe20000000800 */
[----:B------:R-:W-:Y:S01]  /*0e30*/  @!PT LDS RZ, [RZ] ;  /* 0x00000000fffff984 */ /* 0x000fe20000000800 */
[----:B------:R-:W-:Y:S01]  /*0e40*/  @!PT LDS RZ, [RZ] ;  /* 0x00000000fffff984 */ /* 0x000fe20000000800 */
[----:B------:R1:W-:Y:S02]  /*0e50*/  LDGSTS.E [R13], desc[UR22][R16.64] ;  /* 0x00000000100d7fae */ /* 0x0003e4000b9a1016 */
[----:B-1----:R-:W-:Y:S01]  /*0e60*/  IADD3 R16, P0, PT, R7, R22, RZ ;  /* 0x0000001607107210 */ /* 0x002fe20007f1e0ff */
[----:B------:R-:W-:-:S04]  /*0e70*/  IMAD R13, R24, 0x10, R13 ;  /* 0x00000010180d7824 */ /* 0x000fc800078e020d */
[----:B------:R-:W-:-:S05]  /*0e80*/  IMAD.X R17, R11, 0x1, R28, P0 ;  /* 0x000000010b117824 */ /* 0x000fca00000e061c */
[----:B------:R1:W-:Y:S02]  /*0e90*/  LDGSTS.E [R21], desc[UR22][R16.64] ;  /* 0x0000000010157fae */ /* 0x0003e4000b9a1016 */
[----:B-1----:R-:W-:Y:S01]  /*0ea0*/  IADD3 R16, P0, PT, R7, R20, RZ ;  /* 0x0000001407107210 */ /* 0x002fe20007f1e0ff */
[----:B------:R-:W-:-:S04]  /*0eb0*/  IMAD R21, R24, 0x10, R21 ;  /* 0x0000001018157824 */ /* 0x000fc800078e0215 */
[----:B------:R-:W-:-:S05]  /*0ec0*/  IMAD.X R17, R11, 0x1, R26, P0 ;  /* 0x000000010b117824 */ /* 0x000fca00000e061a */
[----:B------:R1:W-:Y:S02]  /*0ed0*/  LDGSTS.E [R25], desc[UR22][R16.64] ;  /* 0x0000000010197fae */ /* 0x0003e4000b9a1016 */
[----:B-1----:R-:W-:Y:S01]  /*0ee0*/  IADD3 R16, P0, PT, R7, R14, RZ ;  /* 0x0000000e07107210 */ /* 0x002fe20007f1e0ff */
[----:B------:R-:W-:Y:S01]  /*0ef0*/  IMAD R25, R24, 0x10, R25 ;  /* 0x0000001018197824 */ /* 0x000fe200078e0219 */
[----:B------:R-:W-:-:S03]  /*0f00*/  LEA R7, P1, R8, R7, 0x4 ;  /* 0x0000000708077211 */ /* 0x000fc600078220ff */
[----:B------:R-:W-:Y:S01]  /*0f10*/  IMAD.X R17, R11, 0x1, R23, P0 ;  /* 0x000000010b117824 */ /* 0x000fe200000e0617 */
[----:B------:R-:W-:Y:S02]  /*0f20*/  IADD3 R29, P0, PT, R18, R29, RZ ;  /* 0x0000001d121d7210 */ /* 0x000fe40007f1e0ff */
[----:B------:R-:W-:Y:S02]  /*0f30*/  LEA.HI.X R11, R8, R11, RZ, 0x4, P1 ;  /* 0x0000000b080b7211 */ /* 0x000fe400008f24ff */
[----:B------:R1:W-:Y:S01]  /*0f40*/  LDGSTS.E [R27], desc[UR22][R16.64] ;  /* 0x00000000101b7fae */ /* 0x0003e2000b9a1016 */
[----:B------:R-:W-:Y:S01]  /*0f50*/  IMAD.X R10, R19, 0x1, R10, P0 ;  /* 0x00000001130a7824 */ /* 0x000fe200000e060a */
[----:B------:R-:W-:-:S04]  /*0f60*/  ISETP.GE.U32.AND P0, PT, R29, R4, PT ;  /* 0x000000041d00720c */ /* 0x000fc80003f06070 */
[----:B------:R-:W-:Y:S01]  /*0f70*/  ISETP.GE.U32.AND.EX P0, PT, R10, R5, PT, P0 ;  /* 0x000000050a00720c */ /* 0x000fe20003f06100 */
[----:B-1----:R-:W-:-:S12]  /*0f80*/  IMAD R27, R24, 0x10, R27 ;  /* 0x00000010181b7824 */ /* 0x002fd800078e021b */
[----:B------:R-:W-:Y:S05]  /*0f90*/  @!P0 BRA `(.L_x_13) ;  /* 0xfffffffc00988947 */ /* 0x000fea000383ffff */
.L_x_6:
[----:B------:R-:W-:Y:S05]  /*0fa0*/  BSYNC.RECONVERGENT B0 ;  /* 0x0000000000007941 */ /* 0x000fea0003800200 */
.L_x_5:
[----:B------:R-:W-:Y:S01]  /*0fb0*/  ISETP.GT.U32.AND P0, PT, R4, R3, PT ;  /* 0x000000030400720c */ /* 0x000fe20003f04070 */
[----:B------:R-:W0:Y:S01]  /*0fc0*/  LDGDEPBAR ;  /* 0x00000000000079af */ /* 0x000e220000000000 */
[----:B------:R-:W-:Y:S02]  /*0fd0*/  BSSY.RECONVERGENT B0, `(.L_x_14) ;  /* 0x000009c000007945 */ /* 0x000fe40003800200 */
[----:B------:R-:W-:-:S13]  /*0fe0*/  ISETP.GT.U32.AND.EX P0, PT, R5, R6, PT, P0 ;  /* 0x000000060500720c */ /* 0x000fda0003f04100 */
        /* <DEDUP_REMOVED lines=17> */
[----:B------:R-:W-:Y:S01]  /*1100*/  ISETP.NE.U32.AND P2, PT, R8, RZ, PT ;  /* 0x000000ff0800720c */ /* 0x000fe20003f45070 */
[----:B------:R-:W-:-:S05]  /*1110*/  IMAD.MOV.U32 R10, RZ, RZ, RZ ;  /* 0x000000ffff0a7224 */ /* 0x000fca00078e00ff */
[----:B-1----:R-:W1:Y:S02]  /*1120*/  MUFU.RCP R13, R13 ;  /* 0x0000000d000d7308 */ /* 0x002e640000001000 */
[----:B-1----:R-:W-:-:S06]  /*1130*/  IADD3 R11, PT, PT, R13, 0xffffffe, RZ ;  /* 0x0ffffffe0d0b7810 */ /* 0x002fcc0007ffe0ff */
[----:B------:R-:W1:Y:S02]  /*1140*/  F2I.FTZ.U32.TRUNC.NTZ R11, R11 ;  /* 0x0000000b000b7305 */ /* 0x000e64000021f000 */
[----:B-1----:R-:W-:-:S04]  /*1150*/  IMAD R9, R9, R11, RZ ;  /* 0x0000000b09097224 */ /* 0x002fc800078e02ff */
[----:B------:R-:W-:-:S04]  /*1160*/  IMAD.HI.U32 R9, R11, R9, R10 ;  /* 0x000000090b097227 */ /* 0x000fc800078e000a */
[----:B------:R-:W-:Y:S02]  /*1170*/  IMAD.MOV.U32 R11, RZ, RZ, RZ ;  /* 0x000000ffff0b7224 */ /* 0x000fe400078e00ff */
[----:B------:R-:W-:-:S04]  /*1180*/  IMAD.HI.U32 R10, R9, R12, RZ ;  /* 0x0000000c090a7227 */ /* 0x000fc800078e00ff */
[----:B------:R-:W-:-:S04]  /*1190*/  IMAD.MOV R9, RZ, RZ, -R10 ;  /* 0x000000ffff097224 */ /* 0x000fc800078e0a0a */
[----:B------:R-:W-:-:S05]  /*11a0*/  IMAD R9, R8, R9, R12 ;  /* 0x0000000908097224 */ /* 0x000fca00078e020c */
[----:B------:R-:W-:-:S13]  /*11b0*/  ISETP.GE.U32.AND P0, PT, R9, R8, PT ;  /* 0x000000080900720c */ /* 0x000fda0003f06070 */
[----:B------:R-:W-:Y:S02]  /*11c0*/  @P0 IMAD.IADD R9, R9, 0x1, -R8 ;  /* 0x0000000109090824 */ /* 0x000fe400078e0a08 */
[----:B------:R-:W-:-:S03]  /*11d0*/  @P0 VIADD R10, R10, 0x1 ;  /* 0x000000010a0a0836 */ /* 0x000fc60000000000 */
[----:B------:R-:W-:-:S13]  /*11e0*/  ISETP.GE.U32.AND P1, PT, R9, R8, PT ;  /* 0x000000080900720c */ /* 0x000fda0003f26070 */
[----:B------:R-:W-:Y:S01]  /*11f0*/  @P1 VIADD R10, R10, 0x1 ;  /* 0x000000010a0a1836 */ /* 0x000fe20000000000 */
[----:B------:R-:W-:Y:S01]  /*1200*/  @!P2 LOP3.LUT R10, RZ, R8, RZ, 0x33, !PT ;  /* 0x00000008ff0aa212 */ /* 0x000fe200078e33ff */
[----:B------:R-:W-:Y:S06]  /*1210*/  BRA `(.L_x_18) ;  /* 0x00000000000c7947 */ /* 0x000fec0003800000 */
.L_x_17:
[----:B------:R-:W-:Y:S01]  /*1220*/  IMAD.MOV.U32 R9, RZ, RZ, R12 ;  /* 0x000000ffff097224 */ /* 0x000fe200078e000c */
[----:B------:R-:W-:-:S07]  /*1230*/  MOV R14, 0x1250 ;  /* 0x00001250000e7802 */ /* 0x000fce0000000f00 */
[----:B------:R-:W-:Y:S05]  /*1240*/  CALL.REL.NOINC `($__internal_0_$__cuda_sm20_div_u64) ;  /* 0x0000000800f47944 */ /* 0x000fea0003c00000 */
.L_x_18:
[----:B------:R-:W-:Y:S05]  /*1250*/  BSYNC.RECONVERGENT B1 ;  /* 0x0000000000017941 */ /* 0x000fea0003800200 */
.L_x_16:
[----:B------:R-:W-:Y:S01]  /*1260*/  IADD3 R7, P0, PT, R10, R7, RZ ;  /* 0x000000070a077210 */ /* 0x000fe20007f1e0ff */
[----:B------:R-:W1:Y:S01]  /*1270*/  LDC R12, c[0x0][0x3b0] ;  /* 0x0000ec00ff0c7b82 */ /* 0x000e620000000800 */
[----:B------:R-:W-:Y:S02]  /*1280*/  BSSY.RECONVERGENT B1, `(.L_x_19) ;  /* 0x0000031000017945 */ /* 0x000fe40003800200 */
[C---:B------:R-:W-:Y:S01]  /*1290*/  LOP3.LUT R9, R7.reuse, 0x3, RZ, 0xc0, !PT ;  /* 0x0000000307097812 */ /* 0x040fe200078ec0ff */
[----:B------:R-:W-:Y:S01]  /*12a0*/  IMAD.X R10, RZ, RZ, R11, P0 ;  /* 0x000000ffff0a7224 */ /* 0x000fe200000e060b */
[----:B------:R-:W-:Y:S02]  /*12b0*/  ISETP.GE.U32.AND P0, PT, R7, 0x3, PT ;  /* 0x000000030700780c */ /* 0x000fe40003f06070 */
[----:B------:R-:W-:Y:S02]  /*12c0*/  ISETP.NE.U32.AND P1, PT, R9, 0x3, PT ;  /* 0x000000030900780c */ /* 0x000fe40003f25070 */
[----:B------:R-:W-:-:S02]  /*12d0*/  ISETP.GE.U32.AND.EX P0, PT, R10, RZ, PT, P0 ;  /* 0x000000ff0a00720c */ /* 0x000fc40003f06100 */
[----:B------:R-:W-:Y:S02]  /*12e0*/  ISETP.NE.AND.EX P1, PT, RZ, RZ, PT, P1 ;  /* 0x000000ffff00720c */ /* 0x000fe40003f25310 */
[----:B-1----:R-:W-:-:S11]  /*12f0*/  SHF.R.S32.HI R13, RZ, 0x1f, R12 ;  /* 0x0000001fff0d7819 */ /* 0x002fd6000001140c */
[----:B------:R-:W-:Y:S05]  /*1300*/  @!P1 BRA `(.L_x_20) ;  /* 0x0000000000a09947 */ /* 0x000fea0003800000 */
[----:B------:R-:W1:Y:S01]  /*1310*/  S2UR UR7, SR_CgaCtaId ;  /* 0x00000000000779c3 */ /* 0x000e620000008800 */
[----:B------:R-:W2:Y:S01]  /*1320*/  LDCU.64 UR12, c[0x0][0x3a8] ;  /* 0x00007500ff0c77ac */ /* 0x000ea20008000a00 */
[----:B------:R-:W-:Y:S01]  /*1330*/  IMAD.U32 R10, RZ, RZ, UR20 ;  /* 0x00000014ff0a7e24 */ /* 0x000fe2000f8e00ff */
[----:B------:R-:W-:Y:S01]  /*1340*/  SHF.L.U32 R15, R3, 0x2, RZ ;  /* 0x00000002030f7819 */ /* 0x000fe200000006ff */
[----:B------:R-:W-:Y:S01]  /*1350*/  VIADD R9, R7, 0x1 ;  /* 0x0000000107097836 */ /* 0x000fe20000000000 */
[----:B------:R-:W-:Y:S01]  /*1360*/  UMOV UR5, 0x400 ;  /* 0x0000040000057882 */ /* 0x000fe20000000000 */
[----:B------:R-:W-:Y:S01]  /*1370*/  IMAD.U32 R16, RZ, RZ, UR6 ;  /* 0x00000006ff107e24 */ /* 0x000fe2000f8e00ff */
[----:B------:R-:W-:Y:S01]  /*1380*/  UIADD3 UR5, UPT, UPT, UR5, 0x80, URZ ;  /* 0x0000008005057890 */ /* 0x000fe2000fffe0ff */
[----:B------:R-:W3:Y:S01]  /*1390*/  LDC R14, c[0x0][0x388] ;  /* 0x0000e200ff0e7b82 */ /* 0x000ee20000000800 */
[----:B------:R-:W-:Y:S01]  /*13a0*/  SHF.L.U64.HI R7, R3, 0x2, R6 ;  /* 0x0000000203077819 */ /* 0x000fe20000010206 */
[----:B------:R-:W-:Y:S01]  /*13b0*/  IMAD.U32 R11, RZ, RZ, UR21 ;  /* 0x00000015ff0b7e24 */ /* 0x000fe2000f8e00ff */
[----:B------:R-:W-:Y:S01]  /*13c0*/  LEA R15, P1, R10, R15, 0x2 ;  /* 0x0000000f0a0f7211 */ /* 0x000fe200078210ff */
[----:B------:R-:W-:Y:S01]  /*13d0*/  IMAD R11, R2, UR10, RZ ;  /* 0x0000000a020b7c24 */ /* 0x000fe2000f8e02ff */
[----:B------:R-:W-:-:S02]  /*13e0*/  LOP3.LUT R9, R9, 0x3, RZ, 0xc0, !PT ;  /* 0x0000000309097812 */ /* 0x000fc400078ec0ff */
[----:B------:R-:W-:Y:S01]  /*13f0*/  LEA.HI.X R16, R10, R7, R16, 0x2, P1 ;  /* 0x000000070a107211 */ /* 0x000fe200008f1410 */
[----:B------:R-:W-:Y:S01]  /*1400*/  IMAD R18, R11, UR9, RZ ;  /* 0x000000090b127c24 */ /* 0x000fe2000f8e02ff */
[----:B------:R-:W-:Y:S02]  /*1410*/  IADD3 R9, P3, PT, RZ, -R9, RZ ;  /* 0x80000009ff097210 */ /* 0x000fe40007f7e0ff */
[----:B--2---:R-:W-:-:S04]  /*1420*/  IADD3 R15, P1, P2, R15, UR12, R12 ;  /* 0x0000000c0f0f7c10 */ /* 0x004fc8000fa3e00c */
[----:B------:R-:W-:Y:S01]  /*1430*/  IADD3.X R16, PT, PT, R16, UR13, R13, P1, P2 ;  /* 0x0000000d10107c10 */ /* 0x000fe20008fe440d */
[----:B-1----:R-:W-:-:S06]  /*1440*/  ULEA UR5, UR7, UR5, 0x18 ;  /* 0x0000000507057291 */ /* 0x002fcc000f8ec0ff */
[----:B------:R-:W-:-:S04]  /*1450*/  VIADD R7, R12, UR5 ;  /* 0x000000050c077c36 */ /* 0x000fc80008000000 */
[----:B---3--:R-:W-:Y:S02]  /*1460*/  IMAD R10, R14, 0x200, R7 ;  /* 0x000002000e0a7824 */ /* 0x008fe400078e0207 */
[----:B------:R-:W-:Y:S02]  /*1470*/  IMAD.X R14, RZ, RZ, -0x1, P3 ;  /* 0xffffffffff0e7424 */ /* 0x000fe400018e06ff */
[----:B------:R-:W-:-:S07]  /*1480*/  IMAD R7, R3, 0x4, R10 ;  /* 0x0000000403077824 */ /* 0x000fce00078e020a */
.L_x_21:
[----:B------:R-:W-:Y:S01]  /*1490*/  IADD3 R9, P1, PT, R9, 0x1, RZ ;  /* 0x0000000109097810 */ /* 0x000fe20007f3e0ff */
[----:B------:R-:W-:Y:S01]  /*14a0*/  IMAD.MOV.U32 R10, RZ, RZ, R15 ;  /* 0x000000ffff0a7224 */ /* 0x000fe200078e000f */
[C---:B------:R-:W-:Y:S01]  /*14b0*/  IADD3 R3, P2, PT, R8.reuse, R3, RZ ;  /* 0x0000000308037210 */ /* 0x040fe20007f5e0ff */
[----:B------:R-:W-:Y:S01]  /*14c0*/  IMAD.MOV.U32 R11, RZ, RZ, R16 ;  /* 0x000000ffff0b7224 */ /* 0x000fe200078e0010 */
[----:B------:R-:W-:Y:S01]  /*14d0*/  LEA R15, P3, R8, R15, 0x2 ;  /* 0x0000000f080f7211 */ /* 0x000fe200078610ff */
[----:B------:R-:W-:Y:S01]  /*14e0*/  IMAD.X R14, RZ, RZ, R14, P1 ;  /* 0x000000ffff0e7224 */ /* 0x000fe200008e060e */
[----:B------:R-:W-:Y:S02]  /*14f0*/  ISETP.NE.U32.AND P1, PT, R9, RZ, PT ;  /* 0x000000ff0900720c */ /* 0x000fe40003f25070 */
[----:B------:R-:W-:Y:S01]  /*1500*/  @!PT LDS RZ, [RZ] ;  /* 0x00000000fffff984 */ /* 0x000fe20000000800 */
[----:B------:R-:W-:Y:S01]  /*1510*/  @!PT LDS RZ, [RZ] ;  /* 0x00000000fffff984 */ /* 0x000fe20000000800 */
[----:B------:R-:W-:Y:S01]  /*1520*/  @!PT LDS RZ, [RZ] ;  /* 0x00000000fffff984 */ /* 0x000fe20000000800 */
[----:B------:R1:W-:Y:S01]  /*1530*/  LDGSTS.E [R7+0x80], desc[UR22][R10.64] ;  /* 0x000800000a077fae */ /* 0x0003e2000b9a1016 */
[----:B------:R-:W-:Y:S02]  /*1540*/  IADD3.X R6, PT, PT, RZ, R6, RZ, P2, !PT ;  /* 0x00000006ff067210 */ /* 0x000fe400017fe4ff */
[----:B------:R-:W-:-:S02]  /*1550*/  ISETP.NE.AND.EX P1, PT, R14, RZ, PT, P1 ;  /* 0x000000ff0e00720c */ /* 0x000fc40003f25310 */
[----:B------:R-:W-:Y:S01]  /*1560*/  LEA.HI.X R16, R8, R16, RZ, 0x2, P3 ;  /* 0x0000001008107211 */ /* 0x000fe200018f14ff */
[----:B-1----:R-:W-:-:S10]  /*1570*/  IMAD R7, R18, 0x4, R7 ;  /* 0x0000000412077824 */ /* 0x002fd400078e0207 */
[----:B------:R-:W-:Y:S05]  /*1580*/  @P1 BRA `(.L_x_21) ;  /* 0xfffffffc00c01947 */ /* 0x000fea000383ffff */
.L_x_20:
[----:B------:R-:W-:Y:S05]  /*1590*/  BSYNC.RECONVERGENT B1 ;  /* 0x0000000000017941 */ /* 0x000fea0003800200 */
.L_x_19:
[----:B------:R-:W-:Y:S05]  /*15a0*/  @!P0 BRA `(.L_x_15) ;  /* 0x0000000000f88947 */ /* 0x000fea0003800000 */
[----:B------:R-:W1:Y:S01]  /*15b0*/  S2UR UR7, SR_CgaCtaId ;  /* 0x00000000000779c3 */ /* 0x000e620000008800 */
[----:B------:R-:W-:Y:S01]  /*15c0*/  UMOV UR5, 0x400 ;  /* 0x0000040000057882 */ /* 0x000fe20000000000 */
[----:B------:R-:W2:Y:S01]  /*15d0*/  LDCU.64 UR12, c[0x0][0x3a8] ;  /* 0x00007500ff0c77ac */ /* 0x000ea20008000a00 */
[C---:B------:R-:W-:Y:S01]  /*15e0*/  IADD3 R14, P0, PT, R3.reuse, UR20, RZ ;  /* 0x00000014030e7c10 */ /* 0x040fe2000ff1e0ff */
[C---:B------:R-:W-:Y:S01]  /*15f0*/  IMAD.SHL.U32 R9, R3.reuse, 0x4, RZ ;  /* 0x0000000403097824 */ /* 0x040fe200078e00ff */
[----:B------:R-:W-:Y:S01]  /*1600*/  UIADD3 UR5, UPT, UPT, UR5, 0x80, URZ ;  /* 0x0000008005057890 */ /* 0x000fe2000fffe0ff */
[----:B------:R-:W-:Y:S02]  /*1610*/  IMAD.U32 R10, RZ, RZ, UR20 ;  /* 0x00000014ff0a7e24 */ /* 0x000fe4000f8e00ff */
[----:B------:R-:W3:Y:S01]  /*1620*/  LDC R16, c[0x0][0x388] ;  /* 0x0000e200ff107b82 */ /* 0x000ee20000000800 */
[----:B------:R-:W-:Y:S01]  /*1630*/  IMAD.U32 R11, RZ, RZ, UR21 ;  /* 0x00000015ff0b7e24 */ /* 0x000fe2000f8e00ff */
[----:B------:R-:W-:Y:S01]  /*1640*/  SHF.L.U64.HI R11, R3, 0x2, R6 ;  /* 0x00000002030b7819 */ /* 0x000fe20000010206 */
[----:B------:R-:W-:Y:S01]  /*1650*/  IMAD.U32 R17, RZ, RZ, UR6 ;  /* 0x00000006ff117e24 */ /* 0x000fe2000f8e00ff */
[----:B------:R-:W-:Y:S01]  /*1660*/  LEA R9, P2, R10, R9, 0x2 ;  /* 0x000000090a097211 */ /* 0x000fe200078410ff */
[----:B------:R-:W-:-:S03]  /*1670*/  IMAD R21, R2, UR10, RZ ;  /* 0x0000000a02157c24 */ /* 0x000fc6000f8e02ff */
[----:B------:R-:W-:Y:S01]  /*1680*/  LEA.HI.X R10, R10, R11, R17, 0x2, P2 ;  /* 0x0000000b0a0a7211 */ /* 0x000fe200010f1411 */
[----:B------:R-:W-:Y:S01]  /*1690*/  IMAD R21, R21, UR9, RZ ;  /* 0x0000000915157c24 */ /* 0x000fe2000f8e02ff */
[----:B--2---:R-:W-:Y:S01]  /*16a0*/  IADD3 R7, P1, PT, R12, UR12, RZ ;  /* 0x0000000c0c077c10 */ /* 0x004fe2000ff3e0ff */
[----:B-1----:R-:W-:-:S03]  /*16b0*/  ULEA UR5, UR7, UR5, 0x18 ;  /* 0x0000000507057291 */ /* 0x002fc6000f8ec0ff */
[----:B------:R-:W-:Y:S02]  /*16c0*/  IADD3.X R11, PT, PT, R13, UR13, RZ, P1, !PT ;  /* 0x0000000d0d0b7c10 */ /* 0x000fe40008ffe4ff */
[----:B------:R-:W-:Y:S02]  /*16d0*/  SHF.R.U32.HI R13, RZ, 0x1e, R8 ;  /* 0x0000001eff0d7819 */ /* 0x000fe40000011608 */
[----:B------:R-:W-:Y:S01]  /*16e0*/  LEA R22, P1, R8, R9, 0x3 ;  /* 0x0000000908167211 */ /* 0x000fe200078218ff */
[----:B------:R-:W-:Y:S01]  /*16f0*/  VIADD R15, R12, UR5 ;  /* 0x000000050c0f7c36 */ /* 0x000fe20008000000 */
[----:B------:R-:W-:Y:S01]  /*1700*/  UMOV UR5, URZ ;  /* 0x000000ff00057c82 */ /* 0x000fe20008000000 */
[C---:B------:R-:W-:Y:S01]  /*1710*/  IMAD.SHL.U32 R12, R8.reuse, 0x4, RZ ;  /* 0x00000004080c7824 */ /* 0x040fe200078e00ff */
[----:B------:R-:W-:Y:S01]  /*1720*/  LEA.HI.X R28, R8, R10, RZ, 0x3, P1 ;  /* 0x0000000a081c7211 */ /* 0x000fe200008f1cff */
[----:B---3--:R-:W-:Y:S01]  /*1730*/  IMAD R16, R16, 0x200, R15 ;  /* 0x0000020010107824 */ /* 0x008fe200078e020f */
[----:B------:R-:W-:-:S02]  /*1740*/  IADD3.X R15, PT, PT, R6, UR6, RZ, P0, !PT ;  /* 0x00000006060f7c10 */ /* 0x000fc400087fe4ff */
[----:B------:R-:W-:Y:S01]  /*1750*/  IADD3 R20, P0, PT, R12, R9, RZ ;  /* 0x000000090c147210 */ /* 0x000fe20007f1e0ff */
[----:B------:R-:W-:Y:S01]  /*1760*/  IMAD R2, R3, 0x4, R16 ;  /* 0x0000000403027824 */ /* 0x000fe200078e0210 */
[C---:B------:R-:W-:Y:S01]  /*1770*/  SHF.L.U64.HI R15, R14.reuse, 0x2, R15 ;  /* 0x000000020e0f7819 */ /* 0x040fe2000001020f */
[----:B------:R-:W-:Y:S01]  /*1780*/  IMAD.SHL.U32 R14, R14, 0x4, RZ ;  /* 0x000000040e0e7824 */ /* 0x000fe200078e00ff */
[----:B------:R-:W-:Y:S01]  /*1790*/  IADD3.X R26, PT, PT, R13, R10, RZ, P0, !PT ;  /* 0x0000000a0d1a7210 */ /* 0x000fe200007fe4ff */
[----:B------:R-:W-:Y:S02]  /*17a0*/  IMAD R24, R21, 0x4, R2 ;  /* 0x0000000415187824 */ /* 0x000fe400078e0202 */
[----:B------:R-:W-:-:S04]  /*17b0*/  IMAD.WIDE.U32 R14, R8, 0xc, R14 ;  /* 0x0000000c080e7825 */ /* 0x000fc800078e000e */
[----:B------:R-:W-:Y:S02]  /*17c0*/  VIADD R23, R15, UR5 ;  /* 0x000000050f177c36 */ /* 0x000fe40008000000 */
[C-C-:B------:R-:W-:Y:S02]  /*17d0*/  IMAD R25, R21.reuse, 0x8, R2.reuse ;  /* 0x0000000815197824 */ /* 0x140fe400078e0202 */
[----:B------:R-:W-:-:S07]  /*17e0*/  IMAD R27, R21, 0xc, R2 ;  /* 0x0000000c151b7824 */ /* 0x000fce00078e0202 */
.L_x_22:
[----:B------:R-:W-:-:S05]  /*17f0*/  IADD3 R18, P0, PT, R7, R9, RZ ;  /* 0x0000000907127210 */ /* 0x000fca0007f1e0ff */
[----:B------:R-:W-:Y:S01]  /*1800*/  IMAD.X R19, R11, 0x1, R10, P0 ;  /* 0x000000010b137824 */ /* 0x000fe200000e060a */
[----:B------:R-:W-:-:S04]  /*1810*/  IADD3 R16, P0, PT, R7, R20, RZ ;  /* 0x0000001407107210 */ /* 0x000fc80007f1e0ff */
[----:B------:R-:W-:Y:S01]  /*1820*/  @!PT LDS RZ, [RZ] ;  /* 0x00000000fffff984 */ /* 0x000fe20000000800 */
[----:B------:R-:W-:Y:S01]  /*1830*/  @!PT LDS RZ, [RZ] ;  /* 0x00000000fffff984 */ /* 0x000fe20000000800 */
[----:B------:R-:W-:Y:S01]  /*1840*/  @!PT LDS RZ, [RZ] ;  /* 0x00000000fffff984 */ /* 0x000fe20000000800 */
[----:B------:R1:W-:Y:S01]  /*1850*/  LDGSTS.E [R2+0x80], desc[UR22][R18.64] ;  /* 0x0008000012027fae */ /* 0x0003e2000b9a1016 */
[----:B------:R-:W-:-:S05]  /*1860*/  IMAD.X R17, R11, 0x1, R26, P0 ;  /* 0x000000010b117824 */ /* 0x000fca00000e061a */
[----:B------:R2:W-:Y:S01]  /*1870*/  LDGSTS.E [R24+0x80], desc[UR22][R16.64] ;  /* 0x0008000010187fae */ /* 0x0005e2000b9a1016 */
[----:B-1----:R-:W-:Y:S01]  /*1880*/  IMAD R2, R21, 0x10, R2 ;  /* 0x0000001015027824 */ /* 0x002fe200078e0202 */
[----:B--2---:R-:W-:Y:S01]  /*1890*/  IADD3 R16, P0, PT, R7, R22, RZ ;  /* 0x0000001607107210 */ /* 0x004fe20007f1e0ff */
[----:B------:R-:W-:-:S04]  /*18a0*/  IMAD R24, R21, 0x10, R24 ;  /* 0x0000001015187824 */ /* 0x000fc800078e0218 */
[----:B------:R-:W-:Y:S01]  /*18b0*/  IMAD.X R17, R11, 0x1, R28, P0 ;  /* 0x000000010b117824 */ /* 0x000fe200000e061c */
[----:B------:R-:W-:Y:S02]  /*18c0*/  IADD3 R18, P0, PT, R7, R14, RZ ;  /* 0x0000000e07127210 */ /* 0x000fe40007f1e0ff */
[----:B------:R-:W-:Y:S02]  /*18d0*/  LEA R7, P1, R8, R7, 0x4 ;  /* 0x0000000708077211 */ /* 0x000fe400078220ff */
[----:B------:R1:W-:Y:S01]  /*18e0*/  LDGSTS.E [R25+0x80], desc[UR22][R16.64] ;  /* 0x0008000010197fae */ /* 0x0003e2000b9a1016 */
[----:B------:R-:W-:Y:S01]  /*18f0*/  IMAD.X R19, R11, 0x1, R23, P0 ;  /* 0x000000010b137824 */ /* 0x000fe200000e0617 */
[----:B------:R-:W-:Y:S02]  /*1900*/  IADD3 R3, P0, PT, R12, R3, RZ ;  /* 0x000000030c037210 */ /* 0x000fe40007f1e0ff */
[----:B------:R-:W-:Y:S02]  /*1910*/  LEA.HI.X R11, R8, R11, RZ, 0x4, P1 ;  /* 0x0000000b080b7211 */ /* 0x000fe400008f24ff */
[----:B------:R2:W-:Y:S01]  /*1920*/  LDGSTS.E [R27+0x80], desc[UR22][R18.64] ;  /* 0x00080000121b7fae */ /* 0x0005e2000b9a1016 */
[----:B------:R-:W-:Y:S01]  /*1930*/  IMAD.X R6, R13, 0x1, R6, P0 ;  /* 0x000000010d067824 */ /* 0x000fe200000e0606 */
[----:B------:R-:W-:-:S04]  /*1940*/  ISETP.GE.U32.AND P0, PT, R3, R4, PT ;  /* 0x000000040300720c */ /* 0x000fc80003f06070 */
[----:B------:R-:W-:Y:S02]  /*1950*/  ISETP.GE.U32.AND.EX P0, PT, R6, R5, PT, P0 ;  /* 0x000000050600720c */ /* 0x000fe40003f06100 */
[C---:B-1----:R-:W-:Y:S01]  /*1960*/  LEA R25, R21.reuse, R25, 0x4 ;  /* 0x0000001915197211 */ /* 0x042fe200078e20ff */
[----:B--2---:R-:W-:-:S10]  /*1970*/  IMAD R27, R21, 0x10, R27 ;  /* 0x00000010151b7824 */ /* 0x004fd400078e021b */
[----:B------:R-:W-:Y:S05]  /*1980*/  @!P0 BRA `(.L_x_22) ;  /* 0xfffffffc00988947 */ /* 0x000fea000383ffff */
.L_x_15:
[----:B------:R-:W-:Y:S05]  /*1990*/  BSYNC.RECONVERGENT B0 ;  /* 0x0000000000007941 */ /* 0x000fea0003800200 */
.L_x_14:
[----:B------:R-:W0:Y:S01]  /*19a0*/  LDGDEPBAR ;  /* 0x00000000000079af */ /* 0x000e220000000000 */
[----:B------:R-:W-:-:S04]  /*19b0*/  DEPBAR.LE SB0, 0x0 ;  /* 0x000080000000791a */ /* 0x000fc80000000000 */
[----:B------:R-:W-:Y:S06]  /*19c0*/  BAR.SYNC.DEFER_BLOCKING 0x0 ;  /* 0x0000000000007b1d */ /* 0x000fec0000010000 */
.L_x_4:
[----:B------:R-:W-:-:S13]  /*19d0*/  ISETP.NE.AND P0, PT, R0, UR19, PT ;  /* 0x0000001300007c0c */ /* 0x000fda000bf05270 */
[----:B------:R-:W-:Y:S05]  /*19e0*/  @!P0 BRA `(.L_x_23) ;  /* 0x0000000000888947 */ /* 0x000fea0003800000 */
[----:B------:R-:W1:Y:S02]  /*19f0*/  LDC R4, c[0x0][0x388] ;  /* 0x0000e200ff047b82 */ /* 0x000e640000000800 */
[----:B-1----:R-:W-:-:S13]  /*1a00*/  ISETP.GE.AND P0, PT, R4, 0x1, PT ;  /* 0x000000010400780c */ /* 0x002fda0003f06270 */
[----:B------:R-:W-:Y:S05]  /*1a10*/  @!P0 EXIT ;  /* 0x000000000000894d */ /* 0x000fea0003800000 */
[----:B------:R-:W1:Y:S01]  /*1a20*/  S2R R7, SR_CgaCtaId ;  /* 0x0000000000077919 */ /* 0x000e620000008800 */
[----:B------:R-:W2:Y:S01]  /*1a30*/  LDC R3, c[0x0][0x3b0] ;  /* 0x0000ec00ff037b82 */ /* 0x000ea20000000800 */
[----:B------:R-:W3:Y:S01]  /*1a40*/  LDCU UR7, c[0x0][0x3a0] ;  /* 0x00007400ff0777ac */ /* 0x000ee20008000800 */
[----:B------:R-:W-:Y:S01]  /*1a50*/  MOV R2, 0x400 ;  /* 0x0000040000027802 */ /* 0x000fe20000000f00 */
[----:B------:R-:W3:Y:S01]  /*1a60*/  S2R R5, SR_TID.X ;  /* 0x0000000000057919 */ /* 0x000ee20000002100 */
[----:B------:R-:W4:Y:S03]  /*1a70*/  LDCU.64 UR4, c[0x0][0x390] ;  /* 0x00007200ff0477ac */ /* 0x000f260008000a00 */
[----:B------:R-:W-:Y:S01]  /*1a80*/  VIADD R6, R2, 0x80 ;  /* 0x0000008002067836 */ /* 0x000fe20000000000 */
[----:B----4-:R-:W-:Y:S01]  /*1a90*/  ULEA UR4, UP0, UR20, UR4, 0x2 ;  /* 0x0000000414047291 */ /* 0x010fe2000f8010ff */
[----:B--2---:R-:W-:-:S02]  /*1aa0*/  IMAD R2, R4, 0x200, R3 ;  /* 0x0000020004027824 */ /* 0x004fc400078e0203 */
[----:B------:R-:W-:Y:S01]  /*1ab0*/  IMAD.MOV R4, RZ, RZ, -R4 ;  /* 0x000000ffff047224 */ /* 0x000fe200078e0a04 */
[----:B------:R-:W-:Y:S01]  /*1ac0*/  ULEA.HI.X UR5, UR20, UR5, UR6, 0x2, UP0 ;  /* 0x0000000514057291 */ /* 0x000fe200080f1406 */
[----:B-1----:R-:W-:Y:S02]  /*1ad0*/  LEA R6, R7, R6, 0x18 ;  /* 0x0000000607067211 */ /* 0x002fe400078ec0ff */
[C---:B---3--:R-:W-:Y:S01]  /*1ae0*/  LEA R3, R5.reuse, UR7, 0x2 ;  /* 0x0000000705037c11 */ /* 0x048fe2000f8e10ff */
[----:B------:R-:W-:-:S04]  /*1af0*/  IMAD R2, R5, 0x4, R2 ;  /* 0x0000000405027824 */ /* 0x000fc800078e0202 */
[----:B------:R-:W-:Y:S01]  /*1b00*/  IMAD.IADD R7, R6, 0x1, R3 ;  /* 0x0000000106077824 */ /* 0x000fe200078e0203 */
[----:B------:R-:W-:-:S07]  /*1b10*/  IADD3 R6, PT, PT, R2, 0x80, R6 ;  /* 0x0000008002067810 */ /* 0x000fce0007ffe006 */
.L_x_24:
[----:B------:R-:W-:Y:S01]  /*1b20*/  ISETP.GE.AND P0, PT, R5, R0, PT ;  /* 0x000000000500720c */ /* 0x000fe20003f06270 */
[----:B------:R-:W-:Y:S02]  /*1b30*/  IMAD.U32 R2, RZ, RZ, UR4 ;  /* 0x00000004ff027e24 */ /* 0x000fe4000f8e00ff */
[----:B------:R-:W-:Y:S02]  /*1b40*/  IMAD.U32 R3, RZ, RZ, UR5 ;  /* 0x00000005ff037e24 */ /* 0x000fe4000f8e00ff */
[----:B------:R-:W-:-:S08]  /*1b50*/  VIADD R4, R4, 0x1 ;  /* 0x0000000104047836 */ /* 0x000fd00000000000 */
[----:B------:R1:W-:Y:S01]  /*1b60*/  @!P0 LDS R8, [R7] ;  /* 0x0000000007088984 */ /* 0x0003e20000000800 */
[----:B------:R-:W-:-:S03]  /*1b70*/  @!P0 IMAD.WIDE R2, R5, 0x4, R2 ;  /* 0x0000000405028825 */ /* 0x000fc600078e0202 */
[----:B------:R2:W3:Y:S01]  /*1b80*/  @!P0 LDS R9, [R6] ;  /* 0x0000000006098984 */ /* 0x0004e20000000800 */
[----:B------:R-:W-:Y:S01]  /*1b90*/  VIADD R5, R5, 0x80 ;  /* 0x0000008005057836 */ /* 0x000fe20000000000 */
[----:B-1----:R-:W-:Y:S01]  /*1ba0*/  IADD3 R7, PT, PT, R7, 0x200, RZ ;  /* 0x0000020007077810 */ /* 0x002fe20007ffe0ff */
[----:B--2---:R-:W-:Y:S02]  /*1bb0*/  VIADD R6, R6, 0x200 ;  /* 0x0000020006067836 */ /* 0x004fe40000000000 */
[----:B---3--:R-:W-:-:S05]  /*1bc0*/  @!P0 FADD R9, R8, R9 ;  /* 0x0000000908098221 */ /* 0x008fca0000000000 */
[----:B------:R1:W-:Y:S01]  /*1bd0*/  @!P0 STG.E desc[UR22][R2.64], R9 ;  /* 0x0000000902008986 */ /* 0x0003e2000c101916 */
[----:B------:R-:W-:-:S13]  /*1be0*/  ISETP.NE.AND P0, PT, R4, RZ, PT ;  /* 0x000000ff0400720c */ /* 0x000fda0003f05270 */
[----:B-1----:R-:W-:Y:S05]  /*1bf0*/  @P0 BRA `(.L_x_24) ;  /* 0xfffffffc00c80947 */ /* 0x002fea000383ffff */
[----:B------:R-:W-:Y:S05]  /*1c00*/  EXIT ;  /* 0x000000000000794d */ /* 0x000fea0003800000 */
.L_x_23:
        /* <DEDUP_REMOVED lines=19> */
.L_x_25:
[----:B-1----:R-:W-:Y:S01]  /*1d40*/  LDS R7, [R6] ;  /* 0x0000000006077984 */ /* 0x002fe20000000800 */
[----:B------:R-:W-:Y:S01]  /*1d50*/  IADD3 R0, PT, PT, R0, 0x1, RZ ;  /* 0x0000000100007810 */ /* 0x000fe20007ffe0ff */
[----:B------:R-:W-:Y:S02]  /*1d60*/  IMAD.U32 R2, RZ, RZ, UR4 ;  /* 0x00000004ff027e24 */ /* 0x000fe4000f8e00ff */
[----:B------:R-:W1:Y:S01]  /*1d70*/  LDS R8, [R4] ;  /* 0x0000000004087984 */ /* 0x000e620000000800 */
[----:B------:R-:W-:Y:S01]  /*1d80*/  ISETP.NE.AND P0, PT, R0, RZ, PT ;  /* 0x000000ff0000720c */ /* 0x000fe20003f05270 */
[----:B------:R-:W-:Y:S02]  /*1d90*/  IMAD.U32 R3, RZ, RZ, UR5 ;  /* 0x00000005ff037e24 */ /* 0x000fe4000f8e00ff */
[----:B------:R-:W-:-:S04]  /*1da0*/  IMAD.WIDE R2, R5, 0x4, R2 ;  /* 0x0000000405027825 */ /* 0x000fc800078e0202 */
[----:B-1----:R-:W-:-:S05]  /*1db0*/  FADD R7, R7, R8 ;  /* 0x0000000807077221 */ /* 0x002fca0000000000 */
[----:B------:R1:W-:Y:S01]  /*1dc0*/  STG.E desc[UR22][R2.64], R7 ;  /* 0x0000000702007986 */ /* 0x0003e2000c101916 */
[----:B------:R-:W-:Y:S05]  /*1dd0*/  @!P0 EXIT ;  /* 0x000000000000894d */ /* 0x000fea0003800000 */
[----:B------:R-:W-:Y:S02]  /*1de0*/  VIADD R4, R4, 0x200 ;  /* 0x0000020004047836 */ /* 0x000fe40000000000 */
[----:B------:R-:W-:Y:S02]  /*1df0*/  VIADD R6, R6, 0x200 ;  /* 0x0000020006067836 */ /* 0x000fe40000000000 */
[----:B------:R-:W-:Y:S01]  /*1e00*/  VIADD R5, R5, 0x80 ;  /* 0x0000008005057836 */ /* 0x000fe20000000000 */
[----:B------:R-:W-:Y:S06]  /*1e10*/  BRA `(.L_x_25) ;  /* 0xfffffffc00c87947 */ /* 0x000fec000383ffff */
        .weak           $__internal_0_$__cuda_sm20_div_u64
        .type           $__internal_0_$__cuda_sm20_div_u64,@function
        .size           $__internal_0_$__cuda_sm20_div_u64,(.L_x_147 - $__internal_0_$__cuda_sm20_div_u64)
$__internal_0_$__cuda_sm20_div_u64:
[----:B------:R-:W-:Y:S02]  /*1e20*/  IMAD.MOV.U32 R16, RZ, RZ, R8 ;  /* 0x000000ffff107224 */ /* 0x000fe400078e0008 */
[----:B------:R-:W-:-:S04]  /*1e30*/  IMAD.U32 R17, RZ, RZ, UR4 ;  /* 0x00000004ff117e24 */ /* 0x000fc8000f8e00ff */
[----:B------:R-:W1:Y:S08]  /*1e40*/  I2F.U64.RP R16, R16 ;  /* 0x0000001000107312 */ /* 0x000e700000309000 */
[----:B-1----:R-:W1:Y:S02]  /*1e50*/  MUFU.RCP R10, R16 ;  /* 0x00000010000a7308 */ /* 0x002e640000001000 */
[----:B-1----:R-:W-:-:S06]  /*1e60*/  VIADD R10, R10, 0x1ffffffe ;  /* 0x1ffffffe0a0a7836 */ /* 0x002fcc0000000000 */
[----:B------:R-:W1:Y:S02]  /*1e70*/  F2I.U64.TRUNC R10, R10 ;  /* 0x0000000a000a7311 */ /* 0x000e64000020d800 */
[----:B-1----:R-:W-:-:S04]  /*1e80*/  IMAD.WIDE.U32 R12, R10, R8, RZ ;  /* 0x000000080a0c7225 */ /* 0x002fc800078e00ff */
[----:B------:R-:W-:Y:S01]  /*1e90*/  IMAD R13, R10, UR4, R13 ;  /* 0x000000040a0d7c24 */ /* 0x000fe2000f8e020d */
[----:B------:R-:W-:-:S03]  /*1ea0*/  IADD3 R19, P0, PT, RZ, -R12, RZ ;  /* 0x8000000cff137210 */ /* 0x000fc60007f1e0ff */
[----:B------:R-:W-:Y:S02]  /*1eb0*/  IMAD R13, R11, R8, R13 ;  /* 0x000000080b0d7224 */ /* 0x000fe400078e020d */
[----:B------:R-:W-:-:S04]  /*1ec0*/  IMAD.HI.U32 R12, R10, R19, RZ ;  /* 0x000000130a0c7227 */ /* 0x000fc800078e00ff */
[----:B------:R-:W-:Y:S02]  /*1ed0*/  IMAD.X R21, RZ, RZ, ~R13, P0 ;  /* 0x000000ffff157224 */ /* 0x000fe400000e0e0d */
[----:B------:R-:W-:Y:S02]  /*1ee0*/  IMAD.MOV.U32 R13, RZ, RZ, R10 ;  /* 0x000000ffff0d7224 */ /* 0x000fe400078e000a */
[-C--:B------:R-:W-:Y:S02]  /*1ef0*/  IMAD R17, R11, R21.reuse, RZ ;  /* 0x000000150b117224 */ /* 0x080fe400078e02ff */
[----:B------:R-:W-:-:S04]  /*1f00*/  IMAD.WIDE.U32 R12, P0, R10, R21, R12 ;  /* 0x000000150a0c7225 */ /* 0x000fc8000780000c */
[----:B------:R-:W-:-:S04]  /*1f10*/  IMAD.HI.U32 R21, R11, R21, RZ ;  /* 0x000000150b157227 */ /* 0x000fc800078e00ff */
[----:B------:R-:W-:-:S05]  /*1f20*/  IMAD.HI.U32 R12, P1, R11, R19, R12 ;  /* 0x000000130b0c7227 */ /* 0x000fca000782000c */
[----:B------:R-:W-:Y:S01]  /*1f30*/  IADD3 R13, P2, PT, R17, R12, RZ ;  /* 0x0000000c110d7210 */ /* 0x000fe20007f5e0ff */
[----:B------:R-:W-:-:S04]  /*1f40*/  IMAD.X R12, R21, 0x1, R11, P0 ;  /* 0x00000001150c7824 */ /* 0x000fc800000e060b */
[----:B------:R-:W-:Y:S01]  /*1f50*/  IMAD.WIDE.U32 R10, R13, R8, RZ ;  /* 0x000000080d0a7225 */ /* 0x000fe200078e00ff */
[----:B------:R-:W-:-:S03]  /*1f60*/  IADD3.X R17, PT, PT, RZ, RZ, R12, P2, P1 ;  /* 0x000000ffff117210 */ /* 0x000fc600017e240c */
[----:B------:R-:W-:Y:S01]  /*1f70*/  IMAD R11, R13, UR4, R11 ;  /* 0x000000040d0b7c24 */ /* 0x000fe2000f8e020b */
[----:B------:R-:W-:-:S03]  /*1f80*/  IADD3 R19, P0, PT, RZ, -R10, RZ ;  /* 0x8000000aff137210 */ /* 0x000fc60007f1e0ff */
[----:B------:R-:W-:Y:S02]  /*1f90*/  IMAD R11, R17, R8, R11 ;  /* 0x00000008110b7224 */ /* 0x000fe400078e020b */
[----:B------:R-:W-:-:S03]  /*1fa0*/  IMAD.HI.U32 R12, R13, R19, RZ ;  /* 0x000000130d0c7227 */ /* 0x000fc600078e00ff */
[----:B------:R-:W-:-:S05]  /*1fb0*/  IADD3.X R10, PT, PT, RZ, ~R11, RZ, P0, !PT ;  /* 0x8000000bff0a7210 */ /* 0x000fca00007fe4ff */
[----:B------:R-:W-:-:S04]  /*1fc0*/  IMAD.WIDE.U32 R12, P0, R13, R10, R12 ;  /* 0x0000000a0d0c7225 */ /* 0x000fc8000780000c */
[C---:B------:R-:W-:Y:S02]  /*1fd0*/  IMAD R11, R17.reuse, R10, RZ ;  /* 0x0000000a110b7224 */ /* 0x040fe400078e02ff */
[----:B------:R-:W-:-:S04]  /*1fe0*/  IMAD.HI.U32 R12, P1, R17, R19, R12 ;  /* 0x00000013110c7227 */ /* 0x000fc8000782000c */
[----:B------:R-:W-:Y:S01]  /*1ff0*/  IMAD.HI.U32 R10, R17, R10, RZ ;  /* 0x0000000a110a7227 */ /* 0x000fe200078e00ff */
[----:B------:R-:W-:-:S03]  /*2000*/  IADD3 R12, P2, PT, R11, R12, RZ ;  /* 0x0000000c0b0c7210 */ /* 0x000fc60007f5e0ff */
[----:B------:R-:W-:Y:S02]  /*2010*/  IMAD.X R17, R10, 0x1, R17, P0 ;  /* 0x000000010a117824 */ /* 0x000fe400000e0611 */
[----:B------:R-:W-:-:S03]  /*2020*/  IMAD.HI.U32 R10, R12, R9, RZ ;  /* 0x000000090c0a7227 */ /* 0x000fc600078e00ff */
[----:B------:R-:W-:Y:S01]  /*2030*/  IADD3.X R16, PT, PT, RZ, RZ, R17, P2, P1 ;  /* 0x000000ffff107210 */ /* 0x000fe200017e2411 */
[----:B------:R-:W-:Y:S02]  /*2040*/  IMAD.MOV.U32 R11, RZ, RZ, RZ ;  /* 0x000000ffff0b7224 */ /* 0x000fe400078e00ff */
[----:B------:R-:W-:-:S04]  /*2050*/  IMAD.WIDE.U32 R10, R12, R15, R10 ;  /* 0x0000000f0c0a7225 */ /* 0x000fc800078e000a */
[C---:B------:R-:W-:Y:S02]  /*2060*/  IMAD R13, R16.reuse, R15, RZ ;  /* 0x0000000f100d7224 */ /* 0x040fe400078e02ff */
[----:B------:R-:W-:-:S04]  /*2070*/  IMAD.HI.U32 R10, P0, R16, R9, R10 ;  /* 0x00000009100a7227 */ /* 0x000fc8000780000a */
[----:B------:R-:W-:Y:S01]  /*2080*/  IMAD.HI.U32 R12, R16, R15, RZ ;  /* 0x0000000f100c7227 */ /* 0x000fe200078e00ff */
[----:B------:R-:W-:-:S03]  /*2090*/  IADD3 R13, P1, PT, R13, R10, RZ ;  /* 0x0000000a0d0d7210 */ /* 0x000fc60007f3e0ff */
[----:B------:R-:W-:Y:S02]  /*20a0*/  IMAD.X R12, RZ, RZ, R12, P0 ;  /* 0x000000ffff0c7224 */ /* 0x000fe400000e060c */
[----:B------:R-:W-:-:S04]  /*20b0*/  IMAD.WIDE.U32 R10, R13, R8, RZ ;  /* 0x000000080d0a7225 */ /* 0x000fc800078e00ff */
[----:B------:R-:W-:Y:S01]  /*20c0*/  IMAD.X R17, RZ, RZ, R12, P1 ;  /* 0x000000ffff117224 */ /* 0x000fe200008e060c */
[----:B------:R-:W-:Y:S01]  /*20d0*/  IADD3 R19, P1, PT, -R10, R9, RZ ;  /* 0x000000090a137210 */ /* 0x000fe20007f3e1ff */
[----:B------:R-:W-:-:S03]  /*20e0*/  IMAD R11, R13, UR4, R11 ;  /* 0x000000040d0b7c24 */ /* 0x000fc6000f8e020b */
[-C--:B------:R-:W-:Y:S01]  /*20f0*/  ISETP.GE.U32.AND P0, PT, R19, R8.reuse, PT ;  /* 0x000000081300720c */ /* 0x080fe20003f06070 */
[----:B------:R-:W-:-:S04]  /*2100*/  IMAD R10, R17, R8, R11 ;  /* 0x00000008110a7224 */ /* 0x000fc800078e020b */
[----:B------:R-:W-:Y:S01]  /*2110*/  IMAD.X R16, R15, 0x1, ~R10, P1 ;  /* 0x000000010f107824 */ /* 0x000fe200008e0e0a */
[----:B------:R-:W-:Y:S01]  /*2120*/  IADD3 R10, P2, PT, R13, 0x1, RZ ;  /* 0x000000010d0a7810 */ /* 0x000fe20007f5e0ff */
[----:B------:R-:W-:Y:S01]  /*2130*/  IMAD.MOV.U32 R15, RZ, RZ, 0x0 ;  /* 0x00000000ff0f7424 */ /* 0x000fe200078e00ff */
[-C--:B------:R-:W-:Y:S02]  /*2140*/  IADD3 R9, P1, PT, -R8, R19.reuse, RZ ;  /* 0x0000001308097210 */ /* 0x080fe40007f3e1ff */
[C---:B------:R-:W-:Y:S01]  /*2150*/  ISETP.GE.U32.AND.EX P0, PT, R16.reuse, UR4, PT, P0 ;  /* 0x0000000410007c0c */ /* 0x040fe2000bf06100 */
[----:B------:R-:W-:Y:S01]  /*2160*/  IMAD.X R12, RZ, RZ, R17, P2 ;  /* 0x000000ffff0c7224 */ /* 0x000fe200010e0611 */
[----:B------:R-:W-:Y:S02]  /*2170*/  IADD3.X R11, PT, PT, R16, ~UR4, RZ, P1, !PT ;  /* 0x80000004100b7c10 */ /* 0x000fe40008ffe4ff */
[----:B------:R-:W-:Y:S02]  /*2180*/  SEL R9, R9, R19, P0 ;  /* 0x0000001309097207 */ /* 0x000fe40000000000 */
[----:B------:R-:W-:-:S02]  /*2190*/  SEL R13, R10, R13, P0 ;  /* 0x0000000d0a0d7207 */ /* 0x000fc40000000000 */
[----:B------:R-:W-:Y:S02]  /*21a0*/  SEL R11, R11, R16, P0 ;  /* 0x000000100b0b7207 */ /* 0x000fe40000000000 */
[----:B------:R-:W-:Y:S02]  /*21b0*/  SEL R12, R12, R17, P0 ;  /* 0x000000110c0c7207 */ /* 0x000fe40000000000 */
[----:B------:R-:W-:Y:S02]  /*21c0*/  ISETP.GE.U32.AND P0, PT, R9, R8, PT ;  /* 0x000000080900720c */ /* 0x000fe40003f06070 */
[----:B------:R-:W-:Y:S02]  /*21d0*/  IADD3 R10, P2, PT, R13, 0x1, RZ ;  /* 0x000000010d0a7810 */ /* 0x000fe40007f5e0ff */
[----:B------:R-:W-:Y:S02]  /*21e0*/  ISETP.GE.U32.AND.EX P0, PT, R11, UR4, PT, P0 ;  /* 0x000000040b007c0c */ /* 0x000fe4000bf06100 */
[----:B------:R-:W-:Y:S01]  /*21f0*/  ISETP.NE.U32.AND P1, PT, R8, RZ, PT ;  /* 0x000000ff0800720c */ /* 0x000fe20003f25070 */
[----:B------:R-:W-:Y:S01]  /*2200*/  IMAD.X R11, RZ, RZ, R12, P2 ;  /* 0x000000ffff0b7224 */ /* 0x000fe200010e060c */
[----:B------:R-:W-:-:S02]  /*2210*/  SEL R10, R10, R13, P0 ;  /* 0x0000000d0a0a7207 */ /* 0x000fc40000000000 */
[----:B------:R-:W-:Y:S02]  /*2220*/  ISETP.NE.AND.EX P1, PT, RZ, UR4, PT, P1 ;  /* 0x00000004ff007c0c */ /* 0x000fe4000bf25310 */
[----:B------:R-:W-:Y:S02]  /*2230*/  SEL R11, R11, R12, P0 ;  /* 0x0000000c0b0b7207 */ /* 0x000fe40000000000 */
[----:B------:R-:W-:Y:S02]  /*2240*/  SEL R10, R10, 0xffffffff, P1 ;  /* 0xffffffff0a0a7807 */ /* 0x000fe40000800000 */
[----:B------:R-:W-:Y:S01]  /*2250*/  SEL R11, R11, 0xffffffff, P1 ;  /* 0xffffffff0b0b7807 */ /* 0x000fe20000800000 */
[----:B------:R-:W-:Y:S06]  /*2260*/  RET.REL.NODEC R14 `(_ZN3cub18CUB_300001_SM_10006detail9transform16transform_kernelINS2_10policy_hubILb0EN4cuda3std3__45tupleIJN6thrust24THRUST_300001_SM_1000_NS6detail15normal_iteratorINSA_10device_ptrIfEEEESF_EEEE10policy1000ElNS7_4plusIfEESF_JPfSL_EEEvT0_iT1_T2_DpNS2_10kernel_argIT3_EE) ;  /* 0xffffffdc0e647950 */ /* 0x000fec0003c3ffff */
.L_x_26:
[----:B------:R-:W-:-:S00]  /*2270*/  BRA `(.L_x_26) ;  /* 0xfffffffc00fc7947 */ /* 0x000fc0000383ffff */
[----:B------:R-:W-:-:S00]  /*2280*/  NOP ;  /* 0x0000000000007918 */ /* 0x000fc00000000000 */
[----:B------:R-:W-:-:S00]  /*2290*/  NOP ;  /* 0x0000000000007918 */ /* 0x000fc00000000000 */
[----:B------:R-:W-:-:S00]  /*22a0*/  NOP ;  /* 0x0000000000007918 */ /* 0x000fc00000000000 */
[----:B------:R-:W-:-:S00]  /*22b0*/  NOP ;  /* 0x0000000000007918 */ /* 0x000fc00000000000 */
[----:B------:R-:W-:-:S00]  /*22c0*/  NOP ;  /* 0x0000000000007918 */ /* 0x000fc00000000000 */
[----:B------:R-:W-:-:S00]  /*22d0*/  NOP ;  /* 0x0000000000007918 */ /* 0x000fc00000000000 */
[----:B------:R-:W-:-:S00]  /*22e0*/  NOP ;  /* 0x0000000000007918 */ /* 0x000fc00000000000 */
[----:B------:R-:W-:-:S00]  /*22f0*/  NOP ;  /* 0x0000000000007918 */ /* 0x000fc00000000000 */
.L_x_147:


//--------------------- .text._ZN3cub18CUB_300001_SM_10006detail9transform16transform_kernelINS2_10policy_hubILb0EN4cuda3std3__45tupleIJN6thrust24THRUST_300001_SM_1000_NS6detail15normal_iteratorINSA_10device_ptrIfEEEESF_EEEE10policy1000EiNS7_4plusIfEESF_JPfSL_EEEvT0_iT1_T2_DpNS2_10kernel_argIT3_EE --------------------------
	.section	.text._ZN3cub18CUB_300001_SM_10006detail9transform16transform_kernelINS2_10policy_hubILb0EN4cuda3std3__45tupleIJN6thrust24THRUST_300001_SM_1000_NS6detail15normal_iteratorINSA_10device_ptrIfEEEESF_EEEE10policy1000EiNS7_4plusIfEESF_JPfSL_EEEvT0_iT1_T2_DpNS2_10kernel_argIT3_EE,"ax",@progbits
	.align	128
        .global         _ZN3cub18CUB_300001_SM_10006detail9transform16transform_kernelINS2_10policy_hubILb0EN4cuda3std3__45tupleIJN6thrust24THRUST_300001_SM_1000_NS6detail15normal_iteratorINSA_10device_ptrIfEEEESF_EEEE10policy1000EiNS7_4plusIfEESF_JPfSL_EEEvT0_iT1_T2_DpNS2_10kernel_argIT3_EE
        .type           _ZN3cub18CUB_300001_SM_10006detail9transform16transform_kernelINS2_10policy_hubILb0EN4cuda3std3__45tupleIJN6thrust24THRUST_300001_SM_1000_NS6detail15normal_iteratorINSA_10device_ptrIfEEEESF_EEEE10policy1000EiNS7_4plusIfEESF_JPfSL_EEEvT0_iT1_T2_DpNS2_10kernel_argIT3_EE,@function
        .size           _ZN3cub18CUB_300001_SM_10006detail9transform16transform_kernelINS2_10policy_hubILb0EN4cuda3std3__45tupleIJN6thrust24THRUST_300001_SM_1000_NS6detail15normal_iteratorINSA_10device_ptrIfEEEESF_EEEE10policy1000EiNS7_4plusIfEESF_JPfSL_EEEvT0_iT1_T2_DpNS2_10kernel_argIT3_EE,(.L_x_148 - _ZN3cub18CUB_300001_SM_10006detail9transform16transform_kernelINS2_10policy_hubILb0EN4cuda3std3__45tupleIJN6thrust24THRUST_300001_SM_1000_NS6detail15normal_iteratorINSA_10device_ptrIfEEEESF_EEEE10policy1000EiNS7_4plusIfEESF_JPfSL_EEEvT0_iT1_T2_DpNS2_10kernel_argIT3_EE)
        .other          _ZN3cub18CUB_300001_SM_10006detail9transform16transform_kernelINS2_10policy_hubILb0EN4cuda3std3__45tupleIJN6thrust24THRUST_300001_SM_1000_NS6detail15normal_iteratorINSA_10device_ptrIfEEEESF_EEEE10policy1000EiNS7_4plusIfEESF_JPfSL_EEEvT0_iT1_T2_DpNS2_10kernel_argIT3_EE,@"STO_CUDA_ENTRY STV_DEFAULT"
_ZN3cub18CUB_300001_SM_10006detail9transform16transform_kernelINS2_10policy_hubILb0EN4cuda3std3__45tupleIJN6thrust24THRUST_300001_SM_1000_NS6detail15normal_iteratorINSA_10device_ptrIfEEEESF_EEEE10policy1000EiNS7_4plusIfEESF_JPfSL_EEEvT0_iT1_T2_DpNS2_10kernel_argIT3_EE:
.text._ZN3cub18CUB_300001_SM_10006detail9transform16transform_kernelINS2_10policy_hubILb0EN4cuda3std3__45tupleIJN6thrust24THRUST_300001_SM_1000_NS6detail15normal_iteratorINSA_10device_ptrIfEEEESF_EEEE10policy1000EiNS7_4plusIfEESF_JPfSL_EEEvT0_iT1_T2_DpNS2_10kernel_argIT3_EE:
[----:B------:R-:W-:Y:S08]  /*0000*/  LDC R1, c[0x0][0x37c] ;  /* 0x0000df00ff017b82 */ /* 0x000ff00000000800 */
[----:B------:R-:W1:Y:S01]  /*0010*/  S2UR UR5, SR_CTAID.X ;  /* 0x00000000000579c3 */ /* 0x000e620000002500 */
[----:B------:R-:W2:Y:S01]  /*0020*/  LDCU UR7, c[0x0][0x370] ;  /* 0x00006e00ff0777ac */ /* 0x000ea20008000800 */
[----:B------:R-:W3:Y:S01]  /*0030*/  LDCU.64 UR16, c[0x0][0x380] ;  /* 0x00007000ff1077ac */ /* 0x000ee20008000a00 */
[----:B------:R-:W4:Y:S01]  /*0040*/  LDCU.64 UR20, c[0x0][0x358] ;  /* 0x00006b00ff1477ac */ /* 0x000f220008000a00 */
[----:B---3--:R-:W-:-:S02]  /*0050*/  USHF.L.U32 UR24, UR17, 0x7, URZ ;  /* 0x0000000711187899 */ /* 0x008fc400080006ff */
[----:B-1----:R-:W-:Y:S02]  /*0060*/  UIADD3 UR4, UPT, UPT, UR5, 0x2, URZ ;  /* 0x0000000205047890 */ /* 0x002fe4000fffe0ff */
[----:B------:R-:W-:Y:S02]  /*0070*/  UIMAD UR22, UR24, UR5, URZ ;  /* 0x00000005181672a4 */ /* 0x000fe4000f8e02ff */
[----:B--2---:R-:W-:Y:S02]  /*0080*/  UISETP.GE.U32.AND UP0, UPT, UR4, UR7, UPT ;  /* 0x000000070400728c */ /* 0x004fe4000bf06070 */
[----:B------:R-:W-:Y:S02]  /*0090*/  UIADD3 UR6, UPT, UPT, -UR22, UR16, URZ ;  /* 0x0000001016067290 */ /* 0x000fe4000fffe1ff */
[----:B------:R-:W-:Y:S02]  /*00a0*/  UISETP.EQ.OR UP0, UPT, UR5, URZ, UP0 ;  /* 0x000000ff0500728c */ /* 0x000fe40008702670 */
[----:B------:R-:W-:-:S04]  /*00b0*/  UISETP.LT.AND UP1, UPT, UR24, UR6, UPT ;  /* 0x000000061800728c */ /* 0x000fc8000bf21270 */
[----:B------:R-:W-:-:S03]  /*00c0*/  USEL UR23, UR24, UR6, UP1 ;  /* 0x0000000618177287 */ /* 0x000fc60008800000 */
[----:B----4-:R-:W-:Y:S09]  /*00d0*/  BRA.U UP0, `(.L_x_27) ;  /* 0x0000000100dc7547 */ /* 0x010ff2000b800000 */
        /* <DEDUP_REMOVED lines=20> */
[----:B------:R-:W-:Y:S02]  /*0220*/  ULOP3.LUT UR13, UR13, 0xfffffff0, URZ, 0xc0, !UPT ;  /* 0xfffffff00d0d7892 */ /* 0x000fe4000f8ec0ff */
[----:B------:R-:W-:Y:S02]  /*0230*/  ULOP3.LUT UR12, UR12, 0xfffffff0, URZ, 0xc0, !UPT ;  /* 0xfffffff00c0c7892 */ /* 0x000fe4000f8ec0ff */
[----:B------:R-:W-:Y:S02]  /*0240*/  ULEA UR14, UR16, UR14, 0x18 ;  /* 0x0000000e100e7291 */ /* 0x000fe4000f8ec0ff */
[----:B------:R-:W-:Y:S01]  /*0250*/  USHF.R.U32.HI UR7, URZ, 0x4, UR13 ;  /* 0x00000004ff077899 */ /* 0x000fe2000801160d */
        /* <DEDUP_REMOVED lines=8> */
[----:B------:R-:W-:-:S02]  /*02e0*/  UIADD3 UR13, UPT, UPT, UR13, UR12, URZ ;  /* 0x0000000c0d0d7290 */ /* 0x000fc4000fffe0ff */
[----:B------:R-:W-:Y:S02]  /*02f0*/  ULEA UR16, UR17, UR14, 0x9 ;  /* 0x0000000e11107291 */ /* 0x000fe4000f8e48ff */
[----:B------:R-:W-:Y:S02]  /*0300*/  USHF.R.U32.HI UR12, URZ, 0x4, UR12 ;  /* 0x00000004ff0c7899 */ /* 0x000fe4000801160c */
[----:B----4-:R-:W-:Y:S01]  /*0310*/  UIMAD.WIDE UR4, UR22, 0x4, UR4 ;  /* 0x00000004160478a5 */ /* 0x010fe2000f8e0204 */
[----:B------:R-:W-:Y:S01]  /*0320*/  IMAD.U32 R0, RZ, RZ, UR13 ;  /* 0x0000000dff007e24 */ /* 0x000fe2000f8e00ff */
[----:B------:R-:W-:Y:S02]  /*0330*/  UPRMT UR7, UR7, 0x5410, URZ ;  /* 0x0000541007077896 */ /* 0x000fe400080000ff */
[----:B--2---:R-:W-:Y:S02]  /*0340*/  UIMAD.WIDE UR8, UR22, 0x4, UR8 ;  /* 0x00000004160878a5 */ /* 0x004fe4000f8e0208 */
[----:B------:R-:W-:-:S02]  /*0350*/  UIADD3 UR18, UPT, UPT, UR16, 0x80, URZ ;  /* 0x0000008010127890 */ /* 0x000fc4000fffe0ff */
[----:B------:R-:W-:Y:S01]  /*0360*/  UPRMT UR12, UR12, 0x5410, URZ ;  /* 0x000054100c0c7896 */ /* 0x000fe200080000ff */
[----:B------:R-:W-:Y:S02]  /*0370*/  UMOV UR19, UR15 ;  /* 0x0000000f00137c82 */ /* 0x000fe40008000000 */
[----:B---3--:R1:W-:Y:S06]  /*0380*/  UBLKCP.S.G [UR14], [UR4], UR7 ;  /* 0x0000000e040073ba */ /* 0x0083ec0008000207 */
[----:B------:R1:W-:Y:S01]  /*0390*/  UBLKCP.S.G [UR18], [UR8], UR12 ;  /* 0x00000012080073ba */ /* 0x0003e2000800020c */
[----:B------:R1:W-:Y:S01]  /*03a0*/  SYNCS.ARRIVE.TRANS64 RZ, [UR15], R0 ;  /* 0x00000000ffff79a7 */ /* 0x0003e2000800000f */
[----:B------:R-:W-:Y:S01]  /*03b0*/  NOP ;  /* 0x0000000000007918 */ /* 0x000fe20000000000 */
.L_x_29:
[----:B-1----:R-:W-:Y:S05]  /*03c0*/  BSYNC.RECONVERGENT B0 ;  /* 0x0000000000007941 */ /* 0x002fea0003800200 */
.L_x_28:
[----:B------:R-:W1:Y:S08]  /*03d0*/  S2UR UR5, SR_CgaCtaId ;  /* 0x00000000000579c3 */ /* 0x000e700000008800 */
[----:B------:R-:W-:Y:S01]  /*03e0*/  BAR.SYNC.DEFER_BLOCKING 0x0 ;  /* 0x0000000000007b1d */ /* 0x000fe20000010000 */
[----:B------:R-:W-:-:S05]  /*03f0*/  SHF.L.U32 R0, RZ, 0x1f, RZ ;  /* 0x0000001fff007819 */ /* 0x000fca00000006ff */
[----:B------:R-:W-:Y:S02]  /*0400*/  UMOV UR4, 0x400 ;  /* 0x0000040000047882 */ /* 0x000fe40000000000 */
[----:B-1----:R-:W-:-:S12]  /*0410*/  ULEA UR4, UR5, UR4, 0x18 ;  /* 0x0000000405047291 */ /* 0x002fd8000f8ec0ff */
.L_x_30:
[----:B------:R-:W1:Y:S02]  /*0420*/  SYNCS.PHASECHK.TRANS64.TRYWAIT P0, [UR4], R0 ;  /* 0x00000000ff0075a7 */ /* 0x000e640008001104 */
[----:B-1----:R-:W-:Y:S05]  /*0430*/  @!P0 BRA `(.L_x_30) ;  /* 0xfffffffc00f88947 */ /* 0x002fea000383ffff */
[----:B------:R-:W-:Y:S05]  /*0440*/  BRA `(.L_x_31) ;  /* 0x0000001400687947 */ /* 0x000fea0003800000 */
.L_x_27:
[----:B------:R-:W1:Y:S01]  /*0450*/  S2R R2, SR_TID.Y ;  /* 0x0000000000027919 */ /* 0x000e620000002200 */
[----:B------:R-:W2:Y:S01]  /*0460*/  LDCU UR10, c[0x0][0x360] ;  /* 0x00006c00ff0a77ac */ /* 0x000ea20008000800 */
[----:B------:R-:W-:Y:S01]  /*0470*/  BSSY.RECONVERGENT B0, `(.L_x_32) ;  /* 0x00000b1000007945 */ /* 0x000fe20003800200 */
[----:B------:R-:W1:Y:S01]  /*0480*/  S2R R3, SR_TID.Z ;  /* 0x0000000000037919 */ /* 0x000e620000002300 */
[----:B------:R-:W2:Y:S01]  /*0490*/  LDCU UR11, c[0x0][0x364] ;  /* 0x00006c80ff0b77ac */ /* 0x000ea20008000800 */
[----:B------:R-:W3:Y:S01]  /*04a0*/  LDC R0, c[0x0][0x368] ;  /* 0x0000da00ff007b82 */ /* 0x000ee20000000800 */
[----:B------:R-:W4:Y:S01]  /*04b0*/  S2R R5, SR_TID.X ;  /* 0x0000000000057919 */ /* 0x000f220000002100 */
[----:B------:R-:W-:Y:S02]  /*04c0*/  USHF.L.U32 UR4, UR23, 0x2, URZ ;  /* 0x0000000217047899 */ /* 0x000fe400080006ff */
[----:B------:R-:W-:Y:S02]  /*04d0*/  USHF.R.S32.HI UR12, URZ, 0x1f, UR22 ;  /* 0x0000001fff0c7899 */ /* 0x000fe40008011416 */
[----:B------:R-:W-:-:S04]  /*04e0*/  USHF.R.S32.HI UR5, URZ, 0x1f, UR4 ;  /* 0x0000001fff057899 */ /* 0x000fc80008011404 */
[----:B------:R-:W-:Y:S02]  /*04f0*/  USHF.R.U32.HI UR13, URZ, 0x2, UR5 ;  /* 0x00000002ff0d7899 */ /* 0x000fe40008011605 */
[----:B------:R-:W-:Y:S02]  /*0500*/  USHF.R.U64 UR7, UR4, 0x2, UR5 ;  /* 0x0000000204077899 */ /* 0x000fe40008001205 */
[----:B--2---:R-:W-:Y:S02]  /*0510*/  UIMAD UR4, UR10, UR11, URZ ;  /* 0x0000000b0a0472a4 */ /* 0x004fe4000f8e02ff */
[----:B-1----:R-:W-:Y:S02]  /*0520*/  IMAD R2, R3, UR11, R2 ;  /* 0x0000000b03027c24 */ /* 0x002fe4000f8e0202 */
[----:B------:R-:W-:Y:S02]  /*0530*/  IMAD.U32 R3, RZ, RZ, UR13 ;  /* 0x0000000dff037e24 */ /* 0x000fe4000f8e00ff */
[----:B----4-:R-:W-:-:S02]  /*0540*/  IMAD R2, R2, UR10, R5 ;  /* 0x0000000a02027c24 */ /* 0x010fc4000f8e0205 */
[----:B---3--:R-:W-:Y:S01]  /*0550*/  IMAD R5, R0, UR4, RZ ;  /* 0x0000000400057c24 */ /* 0x008fe2000f8e02ff */
[----:B------:R-:W-:Y:S02]  /*0560*/  UMOV UR4, URZ ;  /* 0x000000ff00047c82 */ /* 0x000fe40008000000 */
[----:B------:R-:W-:-:S04]  /*0570*/  ISETP.LT.U32.AND P0, PT, R2, UR7, PT ;  /* 0x0000000702007c0c */ /* 0x000fc8000bf01070 */
[----:B------:R-:W-:Y:S01]  /*0580*/  ISETP.GT.U32.AND.EX P0, PT, R3, RZ, PT, P0 ;  /* 0x000000ff0300720c */ /* 0x000fe20003f04100 */
[----:B------:R-:W-:-:S12]  /*0590*/  IMAD.MOV.U32 R3, RZ, RZ, RZ ;  /* 0x000000ffff037224 */ /* 0x000fd800078e00ff */
[----:B------:R-:W-:Y:S05]  /*05a0*/  @!P0 BRA `(.L_x_33) ;  /* 0x0000000800748947 */ /* 0x000fea0003800000 */
[----:B------:R-:W-:Y:S01]  /*05b0*/  IMAD.IADD R7, R5, 0x1, R2 ;  /* 0x0000000105077824 */ /* 0x000fe200078e0202 */
[----:B------:R-:W-:Y:S01]  /*05c0*/  MOV R6, UR7 ;  /* 0x0000000700067c02 */ /* 0x000fe20008000f00 */
[----:B------:R-:W-:Y:S01]  /*05d0*/  IMAD.U32 R4, RZ, RZ, UR13 ;  /* 0x0000000dff047e24 */ /* 0x000fe2000f8e00ff */
[----:B------:R-:W-:Y:S01]  /*05e0*/  BSSY.RECONVERGENT B1, `(.L_x_34) ;  /* 0x0000029000017945 */ /* 0x000fe20003800200 */
[----:B------:R-:W-:Y:S01]  /*05f0*/  IMAD.U32 R8, RZ, RZ, UR13 ;  /* 0x0000000dff087e24 */ /* 0x000fe2000f8e00ff */
[C---:B------:R-:W-:Y:S01]  /*0600*/  ISETP.LT.U32.AND P1, PT, R7.reuse, UR7, PT ;  /* 0x0000000707007c0c */ /* 0x040fe2000bf21070 */
[----:B------:R-:W-:Y:S01]  /*0610*/  IMAD.MOV.U32 R9, RZ, RZ, -0x1 ;  /* 0xffffffffff097424 */ /* 0x000fe200078e00ff */
[----:B------:R-:W-:Y:S02]  /*0620*/  ISETP.LT.U32.AND P0, PT, R7, UR7, PT ;  /* 0x0000000707007c0c */ /* 0x000fe4000bf01070 */
[----:B------:R-:W-:Y:S02]  /*0630*/  ISETP.GT.U32.AND.EX P1, PT, R4, RZ, PT, P1 ;  /* 0x000000ff0400720c */ /* 0x000fe40003f24110 */
[----:B------:R-:W-:Y:S01]  /*0640*/  ISETP.GT.U32.AND.EX P0, PT, R8, RZ, PT, P0 ;  /* 0x000000ff0800720c */ /* 0x000fe20003f04100 */
[----:B------:R-:W-:Y:S01]  /*0650*/  IMAD.U32 R8, RZ, RZ, UR13 ;  /* 0x0000000dff087e24 */ /* 0x000fe2000f8e00ff */
[----:B------:R-:W-:-:S02]  /*0660*/  SEL R6, R6, R7, P1 ;  /* 0x0000000706067207 */ /* 0x000fc40000800000 */
[----:B------:R-:W-:Y:S02]  /*0670*/  SEL R4, RZ, 0x1, !P0 ;  /* 0x00000001ff047807 */ /* 0x000fe40004000000 */
        /* <DEDUP_REMOVED lines=13> */
[----:B------:R-:W-:-:S04]  /*0750*/  IMAD.HI.U32 R7, R7, R9, R6 ;  /* 0x0000000907077227 */ /* 0x000fc800078e0006 */
[----:B------:R-:W-:Y:S02]  /*0760*/  IMAD.MOV.U32 R9, RZ, RZ, RZ ;  /* 0x000000ffff097224 */ /* 0x000fe400078e00ff */
[----:B------:R-:W-:-:S04]  /*0770*/  IMAD.HI.U32 R7, R7, R12, RZ ;  /* 0x0000000c07077227 */ /* 0x000fc800078e00ff */
[----:B------:R-:W-:-:S04]  /*0780*/  IMAD.MOV R10, RZ, RZ, -R7 ;  /* 0x000000ffff0a7224 */ /* 0x000fc800078e0a07 */
[----:B------:R-:W-:-:S05]  /*0790*/  IMAD R10, R5, R10, R12 ;  /* 0x0000000a050a7224 */ /* 0x000fca00078e020c */
[----:B------:R-:W-:-:S13]  /*07a0*/  ISETP.GE.U32.AND P0, PT, R10, R5, PT ;  /* 0x000000050a00720c */ /* 0x000fda0003f06070 */
[----:B------:R-:W-:Y:S01]  /*07b0*/  @P0 IADD3 R10, PT, PT, -R5, R10, RZ ;  /* 0x0000000a050a0210 */ /* 0x000fe20007ffe1ff */
[----:B------:R-:W-:-:S03]  /*07c0*/  @P0 VIADD R7, R7, 0x1 ;  /* 0x0000000107070836 */ /* 0x000fc60000000000 */
[----:B------:R-:W-:-:S13]  /*07d0*/  ISETP.GE.U32.AND P1, PT, R10, R5, PT ;  /* 0x000000050a00720c */ /* 0x000fda0003f26070 */
[----:B------:R-:W-:Y:S01]  /*07e0*/  @P1 VIADD R7, R7, 0x1 ;  /* 0x0000000107071836 */ /* 0x000fe20000000000 */
[----:B------:R-:W-:-:S05]  /*07f0*/  @!P2 LOP3.LUT R7, RZ, R5, RZ, 0x33, !PT ;  /* 0x00000005ff07a212 */ /* 0x000fca00078e33ff */
[----:B------:R-:W-:Y:S01]  /*0800*/  IMAD.MOV.U32 R8, RZ, RZ, R7 ;  /* 0x000000ffff087224 */ /* 0x000fe200078e0007 */
[----:B------:R-:W-:Y:S06]  /*0810*/  BRA `(.L_x_36) ;  /* 0x0000000000147947 */ /* 0x000fec0003800000 */
.L_x_35:
[----:B------:R-:W-:Y:S01]  /*0820*/  IMAD.MOV.U32 R9, RZ, RZ, R12 ;  /* 0x000000ffff097224 */ /* 0x000fe200078e000c */
[----:B------:R-:W-:-:S07]  /*0830*/  MOV R8, 0x850 ;  /* 0x0000085000087802 */ /* 0x000fce0000000f00 */
[----:B------:R-:W-:Y:S05]  /*0840*/  CALL.REL.NOINC `($__internal_1_$__cuda_sm20_div_u64) ;  /* 0x0000001400747944 */ /* 0x000fea0003c00000 */
[----:B------:R-:W-:Y:S01]  /*0850*/  IMAD.MOV.U32 R8, RZ, RZ, R6 ;  /* 0x000000ffff087224 */ /* 0x000fe200078e0006 */
[----:B------:R-:W-:-:S07]  /*0860*/  MOV R9, R7 ;  /* 0x0000000700097202 */ /* 0x000fce0000000f00 */
.L_x_36:
[----:B------:R-:W-:Y:S05]  /*0870*/  BSYNC.RECONVERGENT B1 ;  /* 0x0000000000017941 */ /* 0x000fea0003800200 */
.L_x_34:
[----:B------:R-:W-:Y:S01]  /*0880*/  IADD3 R12, P0, PT, R8, R4, RZ ;  /* 0x00000004080c7210 */ /* 0x000fe20007f1e0ff */
[----:B------:R-:W1:Y:S01]  /*0890*/  LDC R6, c[0x0][0x3a0] ;  /* 0x0000e800ff067b82 */ /* 0x000e620000000800 */
[----:B------:R-:W-:Y:S01]  /*08a0*/  BSSY.RECONVERGENT B1, `(.L_x_37) ;  /* 0x0000030000017945 */ /* 0x000fe20003800200 */
[----:B------:R-:W-:Y:S01]  /*08b0*/  IMAD.MOV.U32 R27, RZ, RZ, R2 ;  /* 0x000000ffff1b7224 */ /* 0x000fe200078e0002 */
[C---:B------:R-:W-:Y:S01]  /*08c0*/  LOP3.LUT R4, R12.reuse, 0x3, RZ, 0xc0, !PT ;  /* 0x000000030c047812 */ /* 0x040fe200078ec0ff */
[----:B------:R-:W-:Y:S01]  /*08d0*/  IMAD.X R8, RZ, RZ, R9, P0 ;  /* 0x000000ffff087224 */ /* 0x000fe200000e0609 */
[----:B------:R-:W-:Y:S02]  /*08e0*/  ISETP.GE.U32.AND P0, PT, R12, 0x3, PT ;  /* 0x000000030c00780c */ /* 0x000fe40003f06070 */
[----:B------:R-:W-:Y:S01]  /*08f0*/  ISETP.NE.U32.AND P1, PT, R4, 0x3, PT ;  /* 0x000000030400780c */ /* 0x000fe20003f25070 */
[----:B------:R-:W-:Y:S01]  /*0900*/  IMAD.MOV.U32 R4, RZ, RZ, R3 ;  /* 0x000000ffff047224 */ /* 0x000fe200078e0003 */
[----:B------:R-:W-:-:S02]  /*0910*/  ISETP.GE.U32.AND.EX P0, PT, R8, RZ, PT, P0 ;  /* 0x000000ff0800720c */ /* 0x000fc40003f06100 */
[----:B------:R-:W-:Y:S02]  /*0920*/  ISETP.NE.AND.EX P1, PT, RZ, RZ, PT, P1 ;  /* 0x000000ffff00720c */ /* 0x000fe40003f25310 */
[----:B-1----:R-:W-:-:S11]  /*0930*/  SHF.R.S32.HI R11, RZ, 0x1f, R6 ;  /* 0x0000001fff0b7819 */ /* 0x002fd60000011406 */
[----:B------:R-:W-:Y:S05]  /*0940*/  @!P1 BRA `(.L_x_38) ;  /* 0x0000000000949947 */ /* 0x000fea0003800000 */
[----:B------:R-:W1:Y:S01]  /*0950*/  S2UR UR8, SR_CgaCtaId ;  /* 0x00000000000879c3 */ /* 0x000e620000008800 */
[----:B------:R-:W2:Y:S01]  /*0960*/  LDCU.64 UR14, c[0x0][0x398] ;  /* 0x00007300ff0e77ac */ /* 0x000ea20008000a00 */
[----:B------:R-:W-:Y:S02]  /*0970*/  VIADD R12, R12, 0x1 ;  /* 0x000000010c0c7836 */ /* 0x000fe40000000000 */
[----:B------:R-:W-:Y:S01]  /*0980*/  IMAD R8, R0, UR11, RZ ;  /* 0x0000000b00087c24 */ /* 0x000fe2000f8e02ff */
[----:B------:R-:W-:Y:S01]  /*0990*/  USHF.L.U32 UR5, UR22, 0x2, URZ ;  /* 0x0000000216057899 */ /* 0x000fe200080006ff */
[----:B------:R-:W-:Y:S01]  /*09a0*/  IMAD.MOV.U32 R27, RZ, RZ, R2 ;  /* 0x000000ffff1b7224 */ /* 0x000fe200078e0002 */
[----:B------:R-:W-:Y:S01]  /*09b0*/  USHF.L.U64.HI UR9, UR22, 0x2, UR12 ;  /* 0x0000000216097899 */ /* 0x000fe2000801020c */
[----:B------:R-:W-:Y:S01]  /*09c0*/  LOP3.LUT R12, R12, 0x3, RZ, 0xc0, !PT ;  /* 0x000000030c0c7812 */ /* 0x000fe200078ec0ff */
[----:B------:R-:W-:Y:S02]  /*09d0*/  IMAD R10, R8, UR10, RZ ;  /* 0x0000000a080a7c24 */ /* 0x000fe4000f8e02ff */
[----:B------:R-:W-:Y:S01]  /*09e0*/  LEA R7, P1, R2, UR5, 0x2 ;  /* 0x0000000502077c11 */ /* 0x000fe2000f8210ff */
[----:B------:R-:W-:-:S02]  /*09f0*/  UMOV UR5, 0x400 ;  /* 0x0000040000057882 */ /* 0x000fc40000000000 */
[----:B------:R-:W-:Y:S01]  /*0a00*/  UIADD3 UR5, UPT, UPT, UR5, 0x80, URZ ;  /* 0x0000008005057890 */ /* 0x000fe2000fffe0ff */
[----:B------:R-:W-:Y:S02]  /*0a10*/  LEA.HI.X R4, R2, UR9, R3, 0x2, P1 ;  /* 0x0000000902047c11 */ /* 0x000fe400088f1403 */
[----:B------:R-:W-:Y:S02]  /*0a20*/  IADD3 R12, P1, PT, RZ, -R12, RZ ;  /* 0x8000000cff0c7210 */ /* 0x000fe40007f3e0ff */
[----:B--2---:R-:W-:-:S03]  /*0a30*/  IADD3 R14, P2, P3, R7, UR14, R6 ;  /* 0x0000000e070e7c10 */ /* 0x004fc6000fb5e006 */
[----:B------:R-:W-:Y:S01]  /*0a40*/  IMAD.X R13, RZ, RZ, -0x1, P1 ;  /* 0xffffffffff0d7424 */ /* 0x000fe200008e06ff */
[----:B------:R-:W-:Y:S01]  /*0a50*/  IADD3.X R15, PT, PT, R4, UR15, R11, P2, P3 ;  /* 0x0000000f040f7c10 */ /* 0x000fe200097e640b */
[----:B-1----:R-:W-:Y:S01]  /*0a60*/  ULEA UR5, UR8, UR5, 0x18 ;  /* 0x0000000508057291 */ /* 0x002fe2000f8ec0ff */
[----:B------:R-:W-:-:S05]  /*0a70*/  MOV R4, R3 ;  /* 0x0000000300047202 */ /* 0x000fca0000000f00 */
[----:B------:R-:W-:-:S04]  /*0a80*/  VIADD R7, R6, UR5 ;  /* 0x0000000506077c36 */ /* 0x000fc80008000000 */
[----:B------:R-:W-:-:S07]  /*0a90*/  IMAD R7, R2, 0x4, R7 ;  /* 0x0000000402077824 */ /* 0x000fce00078e0207 */
.L_x_39:
        /* <DEDUP_REMOVED lines=13> */
[----:B------:R-:W-:-:S02]  /*0b70*/  ISETP.NE.AND.EX P1, PT, R13, RZ, PT, P1 ;  /* 0x000000ff0d00720c */ /* 0x000fc40003f25310 */
[----:B-1----:R-:W-:-:S11]  /*0b80*/  LEA R7, R10, R7, 0x2 ;  /* 0x000000070a077211 */ /* 0x002fd600078e10ff */
[----:B------:R-:W-:Y:S05]  /*0b90*/  @P1 BRA `(.L_x_39) ;  /* 0xfffffffc00c01947 */ /* 0x000fea000383ffff */
.L_x_38:
[----:B------:R-:W-:Y:S05]  /*0ba0*/  BSYNC.RECONVERGENT B1 ;  /* 0x0000000000017941 */ /* 0x000fea0003800200 */
.L_x_37:
[----:B------:R-:W-:Y:S05]  /*0bb0*/  @!P0 BRA `(.L_x_33) ;  /* 0x0000000000f08947 */ /* 0x000fea0003800000 */
[----:B------:R-:W1:Y:S01]  /*0bc0*/  LDCU.64 UR14, c[0x0][0x398] ;  /* 0x00007300ff0e77ac */ /* 0x000e620008000a00 */
[----:B------:R-:W2:Y:S01]  /*0bd0*/  S2UR UR9, SR_CgaCtaId ;  /* 0x00000000000979c3 */ /* 0x000ea20000008800 */
[----:B------:R-:W-:Y:S01]  /*0be0*/  IMAD.SHL.U32 R9, R5, 0x4, RZ ;  /* 0x0000000405097824 */ /* 0x000fe200078e00ff */
[----:B------:R-:W-:Y:S01]  /*0bf0*/  UMOV UR8, 0x400 ;  /* 0x0000040000087882 */ /* 0x000fe20000000000 */
[----:B------:R-:W-:Y:S01]  /*0c00*/  IMAD R21, R0, UR11, RZ ;  /* 0x0000000b00157c24 */ /* 0x000fe2000f8e02ff */
[----:B------:R-:W-:Y:S01]  /*0c10*/  UIADD3 UR8, UPT, UPT, UR8, 0x80, URZ ;  /* 0x0000008008087890 */ /* 0x000fe2000fffe0ff */
[----:B------:R-:W-:Y:S02]  /*0c20*/  UMOV UR5, URZ ;  /* 0x000000ff00057c82 */ /* 0x000fe40008000000 */
[----:B------:R-:W-:Y:S01]  /*0c30*/  IMAD R21, R21, UR10, RZ ;  /* 0x0000000a15157c24 */ /* 0x000fe2000f8e02ff */
[----:B-1----:R-:W-:Y:S01]  /*0c40*/  IADD3 R25, P0, PT, R6, UR14, RZ ;  /* 0x0000000e06197c10 */ /* 0x002fe2000ff1e0ff */
[----:B------:R-:W-:-:S03]  /*0c50*/  USHF.L.U64.HI UR14, UR22, 0x2, UR12 ;  /* 0x00000002160e7899 */ /* 0x000fc6000801020c */
[----:B------:R-:W-:Y:S01]  /*0c60*/  IADD3.X R7, PT, PT, R11, UR15, RZ, P0, !PT ;  /* 0x0000000f0b077c10 */ /* 0x000fe200087fe4ff */
[----:B------:R-:W-:Y:S02]  /*0c70*/  USHF.L.U32 UR15, UR22, 0x2, URZ ;  /* 0x00000002160f7899 */ /* 0x000fe400080006ff */
[C---:B------:R-:W-:Y:S01]  /*0c80*/  IADD3 R8, P0, PT, R27.reuse, UR22, RZ ;  /* 0x000000161b087c10 */ /* 0x040fe2000ff1e0ff */
[----:B--2---:R-:W-:Y:S01]  /*0c90*/  ULEA UR8, UR9, UR8, 0x18 ;  /* 0x0000000809087291 */ /* 0x004fe2000f8ec0ff */
[----:B------:R-:W-:Y:S02]  /*0ca0*/  SHF.R.U32.HI R11, RZ, 0x1e, R5 ;  /* 0x0000001eff0b7819 */ /* 0x000fe40000011605 */
[----:B------:R-:W-:Y:S01]  /*0cb0*/  IADD3.X R15, PT, PT, R4, UR12, RZ, P0, !PT ;  /* 0x0000000c040f7c10 */ /* 0x000fe200087fe4ff */
[----:B------:R-:W-:Y:S01]  /*0cc0*/  IMAD.SHL.U32 R14, R8, 0x4, RZ ;  /* 0x00000004080e7824 */ /* 0x000fe200078e00ff */
[----:B------:R-:W-:Y:S01]  /*0cd0*/  LEA R10, P0, R27, UR15, 0x2 ;  /* 0x0000000f1b0a7c11 */ /* 0x000fe2000f8010ff */
[----:B------:R-:W-:Y:S01]  /*0ce0*/  VIADD R6, R6, UR8 ;  /* 0x0000000806067c36 */ /* 0x000fe20008000000 */
[----:B------:R-:W-:-:S02]  /*0cf0*/  SHF.L.U64.HI R15, R8, 0x2, R15 ;  /* 0x00000002080f7819 */ /* 0x000fc4000001020f */
[C---:B------:R-:W-:Y:S01]  /*0d00*/  LEA.HI.X R12, R27.reuse, UR14, R4, 0x2, P0 ;  /* 0x0000000e1b0c7c11 */ /* 0x040fe200080f1404 */
[----:B------:R-:W-:Y:S01]  /*0d10*/  IMAD R8, R27, 0x4, R6 ;  /* 0x000000041b087824 */ /* 0x000fe200078e0206 */
[-C--:B------:R-:W-:Y:S01]  /*0d20*/  IADD3 R20, P1, PT, R9, R10.reuse, RZ ;  /* 0x0000000a09147210 */ /* 0x080fe20007f3e0ff */
[C---:B------:R-:W-:Y:S01]  /*0d30*/  IMAD.WIDE.U32 R14, R5.reuse, 0xc, R14 ;  /* 0x0000000c050e7825 */ /* 0x040fe200078e000e */
[----:B------:R-:W-:Y:S02]  /*0d40*/  LEA R13, P0, R5, R10, 0x3 ;  /* 0x0000000a050d7211 */ /* 0x000fe400078018ff */
[----:B------:R-:W-:Y:S01]  /*0d50*/  LEA R22, R21, R8, 0x2 ;  /* 0x0000000815167211 */ /* 0x000fe200078e10ff */
[----:B------:R-:W-:Y:S01]  /*0d60*/  IMAD.X R26, R11, 0x1, R12, P1 ;  /* 0x000000010b1a7824 */ /* 0x000fe200008e060c */
[----:B------:R-:W-:Y:S01]  /*0d70*/  LEA.HI.X R24, R5, R12, RZ, 0x3, P0 ;  /* 0x0000000c05187211 */ /* 0x000fe200000f1cff */
[----:B------:R-:W-:Y:S02]  /*0d80*/  VIADD R28, R15, UR5 ;  /* 0x000000050f1c7c36 */ /* 0x000fe40008000000 */
[----:B------:R-:W-:-:S02]  /*0d90*/  IMAD R23, R21, 0x8, R8 ;  /* 0x0000000815177824 */ /* 0x000fc400078e0208 */
[----:B------:R-:W-:-:S07]  /*0da0*/  IMAD R6, R21, 0xc, R8 ;  /* 0x0000000c15067824 */ /* 0x000fce00078e0208 */
.L_x_40:
[----:B------:R-:W-:-:S05]  /*0db0*/  IADD3 R18, P0, PT, R25, R10, RZ ;  /* 0x0000000a19127210 */ /* 0x000fca0007f1e0ff */
[----:B------:R-:W-:Y:S01]  /*0dc0*/  IMAD.X R19, R7, 0x1, R12, P0 ;  /* 0x0000000107137824 */ /* 0x000fe200000e060c */
[----:B------:R-:W-:-:S04]  /*0dd0*/  IADD3 R16, P0, PT, R25, R20, RZ ;  /* 0x0000001419107210 */ /* 0x000fc80007f1e0ff */
[----:B------:R-:W-:Y:S01]  /*0de0*/  @!PT LDS RZ, [RZ] ;  /* 0x00000000fffff984 */ /* 0x000fe20000000800 */
[----:B------:R-:W-:Y:S01]  /*0df0*/  @!PT LDS RZ, [RZ] ;  /* 0x00000000fffff984 */ /* 0x000fe20000000800 */
[----:B------:R-:W-:Y:S01]  /*0e00*/  @!PT LDS RZ, [RZ] ;  /* 0x00000000fffff984 */ /* 0x000fe20000000800 */
[----:B------:R1:W-:Y:S01]  /*0e10*/  LDGSTS.E [R8], desc[UR20][R18.64] ;  /* 0x0000000012087fae */ /* 0x0003e2000b9a1014 */
[----:B------:R-:W-:-:S05]  /*0e20*/  IMAD.X R17, R7, 0x1, R26, P0 ;  /* 0x0000000107117824 */ /* 0x000fca00000e061a */
[----:B------:R2:W-:Y:S01]  /*0e30*/  LDGSTS.E [R22], desc[UR20][R16.64] ;  /* 0x0000000010167fae */ /* 0x0005e2000b9a1014 */
[----:B-1----:R-:W-:Y:S01]  /*0e40*/  IMAD R8, R21, 0x10, R8 ;  /* 0x0000001015087824 */ /* 0x002fe200078e0208 */
[----:B--2---:R-:W-:Y:S01]  /*0e50*/  IADD3 R16, P0, PT, R25, R13, RZ ;  /* 0x0000000d19107210 */ /* 0x004fe20007f1e0ff */
[----:B------:R-:W-:-:S04]  /*0e60*/  IMAD R22, R21, 0x10, R22 ;  /* 0x0000001015167824 */ /* 0x000fc800078e0216 */
[----:B------:R-:W-:Y:S01]  /*0e70*/  IMAD.X R17, R7, 0x1, R24, P0 ;  /* 0x0000000107117824 */ /* 0x000fe200000e0618 */
[----:B------:R-:W-:-:S04]  /*0e80*/  IADD3 R18, P0, PT, R25, R14, RZ ;  /* 0x0000000e19127210 */ /* 0x000fc80007f1e0ff */
[----:B------:R1:W-:Y:S01]  /*0e90*/  LDGSTS.E [R23], desc[UR20][R16.64] ;  /* 0x0000000010177fae */ /* 0x0003e2000b9a1014 */
[----:B------:R-:W-:Y:S01]  /*0ea0*/  IMAD.X R19, R7, 0x1, R28, P0 ;  /* 0x0000000107137824 */ /* 0x000fe200000e061c */
[----:B------:R-:W-:-:S04]  /*0eb0*/  IADD3 R27, P0, PT, R9, R27, RZ ;  /* 0x0000001b091b7210 */ /* 0x000fc80007f1e0ff */
[----:B------:R2:W-:Y:S01]  /*0ec0*/  LDGSTS.E [R6], desc[UR20][R18.64] ;  /* 0x0000000012067fae */ /* 0x0005e2000b9a1014 */
[----:B------:R-:W-:Y:S01]  /*0ed0*/  IMAD.X R4, R11, 0x1, R4, P0 ;  /* 0x000000010b047824 */ /* 0x000fe200000e0604 */
[----:B------:R-:W-:-:S04]  /*0ee0*/  ISETP.GE.U32.AND P0, PT, R27, UR7, PT ;  /* 0x000000071b007c0c */ /* 0x000fc8000bf06070 */
[----:B------:R-:W-:Y:S01]  /*0ef0*/  ISETP.GE.U32.AND.EX P0, PT, R4, UR13, PT, P0 ;  /* 0x0000000d04007c0c */ /* 0x000fe2000bf06100 */
[----:B-1----:R-:W-:Y:S01]  /*0f00*/  IMAD.MOV.U32 R16, RZ, RZ, R25 ;  /* 0x000000ffff107224 */ /* 0x002fe200078e0019 */
[----:B------:R-:W-:Y:S02]  /*0f10*/  MOV R17, R7 ;  /* 0x0000000700117202 */ /* 0x000fe40000000f00 */
[C---:B------:R-:W-:Y:S01]  /*0f20*/  LEA R23, R21.reuse, R23, 0x4 ;  /* 0x0000001715177211 */ /* 0x040fe200078e20ff */
[----:B--2---:R-:W-:Y:S02]  /*0f30*/  IMAD R6, R21, 0x10, R6 ;  /* 0x0000001015067824 */ /* 0x004fe400078e0206 */
[----:B------:R-:W-:-:S04]  /*0f40*/  IMAD.WIDE.U32 R16, R5, 0x10, R16 ;  /* 0x0000001005107825 */ /* 0x000fc800078e0010 */
[----:B------:R-:W-:Y:S02]  /*0f50*/  IMAD.MOV.U32 R25, RZ, RZ, R16 ;  /* 0x000000ffff197224 */ /* 0x000fe400078e0010 */
[----:B------:R-:W-:Y:S01]  /*0f60*/  IMAD.MOV.U32 R7, RZ, RZ, R17 ;  /* 0x000000ffff077224 */ /* 0x000fe200078e0011 */
[----:B------:R-:W-:Y:S06]  /*0f70*/  @!P0 BRA `(.L_x_40) ;  /* 0xfffffffc008c8947 */ /* 0x000fec000383ffff */
.L_x_33:
[----:B------:R-:W-:Y:S05]  /*0f80*/  BSYNC.RECONVERGENT B0 ;  /* 0x0000000000007941 */ /* 0x000fea0003800200 */
.L_x_32:
[----:B------:R-:W-:Y:S01]  /*0f90*/  IMAD.U32 R4, RZ, RZ, UR13 ;  /* 0x0000000dff047e24 */ /* 0x000fe2000f8e00ff */
[----:B------:R-:W-:Y:S01]  /*0fa0*/  ISETP.LT.U32.AND P0, PT, R2, UR7, PT ;  /* 0x0000000702007c0c */ /* 0x000fe2000bf01070 */
[----:B------:R-:W0:Y:S01]  /*0fb0*/  LDGDEPBAR ;  /* 0x00000000000079af */ /* 0x000e220000000000 */
[----:B------:R-:W-:Y:S02]  /*0fc0*/  BSSY.RECONVERGENT B0, `(.L_x_41) ;  /* 0x000009f000007945 */ /* 0x000fe40003800200 */
[----:B------:R-:W-:-:S13]  /*0fd0*/  ISETP.GT.U32.AND.EX P0, PT, R4, R3, PT, P0 ;  /* 0x000000030400720c */ /* 0x000fda0003f04100 */
[----:B------:R-:W-:Y:S05]  /*0fe0*/  @!P0 BRA `(.L_x_42) ;  /* 0x0000000800708947 */ /* 0x000fea0003800000 */
[----:B------:R-:W-:Y:S01]  /*0ff0*/  IMAD.IADD R9, R5, 0x1, R2 ;  /* 0x0000000105097824 */ /* 0x000fe200078e0202 */
[----:B------:R-:W-:Y:S01]  /*1000*/  MOV R6, UR7 ;  /* 0x0000000700067c02 */ /* 0x000fe20008000f00 */
[----:B------:R-:W-:Y:S01]  /*1010*/  IMAD.U32 R4, RZ, RZ, UR13 ;  /* 0x0000000dff047e24 */ /* 0x000fe2000f8e00ff */
[----:B------:R-:W-:Y:S01]  /*1020*/  BSSY.RECONVERGENT B1, `(.L_x_43) ;  /* 0x0000027000017945 */ /* 0x000fe20003800200 */
[----:B------:R-:W-:Y:S01]  /*1030*/  IMAD.U32 R7, RZ, RZ, UR13 ;  /* 0x0000000dff077e24 */ /* 0x000fe2000f8e00ff */
[C---:B------:R-:W-:Y:S01]  /*1040*/  ISETP.LT.U32.AND P0, PT, R9.reuse, UR7, PT ;  /* 0x0000000709007c0c */ /* 0x040fe2000bf01070 */
[----:B------:R-:W-:Y:S01]  /*1050*/  IMAD.U32 R10, RZ, RZ, UR13 ;  /* 0x0000000dff0a7e24 */ /* 0x000fe2000f8e00ff */
[----:B------:R-:W-:Y:S02]  /*1060*/  ISETP.LT.U32.AND P1, PT, R9, UR7, PT ;  /* 0x0000000709007c0c */ /* 0x000fe4000bf21070 */
[----:B------:R-:W-:Y:S02]  /*1070*/  ISETP.GT.U32.AND.EX P0, PT, R4, RZ, PT, P0 ;  /* 0x000000ff0400720c */ /* 0x000fe40003f04100 */
[----:B------:R-:W-:Y:S01]  /*1080*/  ISETP.GT.U32.AND.EX P1, PT, R7, RZ, PT, P1 ;  /* 0x000000ff0700720c */ /* 0x000fe20003f24110 */
[----:B------:R-:W-:Y:S01]  /*1090*/  IMAD.MOV.U32 R7, RZ, RZ, -0x1 ;  /* 0xffffffffff077424 */ /* 0x000fe200078e00ff */
        /* <DEDUP_REMOVED lines=12> */
[----:B-1----:R-:W-:-:S06]  /*1160*/  VIADD R7, R10, 0xffffffe ;  /* 0x0ffffffe0a077836 */ /* 0x002fcc0000000000 */
[----:B------:R-:W1:Y:S02]  /*1170*/  F2I.FTZ.U32.TRUNC.NTZ R7, R7 ;  /* 0x0000000700077305 */ /* 0x000e64000021f000 */
[----:B-1----:R-:W-:-:S04]  /*1180*/  IMAD R11, R11, R7, RZ ;  /* 0x000000070b0b7224 */ /* 0x002fc800078e02ff */
[----:B------:R-:W-:-:S06]  /*1190*/  IMAD.HI.U32 R6, R7, R11, R6 ;  /* 0x0000000b07067227 */ /* 0x000fcc00078e0006 */
[----:B------:R-:W-:-:S05]  /*11a0*/  IMAD.HI.U32 R8, R6, R9, RZ ;  /* 0x0000000906087227 */ /* 0x000fca00078e00ff */
[----:B------:R-:W-:-:S05]  /*11b0*/  IADD3 R6, PT, PT, -R8, RZ, RZ ;  /* 0x000000ff08067210 */ /* 0x000fca0007ffe1ff */
[----:B------:R-:W-:Y:S02]  /*11c0*/  IMAD R6, R5, R6, R9 ;  /* 0x0000000605067224 */ /* 0x000fe400078e0209 */
[----:B------:R-:W-:-:S03]  /*11d0*/  IMAD.MOV.U32 R9, RZ, RZ, RZ ;  /* 0x000000ffff097224 */ /* 0x000fc600078e00ff */
[----:B------:R-:W-:-:S13]  /*11e0*/  ISETP.GE.U32.AND P0, PT, R6, R5, PT ;  /* 0x000000050600720c */ /* 0x000fda0003f06070 */
[----:B------:R-:W-:Y:S02]  /*11f0*/  @P0 IMAD.IADD R6, R6, 0x1, -R5 ;  /* 0x0000000106060824 */ /* 0x000fe400078e0a05 */
[----:B------:R-:W-:-:S03]  /*1200*/  @P0 VIADD R8, R8, 0x1 ;  /* 0x0000000108080836 */ /* 0x000fc60000000000 */
[----:B------:R-:W-:-:S13]  /*1210*/  ISETP.GE.U32.AND P1, PT, R6, R5, PT ;  /* 0x000000050600720c */ /* 0x000fda0003f26070 */
[----:B------:R-:W-:Y:S01]  /*1220*/  @P1 VIADD R8, R8, 0x1 ;  /* 0x0000000108081836 */ /* 0x000fe20000000000 */
[----:B------:R-:W-:Y:S01]  /*1230*/  @!P2 LOP3.LUT R8, RZ, R5, RZ, 0x33, !PT ;  /* 0x00000005ff08a212 */ /* 0x000fe200078e33ff */
[----:B------:R-:W-:Y:S06]  /*1240*/  BRA `(.L_x_45) ;  /* 0x0000000000107947 */ /* 0x000fec0003800000 */
.L_x_44:
[----:B------:R-:W-:-:S07]  /*1250*/  MOV R8, 0x1270 ;  /* 0x0000127000087802 */ /* 0x000fce0000000f00 */
[----:B------:R-:W-:Y:S05]  /*1260*/  CALL.REL.NOINC `($__internal_1_$__cuda_sm20_div_u64) ;  /* 0x0000000800ec7944 */ /* 0x000fea0003c00000 */
[----:B------:R-:W-:Y:S01]  /*1270*/  IMAD.MOV.U32 R8, RZ, RZ, R6 ;  /* 0x000000ffff087224 */ /* 0x000fe200078e0006 */
[----:B------:R-:W-:-:S07]  /*1280*/  MOV R9, R7 ;  /* 0x0000000700097202 */ /* 0x000fce0000000f00 */
.L_x_45:
[----:B------:R-:W-:Y:S05]  /*1290*/  BSYNC.RECONVERGENT B1 ;  /* 0x0000000000017941 */ /* 0x000fea0003800200 */
.L_x_43:
[----:B------:R-:W-:Y:S01]  /*12a0*/  IADD3 R4, P0, PT, R8, R4, RZ ;  /* 0x0000000408047210 */ /* 0x000fe20007f1e0ff */
[----:B------:R-:W1:Y:S01]  /*12b0*/  LDC R6, c[0x0][0x3b0] ;  /* 0x0000ec00ff067b82 */ /* 0x000e620000000800 */
[----:B------:R-:W-:Y:S02]  /*12c0*/  BSSY.RECONVERGENT B1, `(.L_x_46) ;  /* 0x0000031000017945 */ /* 0x000fe40003800200 */
[C---:B------:R-:W-:Y:S01]  /*12d0*/  LOP3.LUT R7, R4.reuse, 0x3, RZ, 0xc0, !PT ;  /* 0x0000000304077812 */ /* 0x040fe200078ec0ff */
[----:B------:R-:W-:Y:S01]  /*12e0*/  IMAD.X R8, RZ, RZ, R9, P0 ;  /* 0x000000ffff087224 */ /* 0x000fe200000e0609 */
[----:B------:R-:W-:Y:S02]  /*12f0*/  ISETP.GE.U32.AND P0, PT, R4, 0x3, PT ;  /* 0x000000030400780c */ /* 0x000fe40003f06070 */
[----:B------:R-:W-:Y:S02]  /*1300*/  ISETP.NE.U32.AND P1, PT, R7, 0x3, PT ;  /* 0x000000030700780c */ /* 0x000fe40003f25070 */
[----:B------:R-:W-:Y:S01]  /*1310*/  ISETP.GE.U32.AND.EX P0, PT, R8, RZ, PT, P0 ;  /* 0x000000ff0800720c */ /* 0x000fe20003f06100 */
[----:B------:R-:W-:Y:S01]  /*1320*/  IMAD.U32 R8, RZ, RZ, UR22 ;  /* 0x00000016ff087e24 */ /* 0x000fe2000f8e00ff */
[----:B------:R-:W-:-:S04]  /*1330*/  ISETP.NE.AND.EX P1, PT, RZ, RZ, PT, P1 ;  /* 0x000000ffff00720c */ /* 0x000fc80003f25310 */
[----:B------:R-:W-:Y:S02]  /*1340*/  SHF.R.S32.HI R8, RZ, 0x1f, R8 ;  /* 0x0000001fff087819 */ /* 0x000fe40000011408 */
[----:B-1----:R-:W-:-:S07]  /*1350*/  SHF.R.S32.HI R16, RZ, 0x1f, R6 ;  /* 0x0000001fff107819 */ /* 0x002fce0000011406 */
[----:B------:R-:W-:Y:S05]  /*1360*/  @!P1 BRA `(.L_x_47) ;  /* 0x0000000000989947 */ /* 0x000fea0003800000 */
[----:B------:R-:W1:Y:S01]  /*1370*/  S2UR UR8, SR_CgaCtaId ;  /* 0x00000000000879c3 */ /* 0x000e620000008800 */
[----:B------:R-:W2:Y:S01]  /*1380*/  LDCU.64 UR14, c[0x0][0x3a8] ;  /* 0x00007500ff0e77ac */ /* 0x000ea20008000a00 */
[----:B------:R-:W-:Y:S02]  /*1390*/  IMAD.U32 R7, RZ, RZ, UR22 ;  /* 0x00000016ff077e24 */ /* 0x000fe4000f8e00ff */
[----:B------:R-:W-:Y:S01]  /*13a0*/  VIADD R9, R4, 0x1 ;  /* 0x0000000104097836 */ /* 0x000fe20000000000 */
[----:B------:R-:W-:Y:S01]  /*13b0*/  UMOV UR5, 0x400 ;  /* 0x0000040000057882 */ /* 0x000fe20000000000 */
[----:B------:R-:W-:Y:S01]  /*13c0*/  USHF.L.U32 UR9, UR22, 0x2, URZ ;  /* 0x0000000216097899 */ /* 0x000fe200080006ff */
[----:B------:R-:W-:Y:S01]  /*13d0*/  SHF.L.U64.HI R4, R7, 0x2, R8 ;  /* 0x0000000207047819 */ /* 0x000fe20000010208 */
[----:B------:R-:W3:Y:S01]  /*13e0*/  LDC R11, c[0x0][0x384] ;  /* 0x0000e100ff0b7b82 */ /* 0x000ee20000000800 */
[----:B------:R-:W-:Y:S01]  /*13f0*/  UIADD3 UR5, UPT, UPT, UR5, 0x80, URZ ;  /* 0x0000008005057890 */ /* 0x000fe2000fffe0ff */
[----:B------:R-:W-:Y:S01]  /*1400*/  LOP3.LUT R9, R9, 0x3, RZ, 0xc0, !PT ;  /* 0x0000000309097812 */ /* 0x000fe200078ec0ff */
[----:B------:R-:W-:Y:S01]  /*1410*/  IMAD R10, R0, UR11, RZ ;  /* 0x0000000b000a7c24 */ /* 0x000fe2000f8e02ff */
[----:B------:R-:W-:-:S02]  /*1420*/  LEA R7, P1, R2, UR9, 0x2 ;  /* 0x0000000902077c11 */ /* 0x000fc4000f8210ff */
[----:B------:R-:W-:Y:S01]  /*1430*/  IADD3 R9, P3, PT, RZ, -R9, RZ ;  /* 0x80000009ff097210 */ /* 0x000fe20007f7e0ff */
[----:B------:R-:W-:Y:S01]  /*1440*/  IMAD R14, R10, UR10, RZ ;  /* 0x0000000a0a0e7c24 */ /* 0x000fe2000f8e02ff */
[----:B------:R-:W-:Y:S02]  /*1450*/  LEA.HI.X R13, R2, R4, R3, 0x2, P1 ;  /* 0x00000004020d7211 */ /* 0x000fe400008f1403 */
[----:B--2---:R-:W-:-:S04]  /*1460*/  IADD3 R12, P1, P2, R7, UR14, R6 ;  /* 0x0000000e070c7c10 */ /* 0x004fc8000fa3e006 */
[----:B------:R-:W-:Y:S01]  /*1470*/  IADD3.X R13, PT, PT, R13, UR15, R16, P1, P2 ;  /* 0x0000000f0d0d7c10 */ /* 0x000fe20008fe4410 */
[----:B-1----:R-:W-:-:S06]  /*1480*/  ULEA UR5, UR8, UR5, 0x18 ;  /* 0x0000000508057291 */ /* 0x002fcc000f8ec0ff */
[----:B------:R-:W-:-:S05]  /*1490*/  VIADD R4, R6, UR5 ;  /* 0x0000000506047c36 */ /* 0x000fca0008000000 */
[----:B---3--:R-:W-:Y:S01]  /*14a0*/  LEA R7, R11, R4, 0x9 ;  /* 0x000000040b077211 */ /* 0x008fe200078e48ff */
[----:B------:R-:W-:-:S04]  /*14b0*/  IMAD.X R4, RZ, RZ, -0x1, P3 ;  /* 0xffffffffff047424 */ /* 0x000fc800018e06ff */
[----:B------:R-:W-:-:S07]  /*14c0*/  IMAD R7, R2, 0x4, R7 ;  /* 0x0000000402077824 */ /* 0x000fce00078e0207 */
.L_x_48:
        /* <DEDUP_REMOVED lines=16> */
.L_x_47:
[----:B------:R-:W-:Y:S05]  /*15d0*/  BSYNC.RECONVERGENT B1 ;  /* 0x0000000000017941 */ /* 0x000fea0003800200 */
.L_x_46:
[----:B------:R-:W-:Y:S05]  /*15e0*/  @!P0 BRA `(.L_x_42) ;  /* 0x0000000000f08947 */ /* 0x000fea0003800000 */
[----:B------:R-:W1:Y:S01]  /*15f0*/  S2UR UR8, SR_CgaCtaId ;  /* 0x00000000000879c3 */ /* 0x000e620000008800 */
[----:B------:R-:W2:Y:S01]  /*1600*/  LDCU.64 UR14, c[0x0][0x3a8] ;  /* 0x00007500ff0e77ac */ /* 0x000ea20008000a00 */
[----:B------:R-:W-:Y:S01]  /*1610*/  IMAD.U32 R9, RZ, RZ, UR22 ;  /* 0x00000016ff097e24 */ /* 0x000fe2000f8e00ff */
[----:B------:R-:W-:Y:S01]  /*1620*/  SHF.L.U32 R17, R5, 0x2, RZ ;  /* 0x0000000205117819 */ /* 0x000fe200000006ff */
[----:B------:R-:W-:Y:S01]  /*1630*/  IMAD R22, R0, UR11, RZ ;  /* 0x0000000b00167c24 */ /* 0x000fe2000f8e02ff */
[----:B------:R-:W-:Y:S01]  /*1640*/  UMOV UR5, 0x400 ;  /* 0x0000040000057882 */ /* 0x000fe20000000000 */
[----:B------:R-:W-:Y:S01]  /*1650*/  SHF.R.U32.HI R20, RZ, 0x1e, R5 ;  /* 0x0000001eff147819 */ /* 0x000fe20000011605 */
[----:B------:R-:W-:Y:S01]  /*1660*/  UIADD3 UR5, UPT, UPT, UR5, 0x80, URZ ;  /* 0x0000008005057890 */ /* 0x000fe2000fffe0ff */
[----:B------:R-:W3:Y:S01]  /*1670*/  LDC R7, c[0x0][0x384] ;  /* 0x0000e100ff077b82 */ /* 0x000ee20000000800 */
[----:B------:R-:W-:Y:S01]  /*1680*/  SHF.L.U64.HI R18, R9, 0x2, R8 ;  /* 0x0000000209127819 */ /* 0x000fe20000010208 */
[----:B------:R-:W-:Y:S01]  /*1690*/  IMAD R22, R22, UR10, RZ ;  /* 0x0000000a16167c24 */ /* 0x000fe2000f8e02ff */
[----:B--2---:R-:W-:-:S04]  /*16a0*/  IADD3 R4, P0, PT, R6, UR14, RZ ;  /* 0x0000000e06047c10 */ /* 0x004fc8000ff1e0ff */
[----:B------:R-:W-:Y:S01]  /*16b0*/  IADD3.X R16, PT, PT, R16, UR15, RZ, P0, !PT ;  /* 0x0000000f10107c10 */ /* 0x000fe200087fe4ff */
[----:B-1----:R-:W-:Y:S02]  /*16c0*/  ULEA UR5, UR8, UR5, 0x18 ;  /* 0x0000000508057291 */ /* 0x002fe4000f8ec0ff */
[----:B------:R-:W-:-:S04]  /*16d0*/  USHF.L.U32 UR8, UR22, 0x2, URZ ;  /* 0x0000000216087899 */ /* 0x000fc800080006ff */
[----:B------:R-:W-:Y:S01]  /*16e0*/  VIADD R6, R6, UR5 ;  /* 0x0000000506067c36 */ /* 0x000fe20008000000 */
[----:B------:R-:W-:-:S03]  /*16f0*/  UMOV UR5, URZ ;  /* 0x000000ff00057c82 */ /* 0x000fc60008000000 */
[----:B---3--:R-:W-:Y:S01]  /*1700*/  IMAD R23, R7, 0x200, R6 ;  /* 0x0000020007177824 */ /* 0x008fe200078e0206 */
[----:B------:R-:W-:-:S03]  /*1710*/  IADD3 R6, P0, PT, R2, UR22, RZ ;  /* 0x0000001602067c10 */ /* 0x000fc6000ff1e0ff */
[----:B------:R-:W-:Y:S02]  /*1720*/  IMAD R23, R2, 0x4, R23 ;  /* 0x0000000402177824 */ /* 0x000fe400078e0217 */
[----:B------:R-:W-:Y:S01]  /*1730*/  IMAD.X R7, R8, 0x1, R3, P0 ;  /* 0x0000000108077824 */ /* 0x000fe200000e0603 */
[----:B------:R-:W-:Y:S01]  /*1740*/  LEA R0, P0, R2, UR8, 0x2 ;  /* 0x0000000802007c11 */ /* 0x000fe2000f8010ff */
[C-C-:B------:R-:W-:Y:S01]  /*1750*/  IMAD R25, R22.reuse, 0x4, R23.reuse ;  /* 0x0000000416197824 */ /* 0x140fe200078e0217 */
[C---:B------:R-:W-:Y:S01]  /*1760*/  LEA R27, R22.reuse, R23, 0x3 ;  /* 0x00000017161b7211 */ /* 0x040fe200078e18ff */
[----:B------:R-:W-:Y:S01]  /*1770*/  IMAD R29, R22, 0xc, R23 ;  /* 0x0000000c161d7824 */ /* 0x000fe200078e0217 */
[C---:B------:R-:W-:Y:S01]  /*1780*/  SHF.L.U64.HI R7, R6.reuse, 0x2, R7 ;  /* 0x0000000206077819 */ /* 0x040fe20000010207 */
[----:B------:R-:W-:Y:S01]  /*1790*/  IMAD.SHL.U32 R6, R6, 0x4, RZ ;  /* 0x0000000406067824 */ /* 0x000fe200078e00ff */
[----:B------:R-:W-:Y:S02]  /*17a0*/  LEA.HI.X R18, R2, R18, R3, 0x2, P0 ;  /* 0x0000001202127211 */ /* 0x000fe400000f1403 */
[-C--:B------:R-:W-:Y:S01]  /*17b0*/  IADD3 R21, P0, PT, R17, R0.reuse, RZ ;  /* 0x0000000011157210 */ /* 0x080fe20007f1e0ff */
[C---:B------:R-:W-:Y:S01]  /*17c0*/  IMAD.WIDE.U32 R6, R5.reuse, 0xc, R6 ;  /* 0x0000000c05067825 */ /* 0x040fe200078e0006 */
[----:B------:R-:W-:-:S03]  /*17d0*/  LEA R19, P1, R5, R0, 0x3 ;  /* 0x0000000005137211 */ /* 0x000fc600078218ff */
[----:B------:R-:W-:Y:S01]  /*17e0*/  IMAD.X R24, R20, 0x1, R18, P0 ;  /* 0x0000000114187824 */ /* 0x000fe200000e0612 */
[----:B------:R-:W-:Y:S01]  /*17f0*/  LEA.HI.X R26, R5, R18, RZ, 0x3, P1 ;  /* 0x00000012051a7211 */ /* 0x000fe200008f1cff */
[----:B------:R-:W-:-:S08]  /*1800*/  VIADD R28, R7, UR5 ;  /* 0x00000005071c7c36 */ /* 0x000fd00008000000 */
.L_x_49:
[C---:B------:R-:W-:Y:S02]  /*1810*/  IADD3 R12, P0, PT, R4.reuse, R0, RZ ;  /* 0x00000000040c7210 */ /* 0x040fe40007f1e0ff */
[----:B------:R-:W-:-:S03]  /*1820*/  IADD3 R8, P1, PT, R4, R21, RZ ;  /* 0x0000001504087210 */ /* 0x000fc60007f3e0ff */
[----:B------:R-:W-:Y:S01]  /*1830*/  IMAD.X R13, R16, 0x1, R18, P0 ;  /* 0x00000001100d7824 */ /* 0x000fe200000e0612 */
[----:B------:R-:W-:Y:S01]  /*1840*/  IADD3 R10, P0, PT, R4, R19, RZ ;  /* 0x00000013040a7210 */ /* 0x000fe20007f1e0ff */
[----:B------:R-:W-:Y:S01]  /*1850*/  IMAD.X R9, R16, 0x1, R24, P1 ;  /* 0x0000000110097824 */ /* 0x000fe200008e0618 */
[----:B------:R-:W-:Y:S02]  /*1860*/  IADD3 R14, P1, PT, R4, R6, RZ ;  /* 0x00000006040e7210 */ /* 0x000fe40007f3e0ff */
[----:B------:R-:W-:Y:S01]  /*1870*/  @!PT LDS RZ, [RZ] ;  /* 0x00000000fffff984 */ /* 0x000fe20000000800 */
[----:B------:R-:W-:Y:S01]  /*1880*/  @!PT LDS RZ, [RZ] ;  /* 0x00000000fffff984 */ /* 0x000fe20000000800 */
[----:B------:R-:W-:Y:S01]  /*1890*/  @!PT LDS RZ, [RZ] ;  /* 0x00000000fffff984 */ /* 0x000fe20000000800 */
[----:B------:R1:W-:Y:S01]  /*18a0*/  LDGSTS.E [R23+0x80], desc[UR20][R12.64] ;  /* 0x000800000c177fae */ /* 0x0003e2000b9a1014 */
[C---:B------:R-:W-:Y:S01]  /*18b0*/  IMAD.X R11, R16.reuse, 0x1, R26, P0 ;  /* 0x00000001100b7824 */ /* 0x040fe200000e061a */
[----:B------:R-:W-:Y:S01]  /*18c0*/  IADD3 R2, P0, PT, R17, R2, RZ ;  /* 0x0000000211027210 */ /* 0x000fe20007f1e0ff */
[----:B------:R-:W-:Y:S01]  /*18d0*/  IMAD.X R15, R16, 0x1, R28, P1 ;  /* 0x00000001100f7824 */ /* 0x000fe200008e061c */
[C---:B------:R-:W-:Y:S01]  /*18e0*/  LEA R4, P1, R5.reuse, R4, 0x4 ;  /* 0x0000000405047211 */ /* 0x040fe200078220ff */
[----:B------:R2:W-:Y:S02]  /*18f0*/  LDGSTS.E [R25+0x80], desc[UR20][R8.64] ;  /* 0x0008000008197fae */ /* 0x0005e4000b9a1014 */
[----:B------:R-:W-:Y:S01]  /*1900*/  IMAD.X R3, R20, 0x1, R3, P0 ;  /* 0x0000000114037824 */ /* 0x000fe200000e0603 */
[----:B------:R-:W-:Y:S01]  /*1910*/  ISETP.GE.U32.AND P0, PT, R2, UR7, PT ;  /* 0x0000000702007c0c */ /* 0x000fe2000bf06070 */
[----:B------:R3:W-:Y:S01]  /*1920*/  LDGSTS.E [R27+0x80], desc[UR20][R10.64] ;  /* 0x000800000a1b7fae */ /* 0x0007e2000b9a1014 */
[----:B------:R-:W-:-:S02]  /*1930*/  LEA.HI.X R16, R5, R16, RZ, 0x4, P1 ;  /* 0x0000001005107211 */ /* 0x000fc400008f24ff */
[----:B------:R-:W-:Y:S01]  /*1940*/  ISETP.GE.U32.AND.EX P0, PT, R3, UR13, PT, P0 ;  /* 0x0000000d03007c0c */ /* 0x000fe2000bf06100 */
[----:B------:R4:W-:Y:S01]  /*1950*/  LDGSTS.E [R29+0x80], desc[UR20][R14.64] ;  /* 0x000800000e1d7fae */ /* 0x0009e2000b9a1014 */
[C---:B-1----:R-:W-:Y:S01]  /*1960*/  LEA R23, R22.reuse, R23, 0x4 ;  /* 0x0000001716177211 */ /* 0x042fe200078e20ff */
[C---:B--2---:R-:W-:Y:S02]  /*1970*/  IMAD R25, R22.reuse, 0x10, R25 ;  /* 0x0000001016197824 */ /* 0x044fe400078e0219 */
[C---:B---3--:R-:W-:Y:S02]  /*1980*/  IMAD R27, R22.reuse, 0x10, R27 ;  /* 0x00000010161b7824 */ /* 0x048fe400078e021b */
[----:B----4-:R-:W-:-:S06]  /*1990*/  IMAD R29, R22, 0x10, R29 ;  /* 0x00000010161d7824 */ /* 0x010fcc00078e021d */
[----:B------:R-:W-:Y:S05]  /*19a0*/  @!P0 BRA `(.L_x_49) ;  /* 0xfffffffc00988947 */ /* 0x000fea000383ffff */
.L_x_42:
[----:B------:R-:W-:Y:S05]  /*19b0*/  BSYNC.RECONVERGENT B0 ;  /* 0x0000000000007941 */ /* 0x000fea0003800200 */
.L_x_41:
[----:B------:R-:W0:Y:S01]  /*19c0*/  LDGDEPBAR ;  /* 0x00000000000079af */ /* 0x000e220000000000 */
[----:B------:R-:W-:-:S04]  /*19d0*/  DEPBAR.LE SB0, 0x0 ;  /* 0x000080000000791a */ /* 0x000fc80000000000 */
[----:B------:R-:W-:Y:S06]  /*19e0*/  BAR.SYNC.DEFER_BLOCKING 0x0 ;  /* 0x0000000000007b1d */ /* 0x000fec0000010000 */
.L_x_31:
[----:B------:R-:W-:-:S09]  /*19f0*/  UISETP.GT.AND UP0, UPT, UR24, UR6, UPT ;  /* 0x000000061800728c */ /* 0x000fd2000bf04270 */
[----:B------:R-:W-:Y:S05]  /*1a00*/  BRA.U UP0, `(.L_x_50) ;  /* 0x0000000100807547 */ /* 0x000fea000b800000 */
        /* <DEDUP_REMOVED lines=10> */
[----:B----4-:R-:W-:Y:S01]  /*1ab0*/  UIMAD.WIDE UR4, UR22, 0x4, UR4 ;  /* 0x00000004160478a5 */ /* 0x010fe2000f8e0204 */
[----:B--2---:R-:W-:-:S03]  /*1ac0*/  IMAD R0, R3, 0x200, R0 ;  /* 0x0000020003007824 */ /* 0x004fc600078e0200 */
[----:B-1----:R-:W-:Y:S02]  /*1ad0*/  LEA R7, R7, R2, 0x18 ;  /* 0x0000000207077211 */ /* 0x002fe400078ec0ff */
[C---:B---3--:R-:W-:Y:S02]  /*1ae0*/  LEA R2, R5.reuse, UR6, 0x2 ;  /* 0x0000000605027c11 */ /* 0x048fe4000f8e10ff */
[----:B------:R-:W-:-:S03]  /*1af0*/  LEA R0, R5, R0, 0x2 ;  /* 0x0000000005007211 */ /* 0x000fc600078e10ff */
[----:B------:R-:W-:Y:S01]  /*1b00*/  IMAD.IADD R6, R7, 0x1, R2 ;  /* 0x0000000107067824 */ /* 0x000fe200078e0202 */
[----:B------:R-:W-:Y:S01]  /*1b10*/  IADD3 R4, PT, PT, R0, 0x80, R7 ;  /* 0x0000008000047810 */ /* 0x000fe20007ffe007 */
[----:B------:R-:W-:-:S07]  /*1b20*/  IMAD.MOV R0, RZ, RZ, -R3 ;  /* 0x000000ffff007224 */ /* 0x000fce00078e0a03 */
.L_x_51:
[----:B-1----:R-:W-:Y:S01]  /*1b30*/  LDS R7, [R6] ;  /* 0x0000000006077984 */ /* 0x002fe20000000800 */
[----:B------:R-:W-:Y:S02]  /*1b40*/  VIADD R0, R0, 0x1 ;  /* 0x0000000100007836 */ /* 0x000fe40000000000 */
[----:B------:R-:W-:Y:S01]  /*1b50*/  IMAD.U32 R2, RZ, RZ, UR4 ;  /* 0x00000004ff027e24 */ /* 0x000fe2000f8e00ff */
[----:B------:R-:W1:Y:S01]  /*1b60*/  LDS R8, [R4] ;  /* 0x0000000004087984 */ /* 0x000e620000000800 */
[----:B------:R-:W-:Y:S01]  /*1b70*/  IMAD.U32 R3, RZ, RZ, UR5 ;  /* 0x00000005ff037e24 */ /* 0x000fe2000f8e00ff */
[----:B------:R-:W-:Y:S01]  /*1b80*/  ISETP.NE.AND P0, PT, R0, RZ, PT ;  /* 0x000000ff0000720c */ /* 0x000fe20003f05270 */
[----:B------:R-:W-:-:S04]  /*1b90*/  IMAD.WIDE R2, R5, 0x4, R2 ;  /* 0x0000000405027825 */ /* 0x000fc800078e0202 */
[----:B-1----:R-:W-:-:S05]  /*1ba0*/  FADD R7, R7, R8 ;  /* 0x0000000807077221 */ /* 0x002fca0000000000 */
[----:B------:R1:W-:Y:S03]  /*1bb0*/  STG.E desc[UR20][R2.64], R7 ;  /* 0x0000000702007986 */ /* 0x0003e6000c101914 */
[----:B------:R-:W-:Y:S05]  /*1bc0*/  @!P0 EXIT ;  /* 0x000000000000894d */ /* 0x000fea0003800000 */
[----:B------:R-:W-:Y:S01]  /*1bd0*/  IADD3 R4, PT, PT, R4, 0x200, RZ ;  /* 0x0000020004047810 */ /* 0x000fe20007ffe0ff */
[----:B------:R-:W-:Y:S02]  /*1be0*/  VIADD R6, R6, 0x200 ;  /* 0x0000020006067836 */ /* 0x000fe40000000000 */
[----:B------:R-:W-:Y:S01]  /*1bf0*/  VIADD R5, R5, 0x80 ;  /* 0x0000008005057836 */ /* 0x000fe20000000000 */
[----:B------:R-:W-:Y:S06]  /*1c00*/  BRA `(.L_x_51) ;  /* 0xfffffffc00c87947 */ /* 0x000fec000383ffff */
.L_x_50:
[----:B------:R-:W1:Y:S02]  /*1c10*/  LDC R0, c[0x0][0x384] ;  /* 0x0000e100ff007b82 */ /* 0x000e640000000800 */
[----:B-1----:R-:W-:-:S13]  /*1c20*/  ISETP.GE.AND P0, PT, R0, 0x1, PT ;  /* 0x000000010000780c */ /* 0x002fda0003f06270 */
[----:B------:R-:W-:Y:S05]  /*1c30*/  @!P0 EXIT ;  /* 0x000000000000894d */ /* 0x000fea0003800000 */
[----:B------:R-:W1:Y:S01]  /*1c40*/  S2R R5, SR_TID.X ;  /* 0x0000000000057919 */ /* 0x000e620000002100 */
[----:B------:R-:W2:Y:S01]  /*1c50*/  LDC R3, c[0x0][0x3b0] ;  /* 0x0000ec00ff037b82 */ /* 0x000ea20000000800 */
[----:B------:R-:W3:Y:S01]  /*1c60*/  LDCU UR6, c[0x0][0x3a0] ;  /* 0x00007400ff0677ac */ /* 0x000ee20008000800 */
[----:B------:R-:W-:Y:S01]  /*1c70*/  MOV R2, 0x400 ;  /* 0x0000040000027802 */ /* 0x000fe20000000f00 */
[----:B------:R-:W4:Y:S01]  /*1c80*/  S2R R7, SR_CgaCtaId ;  /* 0x0000000000077919 */ /* 0x000f220000008800 */
[----:B------:R-:W5:Y:S03]  /*1c90*/  LDCU.64 UR4, c[0x0][0x390] ;  /* 0x00007200ff0477ac */ /* 0x000f660008000a00 */
[----:B------:R-:W-:Y:S01]  /*1ca0*/  VIADD R4, R2, 0x80 ;  /* 0x0000008002047836 */ /* 0x000fe20000000000 */
[----:B-----5:R-:W-:Y:S01]  /*1cb0*/  UIMAD.WIDE UR4, UR22, 0x4, UR4 ;  /* 0x00000004160478a5 */ /* 0x020fe2000f8e0204 */
[----:B--2---:R-:W-:-:S02]  /*1cc0*/  IMAD R2, R0, 0x200, R3 ;  /* 0x0000020000027824 */ /* 0x004fc400078e0203 */
[----:B------:R-:W-:Y:S02]  /*1cd0*/  IMAD.MOV R0, RZ, RZ, -R0 ;  /* 0x000000ffff007224 */ /* 0x000fe400078e0a00 */
[C---:B-1----:R-:W-:Y:S01]  /*1ce0*/  IMAD R2, R5.reuse, 0x4, R2 ;  /* 0x0000000405027824 */ /* 0x042fe200078e0202 */
[----:B---3--:R-:W-:Y:S02]  /*1cf0*/  LEA R6, R5, UR6, 0x2 ;  /* 0x0000000605067c11 */ /* 0x008fe4000f8e10ff */
[----:B----4-:R-:W-:-:S04]  /*1d00*/  LEA R7, R7, R4, 0x18 ;  /* 0x0000000407077211 */ /* 0x010fc800078ec0ff */
[----:B------:R-:W-:Y:S02]  /*1d10*/  IADD3 R6, PT, PT, R7, R6, RZ ;  /* 0x0000000607067210 */ /* 0x000fe40007ffe0ff */
[----:B------:R-:W-:-:S07]  /*1d20*/  IADD3 R4, PT, PT, R2, 0x80, R7 ;  /* 0x0000008002047810 */ /* 0x000fce0007ffe007 */
.L_x_52:
[----:B------:R-:W-:Y:S01]  /*1d30*/  ISETP.GE.AND P0, PT, R5, UR23, PT ;  /* 0x0000001705007c0c */ /* 0x000fe2000bf06270 */
        /* <DEDUP_REMOVED lines=14> */
        .weak           $__internal_1_$__cuda_sm20_div_u64
        .type           $__internal_1_$__cuda_sm20_div_u64,@function
        .size           $__internal_1_$__cuda_sm20_div_u64,(.L_x_148 - $__internal_1_$__cuda_sm20_div_u64)
$__internal_1_$__cuda_sm20_div_u64:
[----:B------:R-:W-:Y:S02]  /*1e20*/  IMAD.U32 R15, RZ, RZ, UR4 ;  /* 0x00000004ff0f7e24 */ /* 0x000fe4000f8e00ff */
[----:B------:R-:W-:-:S04]  /*1e30*/  IMAD.MOV.U32 R14, RZ, RZ, R5 ;  /* 0x000000ffff0e7224 */ /* 0x000fc800078e0005 */
        /* <DEDUP_REMOVED lines=9> */
[----:B------:R-:W-:Y:S01]  /*1ed0*/  IMAD.X R19, RZ, RZ, ~R13, P0 ;  /* 0x000000ffff137224 */ /* 0x000fe200000e0e0d */
[----:B------:R-:W-:-:S03]  /*1ee0*/  MOV R13, R6 ;  /* 0x00000006000d7202 */ /* 0x000fc60000000f00 */
[-C--:B------:R-:W-:Y:S02]  /*1ef0*/  IMAD R15, R7, R19.reuse, RZ ;  /* 0x00000013070f7224 */ /* 0x080fe400078e02ff */
[----:B------:R-:W-:-:S04]  /*1f00*/  IMAD.WIDE.U32 R12, P0, R6, R19, R12 ;  /* 0x00000013060c7225 */ /* 0x000fc8000780000c */
[----:B------:R-:W-:-:S04]  /*1f10*/  IMAD.HI.U32 R11, R7, R19, RZ ;  /* 0x00000013070b7227 */ /* 0x000fc800078e00ff */
[----:B------:R-:W-:-:S04]  /*1f20*/  IMAD.HI.U32 R12, P1, R7, R17, R12 ;  /* 0x00000011070c7227 */ /* 0x000fc8000782000c */
[----:B------:R-:W-:Y:S01]  /*1f30*/  IMAD.X R11, R11, 0x1, R7, P0 ;  /* 0x000000010b0b7824 */ /* 0x000fe200000e0607 */
[----:B------:R-:W-:-:S04]  /*1f40*/  IADD3 R13, P2, PT, R15, R12, RZ ;  /* 0x0000000c0f0d7210 */ /* 0x000fc80007f5e0ff */
[----:B------:R-:W-:Y:S01]  /*1f50*/  IADD3.X R11, PT, PT, RZ, RZ, R11, P2, P1 ;  /* 0x000000ffff0b7210 */ /* 0x000fe200017e240b */
[----:B------:R-:W-:-:S04]  /*1f60*/  IMAD.WIDE.U32 R6, R13, R5, RZ ;  /* 0x000000050d067225 */ /* 0x000fc800078e00ff */
[----:B------:R-:W-:Y:S01]  /*1f70*/  IMAD R12, R13, UR4, R7 ;  /* 0x000000040d0c7c24 */ /* 0x000fe2000f8e0207 */
[----:B------:R-:W-:-:S03]  /*1f80*/  IADD3 R7, P0, PT, RZ, -R6, RZ ;  /* 0x80000006ff077210 */ /* 0x000fc60007f1e0ff */
[----:B------:R-:W-:Y:S02]  /*1f90*/  IMAD R6, R11, R5, R12 ;  /* 0x000000050b067224 */ /* 0x000fe400078e020c */
[----:B------:R-:W-:-:S04]  /*1fa0*/  IMAD.HI.U32 R12, R13, R7, RZ ;  /* 0x000000070d0c7227 */ /* 0x000fc800078e00ff */
[----:B------:R-:W-:-:S04]  /*1fb0*/  IMAD.X R6, RZ, RZ, ~R6, P0 ;  /* 0x000000ffff067224 */ /* 0x000fc800000e0e06 */
        /* <DEDUP_REMOVED lines=15> */
[----:B------:R-:W-:-:S03]  /*20b0*/  IMAD.WIDE.U32 R6, R12, R5, RZ ;  /* 0x000000050c067225 */ /* 0x000fc600078e00ff */
[----:B------:R-:W-:Y:S01]  /*20c0*/  IADD3.X R14, PT, PT, RZ, R11, RZ, P1, !PT ;  /* 0x0000000bff0e7210 */ /* 0x000fe20000ffe4ff */
[----:B------:R-:W-:Y:S01]  /*20d0*/  IMAD R7, R12, UR4, R7 ;  /* 0x000000040c077c24 */ /* 0x000fe2000f8e0207 */
[----:B------:R-:W-:Y:S02]  /*20e0*/  IADD3 R16, P1, PT, -R6, R9, RZ ;  /* 0x0000000906107210 */ /* 0x000fe40007f3e1ff */
[----:B------:R-:W-:Y:S01]  /*20f0*/  IADD3 R9, P2, PT, R12, 0x1, RZ ;  /* 0x000000010c097810 */ /* 0x000fe20007f5e0ff */
[-C--:B------:R-:W-:Y:S01]  /*2100*/  IMAD R7, R14, R5.reuse, R7 ;  /* 0x000000050e077224 */ /* 0x080fe200078e0207 */
[----:B------:R-:W-:-:S03]  /*2110*/  ISETP.GE.U32.AND P0, PT, R16, R5, PT ;  /* 0x000000051000720c */ /* 0x000fc60003f06070 */
[----:B------:R-:W-:Y:S01]  /*2120*/  IMAD.X R11, R10, 0x1, ~R7, P1 ;  /* 0x000000010a0b7824 */ /* 0x000fe200008e0e07 */
[----:B------:R-:W-:Y:S01]  /*2130*/  IADD3 R6, P1, PT, -R5, R16, RZ ;  /* 0x0000001005067210 */ /* 0x000fe20007f3e1ff */
[----:B------:R-:W-:-:S03]  /*2140*/  IMAD.X R7, RZ, RZ, R14, P2 ;  /* 0x000000ffff077224 */ /* 0x000fc600010e060e */
[C---:B------:R-:W-:Y:S02]  /*2150*/  ISETP.GE.U32.AND.EX P0, PT, R11.reuse, UR4, PT, P0 ;  /* 0x000000040b007c0c */ /* 0x040fe4000bf06100 */
[----:B------:R-:W-:Y:S02]  /*2160*/  IADD3.X R10, PT, PT, R11, ~UR4, RZ, P1, !PT ;  /* 0x800000040b0a7c10 */ /* 0x000fe40008ffe4ff */
[----:B------:R-:W-:Y:S02]  /*2170*/  SEL R6, R6, R16, P0 ;  /* 0x0000001006067207 */ /* 0x000fe40000000000 */
[----:B------:R-:W-:Y:S02]  /*2180*/  SEL R9, R9, R12, P0 ;  /* 0x0000000c09097207 */ /* 0x000fe40000000000 */
[----:B------:R-:W-:Y:S02]  /*2190*/  SEL R10, R10, R11, P0 ;  /* 0x0000000b0a0a7207 */ /* 0x000fe40000000000 */
[----:B------:R-:W-:-:S02]  /*21a0*/  SEL R14, R7, R14, P0 ;  /* 0x0000000e070e7207 */ /* 0x000fc40000000000 */
[----:B------:R-:W-:Y:S02]  /*21b0*/  ISETP.GE.U32.AND P0, PT, R6, R5, PT ;  /* 0x000000050600720c */ /* 0x000fe40003f06070 */
[----:B------:R-:W-:Y:S02]  /*21c0*/  IADD3 R6, P2, PT, R9, 0x1, RZ ;  /* 0x0000000109067810 */ /* 0x000fe40007f5e0ff */
[----:B------:R-:W-:Y:S02]  /*21d0*/  ISETP.GE.U32.AND.EX P0, PT, R10, UR4, PT, P0 ;  /* 0x000000040a007c0c */ /* 0x000fe4000bf06100 */
[----:B------:R-:W-:Y:S01]  /*21e0*/  ISETP.NE.U32.AND P1, PT, R5, RZ, PT ;  /* 0x000000ff0500720c */ /* 0x000fe20003f25070 */
[----:B------:R-:W-:Y:S01]  /*21f0*/  IMAD.X R7, RZ, RZ, R14, P2 ;  /* 0x000000ffff077224 */ /* 0x000fe200010e060e */
[----:B------:R-:W-:Y:S01]  /*2200*/  SEL R6, R6, R9, P0 ;  /* 0x0000000906067207 */ /* 0x000fe20000000000 */
[----:B------:R-:W-:Y:S01]  /*2210*/  IMAD.MOV.U32 R9, RZ, RZ, 0x0 ;  /* 0x00000000ff097424 */ /* 0x000fe200078e00ff */
[----:B------:R-:W-:-:S02]  /*2220*/  ISETP.NE.AND.EX P1, PT, RZ, UR4, PT, P1 ;  /* 0x00000004ff007c0c */ /* 0x000fc4000bf25310 */
[----:B------:R-:W-:Y:S02]  /*2230*/  SEL R7, R7, R14, P0 ;  /* 0x0000000e07077207 */ /* 0x000fe40000000000 */
[----:B------:R-:W-:Y:S02]  /*2240*/  SEL R6, R6, 0xffffffff, P1 ;  /* 0xffffffff06067807 */ /* 0x000fe40000800000 */
[----:B------:R-:W-:Y:S01]  /*2250*/  SEL R7, R7, 0xffffffff, P1 ;  /* 0xffffffff07077807 */ /* 0x000fe20000800000 */
[----:B------:R-:W-:Y:S06]  /*2260*/  RET.REL.NODEC R8 `(_ZN3cub18CUB_300001_SM_10006detail9transform16transform_kernelINS2_10policy_hubILb0EN4cuda3std3__45tupleIJN6thrust24THRUST_300001_SM_1000_NS6detail15normal_iteratorINSA_10device_ptrIfEEEESF_EEEE10policy1000EiNS7_4plusIfEESF_JPfSL_EEEvT0_iT1_T2_DpNS2_10kernel_argIT3_EE) ;  /* 0xffffffdc08647950 */ /* 0x000fec0003c3ffff */
.L_x_53:
        /* <DEDUP_REMOVED lines=9> */
.L_x_148:


//--------------------- .text._ZN3cub18CUB_300001_SM_10006detail9transform16transform_kernelINS2_10policy_hubILb0EN4cuda3std3__45tupleIJN6thrust24THRUST_300001_SM_1000_NS6detail15normal_iteratorINSA_10device_ptrIfEEEESF_EEEE10policy1000ElNS7_10multipliesIfEESF_JPfSL_EEEvT0_iT1_T2_DpNS2_10kernel_argIT3_EE --------------------------
	.section	.text._ZN3cub18CUB_300001_SM_10006detail9transform16transform_kernelINS2_10policy_hubILb0EN4cuda3std3__45tupleIJN6thrust24THRUST_300001_SM_1000_NS6detail15normal_iteratorINSA_10device_ptrIfEEEESF_EEEE10policy1000ElNS7_10multipliesIfEESF_JPfSL_EEEvT0_iT1_T2_DpNS2_10kernel_argIT3_EE,"ax",@progbits
	.align	128
        .global         _ZN3cub18CUB_300001_SM_10006detail9transform16transform_kernelINS2_10policy_hubILb0EN4cuda3std3__45tupleIJN6thrust24THRUST_300001_SM_1000_NS6detail15normal_iteratorINSA_10device_ptrIfEEEESF_EEEE10policy1000ElNS7_10multipliesIfEESF_JPfSL_EEEvT0_iT1_T2_DpNS2_10kernel_argIT3_EE
        .type           _ZN3cub18CUB_300001_SM_10006detail9transform16transform_kernelINS2_10policy_hubILb0EN4cuda3std3__45tupleIJN6thrust24THRUST_300001_SM_1000_NS6detail15normal_iteratorINSA_10device_ptrIfEEEESF_EEEE10policy1000ElNS7_10multipliesIfEESF_JPfSL_EEEvT0_iT1_T2_DpNS2_10kernel_argIT3_EE,@function
        .size           _ZN3cub18CUB_300001_SM_10006detail9transform16transform_kernelINS2_10policy_hubILb0EN4cuda3std3__45tupleIJN6thrust24THRUST_300001_SM_1000_NS6detail15normal_iteratorINSA_10device_ptrIfEEEESF_EEEE10policy1000ElNS7_10multipliesIfEESF_JPfSL_EEEvT0_iT1_T2_DpNS2_10kernel_argIT3_EE,(.L_x_149 - _ZN3cub18CUB_300001_SM_10006detail9transform16transform_kernelINS2_10policy_hubILb0EN4cuda3std3__45tupleIJN6thrust24THRUST_300001_SM_1000_NS6detail15normal_iteratorINSA_10device_ptrIfEEEESF_EEEE10policy1000ElNS7_10multipliesIfEESF_JPfSL_EEEvT0_iT1_T2_DpNS2_10kernel_argIT3_EE)
        .other          _ZN3cub18CUB_300001_SM_10006detail9transform16transform_kernelINS2_10policy_hubILb0EN4cuda3std3__45tupleIJN6thrust24THRUST_300001_SM_1000_NS6detail15normal_iteratorINSA_10device_ptrIfEEEESF_EEEE10policy1000ElNS7_10multipliesIfEESF_JPfSL_EEEvT0_iT1_T2_DpNS2_10kernel_argIT3_EE,@"STO_CUDA_ENTRY STV_DEFAULT"
_ZN3cub18CUB_300001_SM_10006detail9transform16transform_kernelINS2_10policy_hubILb0EN4cuda3std3__45tupleIJN6thrust24THRUST_300001_SM_1000_NS6detail15normal_iteratorINSA_10device_ptrIfEEEESF_EEEE10policy1000ElNS7_10multipliesIfEESF_JPfSL_EEEvT0_iT1_T2_DpNS2_10kernel_argIT3_EE:
.text._ZN3cub18CUB_300001_SM_10006detail9transform16transform_kernelINS2_10policy_hubILb0EN4cuda3std3__45tupleIJN6thrust24THRUST_300001_SM_1000_NS6detail15normal_iteratorINSA_10device_ptrIfEEEESF_EEEE10policy1000ElNS7_10multipliesIfEESF_JPfSL_EEEvT0_iT1_T2_DpNS2_10kernel_argIT3_EE:
        /* <DEDUP_REMOVED lines=68> */
.L_x_56:
[----:B-1----:R-:W-:Y:S05]  /*0440*/  BSYNC.RECONVERGENT B0 ;  /* 0x0000000000007941 */ /* 0x002fea0003800200 */
.L_x_55:
[----:B------:R-:W1:Y:S08]  /*0450*/  S2UR UR5, SR_CgaCtaId ;  /* 0x00000000000579c3 */ /* 0x000e700000008800 */
[----:B------:R-:W-:Y:S01]  /*0460*/  BAR.SYNC.DEFER_BLOCKING 0x0 ;  /* 0x0000000000007b1d */ /* 0x000fe20000010000 */
[----:B------:R-:W-:-:S05]  /*0470*/  SHF.L.U32 R2, RZ, 0x1f, RZ ;  /* 0x0000001fff027819 */ /* 0x000fca00000006ff */
[----:B------:R-:W-:Y:S02]  /*0480*/  UMOV UR4, 0x400 ;  /* 0x0000040000047882 */ /* 0x000fe40000000000 */
[----:B-1----:R-:W-:-:S12]  /*0490*/  ULEA UR4, UR5, UR4, 0x18 ;  /* 0x0000000405047291 */ /* 0x002fd8000f8ec0ff */
.L_x_57:
[----:B------:R-:W1:Y:S02]  /*04a0*/  SYNCS.PHASECHK.TRANS64.TRYWAIT P0, [UR4], R2 ;  /* 0x00000002ff0075a7 */ /* 0x000e640008001104 */
[----:B-1----:R-:W-:Y:S05]  /*04b0*/  @!P0 BRA `(.L_x_57) ;  /* 0xfffffffc00f88947 */ /* 0x002fea000383ffff */
[----:B------:R-:W-:Y:S05]  /*04c0*/  BRA `(.L_x_58) ;  /* 0x0000001400407947 */ /* 0x000fea0003800000 */
.L_x_54:
        /* <DEDUP_REMOVED lines=54> */
.L_x_62:
[----:B------:R-:W-:Y:S01]  /*0830*/  IMAD.MOV.U32 R9, RZ, RZ, R14 ;  /* 0x000000ffff097224 */ /* 0x000fe200078e000e */
[----:B------:R-:W-:-:S07]  /*0840*/  MOV R14, 0x860 ;  /* 0x00000860000e7802 */ /* 0x000fce0000000f00 */
[----:B------:R-:W-:Y:S05]  /*0850*/  CALL.REL.NOINC `($__internal_2_$__cuda_sm20_div_u64) ;  /* 0x0000001400707944 */ /* 0x000fea0003c00000 */
.L_x_63:
[----:B------:R-:W-:Y:S05]  /*0860*/  BSYNC.RECONVERGENT B1 ;  /* 0x0000000000017941 */ /* 0x000fea0003800200 */
.L_x_61:
        /* <DEDUP_REMOVED lines=37> */
.L_x_66:
        /* <DEDUP_REMOVED lines=16> */
.L_x_65:
[----:B------:R-:W-:Y:S05]  /*0bc0*/  BSYNC.RECONVERGENT B1 ;  /* 0x0000000000017941 */ /* 0x000fea0003800200 */
.L_x_64:
        /* <DEDUP_REMOVED lines=35> */
.L_x_67:
        /* <DEDUP_REMOVED lines=26> */
.L_x_60:
[----:B------:R-:W-:Y:S05]  /*0fa0*/  BSYNC.RECONVERGENT B0 ;  /* 0x0000000000007941 */ /* 0x000fea0003800200 */
.L_x_59:
        /* <DEDUP_REMOVED lines=39> */
.L_x_71:
[----:B------:R-:W-:Y:S01]  /*1220*/  IMAD.MOV.U32 R9, RZ, RZ, R12 ;  /* 0x000000ffff097224 */ /* 0x000fe200078e000c */
[----:B------:R-:W-:-:S07]  /*1230*/  MOV R14, 0x1250 ;  /* 0x00001250000e7802 */ /* 0x000fce0000000f00 */
[----:B------:R-:W-:Y:S05]  /*1240*/  CALL.REL.NOINC `($__internal_2_$__cuda_sm20_div_u64) ;  /* 0x0000000800f47944 */ /* 0x000fea0003c00000 */
.L_x_72:
[----:B------:R-:W-:Y:S05]  /*1250*/  BSYNC.RECONVERGENT B1 ;  /* 0x0000000000017941 */ /* 0x000fea0003800200 */
.L_x_70:
        /* <DEDUP_REMOVED lines=35> */
.L_x_75:
        /* <DEDUP_REMOVED lines=16> */
.L_x_74:
[----:B------:R-:W-:Y:S05]  /*1590*/  BSYNC.RECONVERGENT B1 ;  /* 0x0000000000017941 */ /* 0x000fea0003800200 */
.L_x_73:
        /* <DEDUP_REMOVED lines=37> */
.L_x_76:
        /* <DEDUP_REMOVED lines=26> */
.L_x_69:
[----:B------:R-:W-:Y:S05]  /*1990*/  BSYNC.RECONVERGENT B0 ;  /* 0x0000000000007941 */ /* 0x000fea0003800200 */
.L_x_68:
[----:B------:R-:W0:Y:S01]  /*19a0*/  LDGDEPBAR ;  /* 0x00000000000079af */ /* 0x000e220000000000 */
[----:B------:R-:W-:-:S04]  /*19b0*/  DEPBAR.LE SB0, 0x0 ;  /* 0x000080000000791a */ /* 0x000fc80000000000 */
[----:B------:R-:W-:Y:S06]  /*19c0*/  BAR.SYNC.DEFER_BLOCKING 0x0 ;  /* 0x0000000000007b1d */ /* 0x000fec0000010000 */
.L_x_58:
        /* <DEDUP_REMOVED lines=21> */
.L_x_78:
        /* <DEDUP_REMOVED lines=10> */
[----:B---3--:R-:W-:-:S05]  /*1bc0*/  @!P0 FMUL R9, R8, R9 ;  /* 0x0000000908098220 */ /* 0x008fca0000400000 */
[----:B------:R1:W-:Y:S01]  /*1bd0*/  @!P0 STG.E desc[UR22][R2.64], R9 ;  /* 0x0000000902008986 */ /* 0x0003e2000c101916 */
[----:B------:R-:W-:-:S13]  /*1be0*/  ISETP.NE.AND P0, PT, R4, RZ, PT ;  /* 0x000000ff0400720c */ /* 0x000fda0003f05270 */
[----:B-1----:R-:W-:Y:S05]  /*1bf0*/  @P0 BRA `(.L_x_78) ;  /* 0xfffffffc00c80947 */ /* 0x002fea000383ffff */
[----:B------:R-:W-:Y:S05]  /*1c00*/  EXIT ;  /* 0x000000000000794d */ /* 0x000fea0003800000 */
.L_x_77:
        /* <DEDUP_REMOVED lines=19> */
.L_x_79:
[----:B-1----:R-:W-:Y:S01]  /*1d40*/  LDS R7, [R6] ;  /* 0x0000000006077984 */ /* 0x002fe20000000800 */
[----:B------:R-:W-:Y:S01]  /*1d50*/  IADD3 R0, PT, PT, R0, 0x1, RZ ;  /* 0x0000000100007810 */ /* 0x000fe20007ffe0ff */
[----:B------:R-:W-:Y:S02]  /*1d60*/  IMAD.U32 R2, RZ, RZ, UR4 ;  /* 0x00000004ff027e24 */ /* 0x000fe4000f8e00ff */
[----:B------:R-:W1:Y:S01]  /*1d70*/  LDS R8, [R4] ;  /* 0x0000000004087984 */ /* 0x000e620000000800 */
[----:B------:R-:W-:Y:S01]  /*1d80*/  ISETP.NE.AND P0, PT, R0, RZ, PT ;  /* 0x000000ff0000720c */ /* 0x000fe20003f05270 */
[----:B------:R-:W-:Y:S02]  /*1d90*/  IMAD.U32 R3, RZ, RZ, UR5 ;  /* 0x00000005ff037e24 */ /* 0x000fe4000f8e00ff */
[----:B------:R-:W-:-:S04]  /*1da0*/  IMAD.WIDE R2, R5, 0x4, R2 ;  /* 0x0000000405027825 */ /* 0x000fc800078e0202 */
[----:B-1----:R-:W-:-:S05]  /*1db0*/  FMUL R7, R7, R8 ;  /* 0x0000000807077220 */ /* 0x002fca0000400000 */
[----:B------:R1:W-:Y:S01]  /*1dc0*/  STG.E desc[UR22][R2.64], R7 ;  /* 0x0000000702007986 */ /* 0x0003e2000c101916 */
[----:B------:R-:W-:Y:S05]  /*1dd0*/  @!P0 EXIT ;  /* 0x000000000000894d */ /* 0x000fea0003800000 */
[----:B------:R-:W-:Y:S02]  /*1de0*/  VIADD R4, R4, 0x200 ;  /* 0x0000020004047836 */ /* 0x000fe40000000000 */
[----:B------:R-:W-:Y:S02]  /*1df0*/  VIADD R6, R6, 0x200 ;  /* 0x0000020006067836 */ /* 0x000fe40000000000 */
[----:B------:R-:W-:Y:S01]  /*1e00*/  VIADD R5, R5, 0x80 ;  /* 0x0000008005057836 */ /* 0x000fe20000000000 */
[----:B------:R-:W-:Y:S06]  /*1e10*/  BRA `(.L_x_79) ;  /* 0xfffffffc00c87947 */ /* 0x000fec000383ffff */
        .weak           $__internal_2_$__cuda_sm20_div_u64
        .type           $__internal_2_$__cuda_sm20_div_u64,@function
        .size           $__internal_2_$__cuda_sm20_div_u64,(.L_x_149 - $__internal_2_$__cuda_sm20_div_u64)
$__internal_2_$__cuda_sm20_div_u64:
        /* <DEDUP_REMOVED lines=68> */
[----:B------:R-:W-:Y:S06]  /*2260*/  RET.REL.NODEC R14 `(_ZN3cub18CUB_300001_SM_10006detail9transform16transform_kernelINS2_10policy_hubILb0EN4cuda3std3__45tupleIJN6thrust24THRUST_300001_SM_1000_NS6detail15normal_iteratorINSA_10device_ptrIfEEEESF_EEEE10policy1000ElNS7_10multipliesIfEESF_JPfSL_EEEvT0_iT1_T2_DpNS2_10kernel_argIT3_EE) ;  /* 0xffffffdc0e647950 */ /* 0x000fec0003c3ffff */
.L_x_80:
        /* <DEDUP_REMOVED lines=9> */
.L_x_149:


//--------------------- .text._ZN3cub18CUB_300001_SM_10006detail9transform16transform_kernelINS2_10policy_hubILb0EN4cuda3std3__45tupleIJN6thrust24THRUST_300001_SM_1000_NS6detail15normal_iteratorINSA_10device_ptrIfEEEESF_EEEE10policy1000EiNS7_10multipliesIfEESF_JPfSL_EEEvT0_iT1_T2_DpNS2_10kernel_argIT3_EE --------------------------
	.section	.text._ZN3cub18CUB_300001_SM_10006detail9transform16transform_kernelINS2_10policy_hubILb0EN4cuda3std3__45tupleIJN6thrust24THRUST_300001_SM_1000_NS6detail15normal_iteratorINSA_10device_ptrIfEEEESF_EEEE10policy1000EiNS7_10multipliesIfEESF_JPfSL_EEEvT0_iT1_T2_DpNS2_10kernel_argIT3_EE,"ax",@progbits
	.align	128
        .global         _ZN3cub18CUB_300001_SM_10006detail9transform16transform_kernelINS2_10policy_hubILb0EN4cuda3std3__45tupleIJN6thrust24THRUST_300001_SM_1000_NS6detail15normal_iteratorINSA_10device_ptrIfEEEESF_EEEE10policy1000EiNS7_10multipliesIfEESF_JPfSL_EEEvT0_iT1_T2_DpNS2_10kernel_argIT3_EE
        .type           _ZN3cub18CUB_300001_SM_10006detail9transform16transform_kernelINS2_10policy_hubILb0EN4cuda3std3__45tupleIJN6thrust24THRUST_300001_SM_1000_NS6detail15normal_iteratorINSA_10device_ptrIfEEEESF_EEEE10policy1000EiNS7_10multipliesIfEESF_JPfSL_EEEvT0_iT1_T2_DpNS2_10kernel_argIT3_EE,@function
        .size           _ZN3cub18CUB_300001_SM_10006detail9transform16transform_kernelINS2_10policy_hubILb0EN4cuda3std3__45tupleIJN6thrust24THRUST_300001_SM_1000_NS6detail15normal_iteratorINSA_10device_ptrIfEEEESF_EEEE10policy1000EiNS7_10multipliesIfEESF_JPfSL_EEEvT0_iT1_T2_DpNS2_10kernel_argIT3_EE,(.L_x_150 - _ZN3cub18CUB_300001_SM_10006detail9transform16transform_kernelINS2_10policy_hubILb0EN4cuda3std3__45tupleIJN6thrust24THRUST_300001_SM_1000_NS6detail15normal_iteratorINSA_10device_ptrIfEEEESF_EEEE10policy1000EiNS7_10multipliesIfEESF_JPfSL_EEEvT0_iT1_T2_DpNS2_10kernel_argIT3_EE)
        .other          _ZN3cub18CUB_300001_SM_10006detail9transform16transform_kernelINS2_10policy_hubILb0EN4cuda3std3__45tupleIJN6thrust24THRUST_300001_SM_1000_NS6detail15normal_iteratorINSA_10device_ptrIfEEEESF_EEEE10policy1000EiNS7_10multipliesIfEESF_JPfSL_EEEvT0_iT1_T2_DpNS2_10kernel_argIT3_EE,@"STO_CUDA_ENTRY STV_DEFAULT"
_ZN3cub18CUB_300001_SM_10006detail9transform16transform_kernelINS2_10policy_hubILb0EN4cuda3std3__45tupleIJN6thrust24THRUST_300001_SM_1000_NS6detail15normal_iteratorINSA_10device_ptrIfEEEESF_EEEE10policy1000EiNS7_10multipliesIfEESF_JPfSL_EEEvT0_iT1_T2_DpNS2_10kernel_argIT3_EE:
.text._ZN3cub18CUB_300001_SM_10006detail9transform16transform_kernelINS2_10policy_hubILb0EN4cuda3std3__45tupleIJN6thrust24THRUST_300001_SM_1000_NS6detail15normal_iteratorINSA_10device_ptrIfEEEESF_EEEE10policy1000EiNS7_10multipliesIfEESF_JPfSL_EEEvT0_iT1_T2_DpNS2_10kernel_argIT3_EE:
        /* <DEDUP_REMOVED lines=60> */
.L_x_83:
[----:B-1----:R-:W-:Y:S05]  /*03c0*/  BSYNC.RECONVERGENT B0 ;  /* 0x0000000000007941 */ /* 0x002fea0003800200 */
.L_x_82:
[----:B------:R-:W1:Y:S08]  /*03d0*/  S2UR UR5, SR_CgaCtaId ;  /* 0x00000000000579c3 */ /* 0x000e700000008800 */
[----:B------:R-:W-:Y:S01]  /*03e0*/  BAR.SYNC.DEFER_BLOCKING 0x0 ;  /* 0x0000000000007b1d */ /* 0x000fe20000010000 */
[----:B------:R-:W-:-:S05]  /*03f0*/  SHF.L.U32 R0, RZ, 0x1f, RZ ;  /* 0x0000001fff007819 */ /* 0x000fca00000006ff */
[----:B------:R-:W-:Y:S02]  /*0400*/  UMOV UR4, 0x400 ;  /* 0x0000040000047882 */ /* 0x000fe40000000000 */
[----:B-1----:R-:W-:-:S12]  /*0410*/  ULEA UR4, UR5, UR4, 0x18 ;  /* 0x0000000405047291 */ /* 0x002fd8000f8ec0ff */
.L_x_84:
[----:B------:R-:W1:Y:S02]  /*0420*/  SYNCS.PHASECHK.TRANS64.TRYWAIT P0, [UR4], R0 ;  /* 0x00000000ff0075a7 */ /* 0x000e640008001104 */
[----:B-1----:R-:W-:Y:S05]  /*0430*/  @!P0 BRA `(.L_x_84) ;  /* 0xfffffffc00f88947 */ /* 0x002fea000383ffff */
[----:B------:R-:W-:Y:S05]  /*0440*/  BRA `(.L_x_85) ;  /* 0x0000001400687947 */ /* 0x000fea0003800000 */
.L_x_81:
        /* <DEDUP_REMOVED lines=61> */
.L_x_89:
[----:B------:R-:W-:Y:S01]  /*0820*/  IMAD.MOV.U32 R9, RZ, RZ, R12 ;  /* 0x000000ffff097224 */ /* 0x000fe200078e000c */
[----:B------:R-:W-:-:S07]  /*0830*/  MOV R8, 0x850 ;  /* 0x0000085000087802 */ /* 0x000fce0000000f00 */
[----:B------:R-:W-:Y:S05]  /*0840*/  CALL.REL.NOINC `($__internal_3_$__cuda_sm20_div_u64) ;  /* 0x0000001400747944 */ /* 0x000fea0003c00000 */
[----:B------:R-:W-:Y:S01]  /*0850*/  IMAD.MOV.U32 R8, RZ, RZ, R6 ;  /* 0x000000ffff087224 */ /* 0x000fe200078e0006 */
[----:B------:R-:W-:-:S07]  /*0860*/  MOV R9, R7 ;  /* 0x0000000700097202 */ /* 0x000fce0000000f00 */
.L_x_90:
[----:B------:R-:W-:Y:S05]  /*0870*/  BSYNC.RECONVERGENT B1 ;  /* 0x0000000000017941 */ /* 0x000fea0003800200 */
.L_x_88:
        /* <DEDUP_REMOVED lines=34> */
.L_x_93:
        /* <DEDUP_REMOVED lines=16> */
.L_x_92:
[----:B------:R-:W-:Y:S05]  /*0ba0*/  BSYNC.RECONVERGENT B1 ;  /* 0x0000000000017941 */ /* 0x000fea0003800200 */
.L_x_91:
        /* <DEDUP_REMOVED lines=32> */
.L_x_94:
        /* <DEDUP_REMOVED lines=29> */
.L_x_87:
[----:B------:R-:W-:Y:S05]  /*0f80*/  BSYNC.RECONVERGENT B0 ;  /* 0x0000000000007941 */ /* 0x000fea0003800200 */
.L_x_86:
        /* <DEDUP_REMOVED lines=44> */
.L_x_98:
[----:B------:R-:W-:-:S07]  /*1250*/  MOV R8, 0x1270 ;  /* 0x0000127000087802 */ /* 0x000fce0000000f00 */
[----:B------:R-:W-:Y:S05]  /*1260*/  CALL.REL.NOINC `($__internal_3_$__cuda_sm20_div_u64) ;  /* 0x0000000800ec7944 */ /* 0x000fea0003c00000 */
[----:B------:R-:W-:Y:S01]  /*1270*/  IMAD.MOV.U32 R8, RZ, RZ, R6 ;  /* 0x000000ffff087224 */ /* 0x000fe200078e0006 */
[----:B------:R-:W-:-:S07]  /*1280*/  MOV R9, R7 ;  /* 0x0000000700097202 */ /* 0x000fce0000000f00 */
.L_x_99:
[----:B------:R-:W-:Y:S05]  /*1290*/  BSYNC.RECONVERGENT B1 ;  /* 0x0000000000017941 */ /* 0x000fea0003800200 */
.L_x_97:
        /* <DEDUP_REMOVED lines=35> */
.L_x_102:
        /* <DEDUP_REMOVED lines=16> */
.L_x_101:
[----:B------:R-:W-:Y:S05]  /*15d0*/  BSYNC.RECONVERGENT B1 ;  /* 0x0000000000017941 */ /* 0x000fea0003800200 */
.L_x_100:
        /* <DEDUP_REMOVED lines=35> */
.L_x_103:
        /* <DEDUP_REMOVED lines=26> */
.L_x_96:
[----:B------:R-:W-:Y:S05]  /*19b0*/  BSYNC.RECONVERGENT B0 ;  /* 0x0000000000007941 */ /* 0x000fea0003800200 */
.L_x_95:
[----:B------:R-:W0:Y:S01]  /*19c0*/  LDGDEPBAR ;  /* 0x00000000000079af */ /* 0x000e220000000000 */
[----:B------:R-:W-:-:S04]  /*19d0*/  DEPBAR.LE SB0, 0x0 ;  /* 0x000080000000791a */ /* 0x000fc80000000000 */
[----:B------:R-:W-:Y:S06]  /*19e0*/  BAR.SYNC.DEFER_BLOCKING 0x0 ;  /* 0x0000000000007b1d */ /* 0x000fec0000010000 */
.L_x_85:
        /* <DEDUP_REMOVED lines=20> */
.L_x_105:
[----:B-1----:R-:W-:Y:S01]  /*1b30*/  LDS R7, [R6] ;  /* 0x0000000006077984 */ /* 0x002fe20000000800 */
[----:B------:R-:W-:Y:S02]  /*1b40*/  VIADD R0, R0, 0x1 ;  /* 0x0000000100007836 */ /* 0x000fe40000000000 */
[----:B------:R-:W-:Y:S01]  /*1b50*/  IMAD.U32 R2, RZ, RZ, UR4 ;  /* 0x00000004ff027e24 */ /* 0x000fe2000f8e00ff */
[----:B------:R-:W1:Y:S01]  /*1b60*/  LDS R8, [R4] ;  /* 0x0000000004087984 */ /* 0x000e620000000800 */
[----:B------:R-:W-:Y:S01]  /*1b70*/  IMAD.U32 R3, RZ, RZ, UR5 ;  /* 0x00000005ff037e24 */ /* 0x000fe2000f8e00ff */
[----:B------:R-:W-:Y:S01]  /*1b80*/  ISETP.NE.AND P0, PT, R0, RZ, PT ;  /* 0x000000ff0000720c */ /* 0x000fe20003f05270 */
[----:B------:R-:W-:-:S04]  /*1b90*/  IMAD.WIDE R2, R5, 0x4, R2 ;  /* 0x0000000405027825 */ /* 0x000fc800078e0202 */
[----:B-1----:R-:W-:-:S05]  /*1ba0*/  FMUL R7, R7, R8 ;  /* 0x0000000807077220 */ /* 0x002fca0000400000 */
[----:B------:R1:W-:Y:S03]  /*1bb0*/  STG.E desc[UR20][R2.64], R7 ;  /* 0x0000000702007986 */ /* 0x0003e6000c101914 */
[----:B------:R-:W-:Y:S05]  /*1bc0*/  @!P0 EXIT ;  /* 0x000000000000894d */ /* 0x000fea0003800000 */
[----:B------:R-:W-:Y:S01]  /*1bd0*/  IADD3 R4, PT, PT, R4, 0x200, RZ ;  /* 0x0000020004047810 */ /* 0x000fe20007ffe0ff */
[----:B------:R-:W-:Y:S02]  /*1be0*/  VIADD R6, R6, 0x200 ;  /* 0x0000020006067836 */ /* 0x000fe40000000000 */
[----:B------:R-:W-:Y:S01]  /*1bf0*/  VIADD R5, R5, 0x80 ;  /* 0x0000008005057836 */ /* 0x000fe20000000000 */
[----:B------:R-:W-:Y:S06]  /*1c00*/  BRA `(.L_x_105) ;  /* 0xfffffffc00c87947 */ /* 0x000fec000383ffff */
.L_x_104:
        /* <DEDUP_REMOVED lines=18> */
.L_x_106:
        /* <DEDUP_REMOVED lines=15> */
        .weak           $__internal_3_$__cuda_sm20_div_u64
        .type           $__internal_3_$__cuda_sm20_div_u64,@function
        .size           $__internal_3_$__cuda_sm20_div_u64,(.L_x_150 - $__internal_3_$__cuda_sm20_div_u64)
$__internal_3_$__cuda_sm20_div_u64:
        /* <DEDUP_REMOVED lines=68> */
[----:B------:R-:W-:Y:S06]  /*2260*/  RET.REL.NODEC R8 `(_ZN3cub18CUB_300001_SM_10006detail9transform16transform_kernelINS2_10policy_hubILb0EN4cuda3std3__45tupleIJN6thrust24THRUST_300001_SM_1000_NS6detail15normal_iteratorINSA_10device_ptrIfEEEESF_EEEE10policy1000EiNS7_10multipliesIfEESF_JPfSL_EEEvT0_iT1_T2_DpNS2_10kernel_argIT3_EE) ;  /* 0xffffffdc08647950 */ /* 0x000fec0003c3ffff */
.L_x_107:
        /* <DEDUP_REMOVED lines=9> */
.L_x_150:


//--------------------- .text._ZN3cub18CUB_300001_SM_10006detail9transform16transform_kernelINS2_10policy_hubILb1EN4cuda3std3__45tupleIJN6thrust24THRUST_300001_SM_1000_NS6detail15normal_iteratorINSA_10device_ptrIfEEEESF_EEEE10policy1000El13saxpy_functorSF_JPfSK_EEEvT0_iT1_T2_DpNS2_10kernel_argIT3_EE --------------------------
	.section	.text._ZN3cub18CUB_300001_SM_10006detail9transform16transform_kernelINS2_10policy_hubILb1EN4cuda3std3__45tupleIJN6thrust24THRUST_300001_SM_1000_NS6detail15normal_iteratorINSA_10device_ptrIfEEEESF_EEEE10policy1000El13saxpy_functorSF_JPfSK_EEEvT0_iT1_T2_DpNS2_10kernel_argIT3_EE,"ax",@progbits
	.align	128
        .global         _ZN3cub18CUB_300001_SM_10006detail9transform16transform_kernelINS2_10policy_hubILb1EN4cuda3std3__45tupleIJN6thrust24THRUST_300001_SM_1000_NS6detail15normal_iteratorINSA_10device_ptrIfEEEESF_EEEE10policy1000El13saxpy_functorSF_JPfSK_EEEvT0_iT1_T2_DpNS2_10kernel_argIT3_EE
        .type           _ZN3cub18CUB_300001_SM_10006detail9transform16transform_kernelINS2_10policy_hubILb1EN4cuda3std3__45tupleIJN6thrust24THRUST_300001_SM_1000_NS6detail15normal_iteratorINSA_10device_ptrIfEEEESF_EEEE10policy1000El13saxpy_functorSF_JPfSK_EEEvT0_iT1_T2_DpNS2_10kernel_argIT3_EE,@function
        .size           _ZN3cub18CUB_300001_SM_10006detail9transform16transform_kernelINS2_10policy_hubILb1EN4cuda3std3__45tupleIJN6thrust24THRUST_300001_SM_1000_NS6detail15normal_iteratorINSA_10device_ptrIfEEEESF_EEEE10policy1000El13saxpy_functorSF_JPfSK_EEEvT0_iT1_T2_DpNS2_10kernel_argIT3_EE,(.L_x_155 - _ZN3cub18CUB_300001_SM_10006detail9transform16transform_kernelINS2_10policy_hubILb1EN4cuda3std3__45tupleIJN6thrust24THRUST_300001_SM_1000_NS6detail15normal_iteratorINSA_10device_ptrIfEEEESF_EEEE10policy1000El13saxpy_functorSF_JPfSK_EEEvT0_iT1_T2_DpNS2_10kernel_argIT3_EE)
        .other          _ZN3cub18CUB_300001_SM_10006detail9transform16transform_kernelINS2_10policy_hubILb1EN4cuda3std3__45tupleIJN6thrust24THRUST_300001_SM_1000_NS6detail15normal_iteratorINSA_10device_ptrIfEEEESF_EEEE10policy1000El13saxpy_functorSF_JPfSK_EEEvT0_iT1_T2_DpNS2_10kernel_argIT3_EE,@"STO_CUDA_ENTRY STV_DEFAULT"
_ZN3cub18CUB_300001_SM_10006detail9transform16transform_kernelINS2_10policy_hubILb1EN4cuda3std3__45tupleIJN6thrust24THRUST_300001_SM_1000_NS6detail15normal_iteratorINSA_10device_ptrIfEEEESF_EEEE10policy1000El13saxpy_functorSF_JPfSK_EEEvT0_iT1_T2_DpNS2_10kernel_argIT3_EE:
.text._ZN3cub18CUB_300001_SM_10006detail9transform16transform_kernelINS2_10policy_hubILb1EN4cuda3std3__45tupleIJN6thrust24THRUST_300001_SM_1000_NS6detail15normal_iteratorINSA_10device_ptrIfEEEESF_EEEE10policy1000El13saxpy_functorSF_JPfSK_EEEvT0_iT1_T2_DpNS2_10kernel_argIT3_EE:
[----:B------:R-:W-:Y:S08]  /*0000*/  LDC R1, c[0x0][0x37c] ;  /* 0x0000df00ff017b82 */ /* 0x000ff00000000800 */
[----:B------:R-:W0:Y:S01]  /*0010*/  LDC R10, c[0x0][0x388] ;  /* 0x0000e200ff0a7b82 */ /* 0x000e220000000800 */
[----:B------:R-:W1:Y:S01]  /*0020*/  LDCU.64 UR4, c[0x0][0x380] ;  /* 0x00007000ff0477ac */ /* 0x000e620008000a00 */
[----:B------:R-:W2:Y:S01]  /*0030*/  S2R R7, SR_TID.X ;  /* 0x0000000000077919 */ /* 0x000ea20000002100 */
[----:B------:R-:W-:Y:S05]  /*0040*/  BSSY.RECONVERGENT B0, `(.L_x_108) ;  /* 0x0000029000007945 */ /* 0x000fea0003800200 */
[----:B------:R-:W3:Y:S01]  /*0050*/  S2UR UR12, SR_CTAID.X ;  /* 0x00000000000c79c3 */ /* 0x000ee20000002500 */
[----:B0-----:R-:W-:-:S04]  /*0060*/  SHF.L.U32 R5, R10, 0x7, RZ ;  /* 0x000000070a057819 */ /* 0x001fc800000006ff */
[----:B------:R-:W-:Y:S01]  /*0070*/  SHF.R.S32.HI R0, RZ, 0x1f, R5 ;  /* 0x0000001fff007819 */ /* 0x000fe20000011405 */
[----:B---3--:R-:W-:-:S04]  /*0080*/  IMAD.WIDE.U32 R2, R5, UR12, RZ ;  /* 0x0000000c05027c25 */ /* 0x008fc8000f8e00ff */
[----:B------:R-:W-:Y:S01]  /*0090*/  IMAD R9, R0, UR12, RZ ;  /* 0x0000000c00097c24 */ /* 0x000fe2000f8e02ff */
[----:B-1----:R-:W-:-:S03]  /*00a0*/  IADD3 R4, P1, PT, -R2, UR4, RZ ;  /* 0x0000000402047c10 */ /* 0x002fc6000ff3e1ff */
[----:B------:R-:W-:Y:S01]  /*00b0*/  IMAD.IADD R9, R3, 0x1, R9 ;  /* 0x0000000103097824 */ /* 0x000fe200078e0209 */
[----:B------:R-:W-:-:S04]  /*00c0*/  ISETP.LT.U32.AND P0, PT, R4, R5, PT ;  /* 0x000000050400720c */ /* 0x000fc80003f01070 */
[----:B------:R-:W-:-:S04]  /*00d0*/  IADD3.X R11, PT, PT, ~R9, UR5, RZ, P1, !PT ;  /* 0x00000005090b7c10 */ /* 0x000fc80008ffe5ff */
[----:B------:R-:W-:Y:S02]  /*00e0*/  ISETP.LT.AND.EX P0, PT, R11, R0, PT, P0 ;  /* 0x000000000b00720c */ /* 0x000fe40003f01300 */
[----:B--2---:R-:W-:Y:S02]  /*00f0*/  SHF.L.U32 R11, R7, 0x7, RZ ;  /* 0x00000007070b7819 */ /* 0x004fe400000006ff */
[----:B------:R-:W-:-:S05]  /*0100*/  SEL R0, R4, R5, P0 ;  /* 0x0000000504007207 */ /* 0x000fca0000000000 */
[----:B------:R-:W-:-:S05]  /*0110*/  IMAD.SHL.U32 R4, R0, 0x4, RZ ;  /* 0x0000000400047824 */ /* 0x000fca00078e00ff */
[----:B------:R-:W-:-:S13]  /*0120*/  ISETP.GE.AND P0, PT, R11, R4, PT ;  /* 0x000000040b00720c */ /* 0x000fda0003f06270 */
[----:B------:R-:W-:Y:S05]  /*0130*/  @P0 BRA `(.L_x_109) ;  /* 0x0000000000640947 */ /* 0x000fea0003800000 */
[----:B------:R-:W0:Y:S01]  /*0140*/  LDCU.64 UR4, c[0x0][0x398] ;  /* 0x00007300ff0477ac */ /* 0x000e220008000a00 */
[C---:B------:R-:W-:Y:S01]  /*0150*/  SHF.L.U32 R6, R2.reuse, 0x2, RZ ;  /* 0x0000000202067819 */ /* 0x040fe200000006ff */
[----:B------:R-:W-:Y:S01]  /*0160*/  BSSY.RECONVERGENT B1, `(.L_x_110) ;  /* 0x000000c000017945 */ /* 0x000fe20003800200 */
[----:B------:R-:W-:Y:S01]  /*0170*/  SHF.L.U64.HI R8, R2, 0x2, R9 ;  /* 0x0000000202087819 */ /* 0x000fe20000010209 */
[----:B------:R-:W-:Y:S01]  /*0180*/  IMAD.MOV.U32 R15, RZ, RZ, R11 ;  /* 0x000000ffff0f7224 */ /* 0x000fe200078e000b */
[----:B0-----:R-:W-:-:S04]  /*0190*/  IADD3 R12, P0, PT, R6, UR4, RZ ;  /* 0x00000004060c7c10 */ /* 0x001fc8000ff1e0ff */
[----:B------:R-:W-:-:S03]  /*01a0*/  IADD3.X R13, PT, PT, R8, UR5, RZ, P0, !PT ;  /* 0x00000005080d7c10 */ /* 0x000fc600087fe4ff */
[----:B------:R-:W-:-:S07]  /*01b0*/  IMAD.WIDE.U32 R12, R7, 0x80, R12 ;  /* 0x00000080070c7825 */ /* 0x000fce00078e000c */
.L_x_111:
[----:B------:R-:W-:Y:S01]  /*01c0*/  IADD3 R15, PT, PT, R15, 0x4000, RZ ;  /* 0x000040000f0f7810 */ /* 0x000fe20007ffe0ff */
[----:B------:R0:W-:Y:S03]  /*01d0*/  CCTL.E.PF2 [R12] ;  /* 0x000000000c00798f */ /* 0x0001e60000800100 */
[----:B------:R-:W-:Y:S02]  /*01e0*/  ISETP.GE.AND P0, PT, R15, R4, PT ;  /* 0x000000040f00720c */ /* 0x000fe40003f06270 */
[----:B0-----:R-:W-:-:S05]  /*01f0*/  IADD3 R12, P1, PT, R12, 0x4000, RZ ;  /* 0x000040000c0c7810 */ /* 0x001fca0007f3e0ff */
[----:B------:R-:W-:-:S06]  /*0200*/  IMAD.X R13, RZ, RZ, R13, P1 ;  /* 0x000000ffff0d7224 */ /* 0x000fcc00008e060d */
[----:B------:R-:W-:Y:S05]  /*0210*/  @!P0 BRA `(.L_x_111) ;  /* 0xfffffffc00e88947 */ /* 0x000fea000383ffff */
[----:B------:R-:W-:Y:S05]  /*0220*/  BSYNC.RECONVERGENT B1 ;  /* 0x0000000000017941 */ /* 0x000fea0003800200 */
.L_x_110:
[----:B------:R-:W0:Y:S02]  /*0230*/  LDCU.64 UR4, c[0x0][0x3a8] ;  /* 0x00007500ff0477ac */ /* 0x000e240008000a00 */
[----:B0-----:R-:W-:-:S04]  /*0240*/  IADD3 R12, P0, PT, R6, UR4, RZ ;  /* 0x00000004060c7c10 */ /* 0x001fc8000ff1e0ff */
[----:B------:R-:W-:-:S03]  /*0250*/  IADD3.X R13, PT, PT, R8, UR5, RZ, P0, !PT ;  /* 0x00000005080d7c10 */ /* 0x000fc600087fe4ff */
[----:B------:R-:W-:-:S07]  /*0260*/  IMAD.WIDE.U32 R12, R7, 0x80, R12 ;  /* 0x00000080070c7825 */ /* 0x000fce00078e000c */
.L_x_112:
[----:B------:R-:W-:Y:S01]  /*0270*/  IADD3 R11, PT, PT, R11, 0x4000, RZ ;  /* 0x000040000b0b7810 */ /* 0x000fe20007ffe0ff */
[----:B------:R0:W-:Y:S03]  /*0280*/  CCTL.E.PF2 [R12] ;  /* 0x000000000c00798f */ /* 0x0001e60000800100 */
[----:B------:R-:W-:Y:S02]  /*0290*/  ISETP.GE.AND P0, PT, R11, R4, PT ;  /* 0x000000040b00720c */ /* 0x000fe40003f06270 */
[----:B0-----:R-:W-:-:S05]  /*02a0*/  IADD3 R12, P1, PT, R12, 0x4000, RZ ;  /* 0x000040000c0c7810 */ /* 0x001fca0007f3e0ff */
[----:B------:R-:W-:-:S06]  /*02b0*/  IMAD.X R13, RZ, RZ, R13, P1 ;  /* 0x000000ffff0d7224 */ /* 0x000fcc00008e060d */
[----:B------:R-:W-:Y:S05]  /*02c0*/  @!P0 BRA `(.L_x_112) ;  /* 0xfffffffc00e88947 */ /* 0x000fea000383ffff */
.L_x_109:
[----:B------:R-:W-:Y:S05]  /*02d0*/  BSYNC.RECONVERGENT B0 ;  /* 0x0000000000007941 */ /* 0x000fea0003800200 */
.L_x_108:
[----:B------:R-:W0:Y:S01]  /*02e0*/  LDCU.128 UR8, c[0x0][0x390] ;  /* 0x00007200ff0877ac */ /* 0x000e220008000c00 */
[----:B------:R-:W-:Y:S02]  /*02f0*/  ISETP.NE.AND P0, PT, R5, R0, PT ;  /* 0x000000000500720c */ /* 0x000fe40003f05270 */
[C---:B------:R-:W-:Y:S01]  /*0300*/  SHF.L.U32 R8, R2.reuse, 0x2, RZ ;  /* 0x0000000202087819 */ /* 0x040fe200000006ff */
[----:B------:R-:W1:Y:S01]  /*0310*/  LDCU.64 UR6, c[0x0][0x3a8] ;  /* 0x00007500ff0677ac */ /* 0x000e620008000a00 */
[----:B------:R-:W-:Y:S02]  /*0320*/  SHF.L.U64.HI R9, R2, 0x2, R9 ;  /* 0x0000000202097819 */ /* 0x000fe40000010209 */
[C---:B------:R-:W-:Y:S01]  /*0330*/  R2UR UR13, R8.reuse ;  /* 0x00000000080d72ca */ /* 0x040fe200000e0000 */
[----:B------:R-:W2:Y:S01]  /*0340*/  LDCU.64 UR14, c[0x0][0x358] ;  /* 0x00006b00ff0e77ac */ /* 0x000ea20008000a00 */
[----:B------:R-:W-:Y:S02]  /*0350*/  R2UR UR16, R9 ;  /* 0x00000000091072ca */ /* 0x000fe400000e0000 */
[----:B0-----:R-:W-:-:S02]  /*0360*/  IADD3 R4, P2, PT, R8, UR10, RZ ;  /* 0x0000000a08047c10 */ /* 0x001fc4000ff5e0ff */
[C---:B-1----:R-:W-:Y:S02]  /*0370*/  IADD3 R2, P3, PT, R8.reuse, UR6, RZ ;  /* 0x0000000608027c10 */ /* 0x042fe4000ff7e0ff */
[----:B------:R-:W-:Y:S02]  /*0380*/  IADD3 R8, P1, PT, R8, UR8, RZ ;  /* 0x0000000808087c10 */ /* 0x000fe4000ff3e0ff */
[C---:B------:R-:W-:Y:S02]  /*0390*/  IADD3.X R5, PT, PT, R9.reuse, UR11, RZ, P2, !PT ;  /* 0x0000000b09057c10 */ /* 0x040fe400097fe4ff */
[C---:B------:R-:W-:Y:S02]  /*03a0*/  IADD3.X R3, PT, PT, R9.reuse, UR7, RZ, P3, !PT ;  /* 0x0000000709037c10 */ /* 0x040fe40009ffe4ff */
[----:B------:R-:W-:Y:S01]  /*03b0*/  IADD3.X R9, PT, PT, R9, UR9, RZ, P1, !PT ;  /* 0x0000000909097c10 */ /* 0x000fe20008ffe4ff */
[----:B--2---:R-:W-:Y:S06]  /*03c0*/  @!P0 BRA `(.L_x_113) ;  /* 0x0000000c00888947 */ /* 0x004fec0003800000 */
[----:B------:R-:W-:-:S13]  /*03d0*/  ISETP.GE.AND P0, PT, R10, 0x1, PT ;  /* 0x000000010a00780c */ /* 0x000fda0003f06270 */
[----:B------:R-:W-:Y:S05]  /*03e0*/  @!P0 EXIT ;  /* 0x000000000000894d */ /* 0x000fea0003800000 */
[C---:B------:R-:W-:Y:S01]  /*03f0*/  ISETP.GE.U32.AND P0, PT, R10.reuse, 0x8, PT ;  /* 0x000000080a00780c */ /* 0x040fe20003f06070 */
[----:B------:R-:W-:Y:S01]  /*0400*/  IMAD.MOV.U32 R6, RZ, RZ, RZ ;  /* 0x000000ffff067224 */ /* 0x000fe200078e00ff */
[----:B------:R-:W-:-:S11]  /*0410*/  LOP3.LUT R20, R10, 0x7, RZ, 0xc0, !PT ;  /* 0x000000070a147812 */ /* 0x000fd600078ec0ff */
[----:B------:R-:W-:Y:S05]  /*0420*/  @!P0 BRA `(.L_x_114) ;  /* 0x0000000800148947 */ /* 0x000fea0003800000 */
[----:B------:R-:W-:-:S13]  /*0430*/  ISETP.GE.AND P0, PT, R7, R0, PT ;  /* 0x000000000700720c */ /* 0x000fda0003f06270 */
[C---:B------:R-:W-:Y:S01]  /*0440*/  @!P0 IMAD.WIDE.U32 R16, R7.reuse, 0x4, R4 ;  /* 0x0000000407108825 */ /* 0x040fe200078e0004 */
[----:B------:R-:W0:Y:S03]  /*0450*/  @!P0 LDC R11, c[0x0][0x38c] ;  /* 0x0000e300ff0b8b82 */ /* 0x000e260000000800 */
[C---:B------:R-:W-:Y:S02]  /*0460*/  @!P0 IMAD.WIDE.U32 R22, R7.reuse, 0x4, R2 ;  /* 0x0000000407168825 */ /* 0x040fe400078e0002 */
[----:B------:R-:W0:Y:S04]  /*0470*/  @!P0 LDG.E R16, desc[UR14][R16.64] ;  /* 0x0000000e10108981 */ /* 0x000e28000c1e1900 */
[----:B------:R1:W0:Y:S01]  /*0480*/  @!P0 LDG.E R23, desc[UR14][R22.64] ;  /* 0x0000000e16178981 */ /* 0x000222000c1e1900 */
[C---:B------:R-:W-:Y:S01]  /*0490*/  IADD3 R21, PT, PT, R7.reuse, 0x80, RZ ;  /* 0x0000008007157810 */ /* 0x040fe20007ffe0ff */
[----:B------:R-:W-:-:S03]  /*04a0*/  @!P0 IMAD.WIDE.U32 R18, R7, 0x4, R8 ;  /* 0x0000000407128825 */ /* 0x000fc600078e0008 */
[C---:B------:R-:W-:Y:S01]  /*04b0*/  ISETP.GE.AND P1, PT, R21.reuse, R0, PT ;  /* 0x000000001500720c */ /* 0x040fe20003f26270 */
[----:B------:R-:W-:-:S04]  /*04c0*/  IMAD.WIDE R14, R21, 0x4, R4 ;  /* 0x00000004150e7825 */ /* 0x000fc800078e0204 */
[----:B------:R-:W-:-:S08]  /*04d0*/  IMAD.WIDE R12, R21, 0x4, R2 ;  /* 0x00000004150c7825 */ /* 0x000fd000078e0202 */
[----:B-1----:R-:W1:Y:S01]  /*04e0*/  @!P1 LDC R22, c[0x0][0x38c] ;  /* 0x0000e300ff169b82 */ /* 0x002e620000000800 */
[----:B0-----:R-:W-:-:S05]  /*04f0*/  @!P0 FFMA R11, R16, R11, R23 ;  /* 0x0000000b100b8223 */ /* 0x001fca0000000017 */
[----:B------:R0:W-:Y:S04]  /*0500*/  @!P0 STG.E desc[UR14][R18.64], R11 ;  /* 0x0000000b12008986 */ /* 0x0001e8000c10190e */
[----:B------:R-:W1:Y:S04]  /*0510*/  @!P1 LDG.E R6, desc[UR14][R14.64] ;  /* 0x0000000e0e069981 */ /* 0x000e68000c1e1900 */
[----:B------:R-:W1:Y:S01]  /*0520*/  @!P1 LDG.E R25, desc[UR14][R12.64] ;  /* 0x0000000e0c199981 */ /* 0x000e62000c1e1900 */
[----:B------:R-:W-:-:S05]  /*0530*/  VIADD R17, R7, 0x100 ;  /* 0x0000010007117836 */ /* 0x000fca0000000000 */
[----:B------:R-:W-:Y:S01]  /*0540*/  ISETP.GE.AND P0, PT, R17, R0, PT ;  /* 0x000000001100720c */ /* 0x000fe20003f06270 */
[----:B------:R-:W-:-:S12]  /*0550*/  IMAD.WIDE R16, R21, 0x4, R8 ;  /* 0x0000000415107825 */ /* 0x000fd800078e0208 */
[----:B0-----:R-:W0:Y:S01]  /*0560*/  @!P0 LDC R18, c[0x0][0x38c] ;  /* 0x0000e300ff128b82 */ /* 0x001e220000000800 */
[----:B-1----:R-:W-:-:S05]  /*0570*/  @!P1 FFMA R25, R6, R22, R25 ;  /* 0x0000001606199223 */ /* 0x002fca0000000019 */
[----:B------:R-:W-:Y:S04]  /*0580*/  @!P1 STG.E desc[UR14][R16.64], R25 ;  /* 0x0000001910009986 */ /* 0x000fe8000c10190e */
[----:B------:R-:W0:Y:S04]  /*0590*/  @!P0 LDG.E R6, desc[UR14][R14.64+0x200] ;  /* 0x0002000e0e068981 */ /* 0x000e28000c1e1900 */
[----:B------:R-:W0:Y:S01]  /*05a0*/  @!P0 LDG.E R21, desc[UR14][R12.64+0x200] ;  /* 0x0002000e0c158981 */ /* 0x000e22000c1e1900 */
[----:B------:R-:W-:-:S04]  /*05b0*/  IADD3 R11, PT, PT, R7, 0x180, RZ ;  /* 0x00000180070b7810 */ /* 0x000fc80007ffe0ff */
[----:B------:R-:W-:Y:S01]  /*05c0*/  ISETP.GE.AND P1, PT, R11, R0, PT ;  /* 0x000000000b00720c */ /* 0x000fe20003f26270 */
[----:B------:R-:W-:Y:S02]  /*05d0*/  VIADD R19, R7, 0x200 ;  /* 0x0000020007137836 */ /* 0x000fe40000000000 */
[----:B0-----:R-:W-:-:S10]  /*05e0*/  @!P0 FFMA R21, R6, R18, R21 ;  /* 0x0000001206158223 */ /* 0x001fd40000000015 */
[----:B------:R-:W0:Y:S01]  /*05f0*/  @!P1 LDC R18, c[0x0][0x38c] ;  /* 0x0000e300ff129b82 */ /* 0x000e220000000800 */
[----:B------:R1:W-:Y:S04]  /*0600*/  @!P0 STG.E desc[UR14][R16.64+0x200], R21 ;  /* 0x0002001510008986 */ /* 0x0003e8000c10190e */
[----:B------:R-:W0:Y:S04]  /*0610*/  @!P1 LDG.E R6, desc[UR14][R14.64+0x400] ;  /* 0x0004000e0e069981 */ /* 0x000e28000c1e1900 */
[----:B------:R-:W0:Y:S01]  /*0620*/  @!P1 LDG.E R11, desc[UR14][R12.64+0x400] ;  /* 0x0004000e0c0b9981 */ /* 0x000e22000c1e1900 */
[----:B------:R-:W-:-:S02]  /*0630*/  ISETP.GE.AND P0, PT, R19, R0, PT ;  /* 0x000000001300720c */ /* 0x000fc40003f06270 */
[----:B-1----:R-:W-:Y:S01]  /*0640*/  IADD3 R21, PT, PT, R7, 0x280, RZ ;  /* 0x0000028007157810 */ /* 0x002fe20007ffe0ff */
[----:B0-----:R-:W-:-:S10]  /*0650*/  @!P1 FFMA R11, R6, R18, R11 ;  /* 0x00000012060b9223 */ /* 0x001fd4000000000b */
[----:B------:R-:W0:Y:S01]  /*0660*/  @!P0 LDC R18, c[0x0][0x38c] ;  /* 0x0000e300ff128b82 */ /* 0x000e220000000800 */
[----:B------:R1:W-:Y:S04]  /*0670*/  @!P1 STG.E desc[UR14][R16.64+0x400], R11 ;  /* 0x0004000b10009986 */ /* 0x0003e8000c10190e */
[----:B------:R-:W0:Y:S04]  /*0680*/  @!P0 LDG.E R6, desc[UR14][R14.64+0x600] ;  /* 0x0006000e0e068981 */ /* 0x000e28000c1e1900 */
[----:B------:R-:W0:Y:S01]  /*0690*/  @!P0 LDG.E R19, desc[UR14][R12.64+0x600] ;  /* 0x0006000e0c138981 */ /* 0x000e22000c1e1900 */
[----:B------:R-:W-:Y:S01]  /*06a0*/  ISETP.GE.AND P1, PT, R21, R0, PT ;  /* 0x000000001500720c */ /* 0x000fe20003f26270 */
[----:B-1----:R-:W-:-:S02]  /*06b0*/  VIADD R11, R7, 0x300 ;  /* 0x00000300070b7836 */ /* 0x002fc40000000000 */
        /* <DEDUP_REMOVED lines=13> */
[----:B0-----:R-:W-:-:S12]  /*0790*/  @!P0 FFMA R11, R6, R18, R11 ;  /* 0x00000012060b8223 */ /* 0x001fd8000000000b */
[----:B------:R-:W0:Y:S01]  /*07a0*/  @!P1 LDC R18, c[0x0][0x38c] ;  /* 0x0000e300ff129b82 */ /* 0x000e220000000800 */
[----:B------:R1:W-:Y:S04]  /*07b0*/  @!P0 STG.E desc[UR14][R16.64+0xa00], R11 ;  /* 0x000a000b10008986 */ /* 0x0003e8000c10190e */
[----:B------:R-:W0:Y:S04]  /*07c0*/  @!P1 LDG.E R6, desc[UR14][R14.64+0xc00] ;  /* 0x000c000e0e069981 */ /* 0x000e28000c1e1900 */
[----:B------:R-:W0:Y:S02]  /*07d0*/  @!P1 LDG.E R19, desc[UR14][R12.64+0xc00] ;  /* 0x000c000e0c139981 */ /* 0x000e24000c1e1900 */
[----:B0-----:R-:W-:Y:S01]  /*07e0*/  @!P1 FFMA R19, R6, R18, R19 ;  /* 0x0000001206139223 */ /* 0x001fe20000000013 */
[----:B------:R-:W-:-:S04]  /*07f0*/  LOP3.LUT R6, R10, 0x7ffffff8, RZ, 0xc0, !PT ;  /* 0x7ffffff80a067812 */ /* 0x000fc800078ec0ff */
[----:B------:R1:W-:Y:S01]  /*0800*/  @!P1 STG.E desc[UR14][R16.64+0xc00], R19 ;  /* 0x000c001310009986 */ /* 0x0003e2000c10190e */
[----:B------:R-:W-:-:S13]  /*0810*/  ISETP.NE.AND P0, PT, R6, 0x8, PT ;  /* 0x000000080600780c */ /* 0x000fda0003f05270 */
[----:B-1----:R-:W-:Y:S05]  /*0820*/  @!P0 BRA `(.L_x_114) ;  /* 0x0000000400148947 */ /* 0x002fea0003800000 */
[----:B------:R-:W-:Y:S01]  /*0830*/  IMAD.MOV.U32 R16, RZ, RZ, 0x8 ;  /* 0x00000008ff107424 */ /* 0x000fe200078e00ff */
[----:B------:R-:W0:Y:S06]  /*0840*/  LDCU UR4, c[0x0][0x38c] ;  /* 0x00007180ff0477ac */ /* 0x000e2c0008000800 */
.L_x_117:
[----:B-1----:R-:W-:-:S04]  /*0850*/  LEA R17, R16, R7, 0x7 ;  /* 0x0000000710117211 */ /* 0x002fc800078e38ff */
[----:B------:R-:W-:-:S13]  /*0860*/  ISETP.GE.AND P0, PT, R17, R0, PT ;  /* 0x000000001100720c */ /* 0x000fda0003f06270 */
[C---:B------:R-:W-:Y:S01]  /*0870*/  @!P0 IMAD.WIDE.U32 R10, R17.reuse, 0x4, R4 ;  /* 0x00000004110a8825 */ /* 0x040fe200078e0004 */
[----:B------:R-:W1:Y:S03]  /*0880*/  @!P0 LDC R27, c[0x0][0x38c] ;  /* 0x0000e300ff1b8b82 */ /* 0x000e660000000800 */
[C---:B------:R-:W-:Y:S02]  /*0890*/  @!P0 IMAD.WIDE.U32 R22, R17.reuse, 0x4, R2 ;  /* 0x0000000411168825 */ /* 0x040fe400078e0002 */
[----:B------:R-:W1:Y:S04]  /*08a0*/  @!P0 LDG.E R10, desc[UR14][R10.64] ;  /* 0x0000000e0a0a8981 */ /* 0x000e68000c1e1900 */
[----:B------:R2:W1:Y:S01]  /*08b0*/  @!P0 LDG.E R23, desc[UR14][R22.64] ;  /* 0x0000000e16178981 */ /* 0x000462000c1e1900 */
[----:B------:R-:W-:-:S02]  /*08c0*/  VIADD R25, R17, 0x80 ;  /* 0x0000008011197836 */ /* 0x000fc40000000000 */
[----:B------:R-:W-:-:S03]  /*08d0*/  @!P0 IMAD.WIDE.U32 R18, R17, 0x4, R8 ;  /* 0x0000000411128825 */ /* 0x000fc600078e0008 */
[C---:B------:R-:W-:Y:S01]  /*08e0*/  ISETP.GE.AND P1, PT, R25.reuse, R0, PT ;  /* 0x000000001900720c */ /* 0x040fe20003f26270 */
[----:B------:R-:W-:-:S04]  /*08f0*/  IMAD.WIDE R14, R25, 0x4, R4 ;  /* 0x00000004190e7825 */ /* 0x000fc800078e0204 */
[----:B------:R-:W-:-:S08]  /*0900*/  IMAD.WIDE R12, R25, 0x4, R2 ;  /* 0x00000004190c7825 */ /* 0x000fd000078e0202 */
[----:B--2---:R-:W2:Y:S01]  /*0910*/  @!P1 LDC R22, c[0x0][0x38c] ;  /* 0x0000e300ff169b82 */ /* 0x004ea20000000800 */
[----:B-1----:R-:W-:-:S05]  /*0920*/  @!P0 FFMA R27, R10, R27, R23 ;  /* 0x0000001b0a1b8223 */ /* 0x002fca0000000017 */
[----:B------:R1:W-:Y:S04]  /*0930*/  @!P0 STG.E desc[UR14][R18.64], R27 ;  /* 0x0000001b12008986 */ /* 0x0003e8000c10190e */
[----:B------:R-:W2:Y:S04]  /*0940*/  @!P1 LDG.E R21, desc[UR14][R14.64] ;  /* 0x0000000e0e159981 */ /* 0x000ea8000c1e1900 */
[----:B------:R-:W2:Y:S01]  /*0950*/  @!P1 LDG.E R24, desc[UR14][R12.64] ;  /* 0x0000000e0c189981 */ /* 0x000ea2000c1e1900 */
[----:B------:R-:W-:-:S04]  /*0960*/  IADD3 R11, PT, PT, R17, 0x100, RZ ;  /* 0x00000100110b7810 */ /* 0x000fc80007ffe0ff */
[----:B------:R-:W-:Y:S01]  /*0970*/  ISETP.GE.AND P0, PT, R11, R0, PT ;  /* 0x000000000b00720c */ /* 0x000fe20003f06270 */
[----:B------:R-:W-:-:S12]  /*0980*/  IMAD.WIDE R10, R25, 0x4, R8 ;  /* 0x00000004190a7825 */ /* 0x000fd800078e0208 */
[----:B------:R-:W3:Y:S01]  /*0990*/  @!P0 LDC R23, c[0x0][0x38c] ;  /* 0x0000e300ff178b82 */ /* 0x000ee20000000800 */
[----:B--2---:R-:W-:-:S05]  /*09a0*/  @!P1 FFMA R25, R21, R22, R24 ;  /* 0x0000001615199223 */ /* 0x004fca0000000018 */
[----:B------:R2:W-:Y:S04]  /*09b0*/  @!P1 STG.E desc[UR14][R10.64], R25 ;  /* 0x000000190a009986 */ /* 0x0005e8000c10190e */
[----:B------:R-:W3:Y:S04]  /*09c0*/  @!P0 LDG.E R21, desc[UR14][R14.64+0x200] ;  /* 0x0002000e0e158981 */ /* 0x000ee8000c1e1900 */
[----:B------:R-:W3:Y:S01]  /*09d0*/  @!P0 LDG.E R22, desc[UR14][R12.64+0x200] ;  /* 0x0002000e0c168981 */ /* 0x000ee2000c1e1900 */
[----:B-1----:R-:W-:-:S05]  /*09e0*/  VIADD R19, R17, 0x180 ;  /* 0x0000018011137836 */ /* 0x002fca0000000000 */
[----:B------:R-:W-:Y:S01]  /*09f0*/  ISETP.GE.AND P1, PT, R19, R0, PT ;  /* 0x000000001300720c */ /* 0x000fe20003f26270 */
[----:B---3--:R-:W-:-:S12]  /*0a00*/  @!P0 FFMA R23, R21, R23, R22 ;  /* 0x0000001715178223 */ /* 0x008fd80000000016 */
[----:B------:R-:W2:Y:S01]  /*0a10*/  @!P1 LDC R22, c[0x0][0x38c] ;  /* 0x0000e300ff169b82 */ /* 0x000ea20000000800 */
[----:B------:R1:W-:Y:S04]  /*0a20*/  @!P0 STG.E desc[UR14][R10.64+0x200], R23 ;  /* 0x000200170a008986 */ /* 0x0003e8000c10190e */
[----:B------:R-:W2:Y:S04]  /*0a30*/  @!P1 LDG.E R18, desc[UR14][R14.64+0x400] ;  /* 0x0004000e0e129981 */ /* 0x000ea8000c1e1900 */
[----:B------:R-:W2:Y:S01]  /*0a40*/  @!P1 LDG.E R21, desc[UR14][R12.64+0x400] ;  /* 0x0004000e0c159981 */ /* 0x000ea2000c1e1900 */
[----:B------:R-:W-:-:S04]  /*0a50*/  IADD3 R19, PT, PT, R17, 0x200, RZ ;  /* 0x0000020011137810 */ /* 0x000fc80007ffe0ff */
[----:B------:R-:W-:Y:S01]  /*0a60*/  ISETP.GE.AND P0, PT, R19, R0, PT ;  /* 0x000000001300720c */ /* 0x000fe20003f06270 */
[----:B------:R-:W-:Y:S02]  /*0a70*/  VIADD R19, R17, 0x280 ;  /* 0x0000028011137836 */ /* 0x000fe40000000000 */
[----:B--2---:R-:W-:-:S10]  /*0a80*/  @!P1 FFMA R25, R18, R22, R21 ;  /* 0x0000001612199223 */ /* 0x004fd40000000015 */
[----:B------:R-:W1:Y:S01]  /*0a90*/  @!P0 LDC R22, c[0x0][0x38c] ;  /* 0x0000e300ff168b82 */ /* 0x000e620000000800 */
[----:B------:R2:W-:Y:S04]  /*0aa0*/  @!P1 STG.E desc[UR14][R10.64+0x400], R25 ;  /* 0x000400190a009986 */ /* 0x0005e8000c10190e */
[----:B------:R-:W1:Y:S04]  /*0ab0*/  @!P0 LDG.E R18, desc[UR14][R14.64+0x600] ;  /* 0x0006000e0e128981 */ /* 0x000e68000c1e1900 */
[----:B------:R-:W1:Y:S01]  /*0ac0*/  @!P0 LDG.E R21, desc[UR14][R12.64+0x600] ;  /* 0x0006000e0c158981 */ /* 0x000e62000c1e1900 */
[----:B------:R-:W-:-:S02]  /*0ad0*/  ISETP.GE.AND P1, PT, R19, R0, PT ;  /* 0x000000001300720c */ /* 0x000fc40003f26270 */
[----:B------:R-:W-:Y:S01]  /*0ae0*/  IADD3 R19, PT, PT, R17, 0x300, RZ ;  /* 0x0000030011137810 */ /* 0x000fe20007ffe0ff */
[----:B-1----:R-:W-:-:S10]  /*0af0*/  @!P0 FFMA R23, R18, R22, R21 ;  /* 0x0000001612178223 */ /* 0x002fd40000000015 */
[----:B------:R-:W1:Y:S01]  /*0b00*/  @!P1 LDC R22, c[0x0][0x38c] ;  /* 0x0000e300ff169b82 */ /* 0x000e620000000800 */
[----:B------:R2:W-:Y:S04]  /*0b10*/  @!P0 STG.E desc[UR14][R10.64+0x600], R23 ;  /* 0x000600170a008986 */ /* 0x0005e8000c10190e */
[----:B------:R-:W1:Y:S04]  /*0b20*/  @!P1 LDG.E R18, desc[UR14][R14.64+0x800] ;  /* 0x0008000e0e129981 */ /* 0x000e68000c1e1900 */
[----:B------:R-:W1:Y:S01]  /*0b30*/  @!P1 LDG.E R21, desc[UR14][R12.64+0x800] ;  /* 0x0008000e0c159981 */ /* 0x000e62000c1e1900 */
[----:B------:R-:W-:Y:S01]  /*0b40*/  ISETP.GE.AND P0, PT, R19, R0, PT ;  /* 0x000000001300720c */ /* 0x000fe20003f06270 */
[----:B-1----:R-:W-:-:S12]  /*0b50*/  @!P1 FFMA R21, R18, R22, R21 ;  /* 0x0000001612159223 */ /* 0x002fd80000000015 */
[----:B------:R-:W1:Y:S01]  /*0b60*/  @!P0 LDC R22, c[0x0][0x38c] ;  /* 0x0000e300ff168b82 */ /* 0x000e620000000800 */
[----:B------:R2:W-:Y:S04]  /*0b70*/  @!P1 STG.E desc[UR14][R10.64+0x800], R21 ;  /* 0x000800150a009986 */ /* 0x0005e8000c10190e */
[----:B------:R-:W1:Y:S04]  /*0b80*/  @!P0 LDG.E R18, desc[UR14][R14.64+0xa00] ;  /* 0x000a000e0e128981 */ /* 0x000e68000c1e1900 */
[----:B------:R-:W1:Y:S01]  /*0b90*/  @!P0 LDG.E R19, desc[UR14][R12.64+0xa00] ;  /* 0x000a000e0c138981 */ /* 0x000e62000c1e1900 */
[----:B------:R-:W-:Y:S01]  /*0ba0*/  VIADD R17, R17, 0x380 ;  /* 0x0000038011117836 */ /* 0x000fe20000000000 */
[----:B------:R-:W-:Y:S01]  /*0bb0*/  IADD3 R16, PT, PT, R16, 0x8, RZ ;  /* 0x0000000810107810 */ /* 0x000fe20007ffe0ff */
[----:B------:R-:W-:Y:S03]  /*0bc0*/  BSSY.RECONVERGENT B0, `(.L_x_115) ;  /* 0x000000a000007945 */ /* 0x000fe60003800200 */
[----:B------:R-:W-:Y:S01]  /*0bd0*/  ISETP.NE.AND P1, PT, R16, R6, PT ;  /* 0x000000061000720c */ /* 0x000fe20003f25270 */
[----:B-1----:R-:W-:-:S05]  /*0be0*/  @!P0 FFMA R19, R18, R22, R19 ;  /* 0x0000001612138223 */ /* 0x002fca0000000013 */
[----:B------:R2:W-:Y:S01]  /*0bf0*/  @!P0 STG.E desc[UR14][R10.64+0xa00], R19 ;  /* 0x000a00130a008986 */ /* 0x0005e2000c10190e */
[----:B------:R-:W-:-:S13]  /*0c00*/  ISETP.GE.AND P0, PT, R17, R0, PT ;  /* 0x000000001100720c */ /* 0x000fda0003f06270 */
[----:B--2---:R-:W-:Y:S05]  /*0c10*/  @P0 BRA `(.L_x_116) ;  /* 0x0000000000100947 */ /* 0x004fea0003800000 */
[----:B------:R-:W0:Y:S04]  /*0c20*/  LDG.E R14, desc[UR14][R14.64+0xc00] ;  /* 0x000c000e0e0e7981 */ /* 0x000e28000c1e1900 */
[----:B------:R-:W0:Y:S02]  /*0c30*/  LDG.E R13, desc[UR14][R12.64+0xc00] ;  /* 0x000c000e0c0d7981 */ /* 0x000e24000c1e1900 */
[----:B0-----:R-:W-:-:S05]  /*0c40*/  FFMA R17, R14, UR4, R13 ;  /* 0x000000040e117c23 */ /* 0x001fca000800000d */
[----:B------:R1:W-:Y:S02]  /*0c50*/  STG.E desc[UR14][R10.64+0xc00], R17 ;  /* 0x000c00110a007986 */ /* 0x0003e4000c10190e */
.L_x_116:
[----:B0-----:R-:W-:Y:S05]  /*0c60*/  BSYNC.RECONVERGENT B0 ;  /* 0x0000000000007941 */ /* 0x001fea0003800200 */
.L_x_115:
[----:B------:R-:W-:Y:S05]  /*0c70*/  @P1 BRA `(.L_x_117) ;  /* 0xfffffff800f41947 */ /* 0x000fea000383ffff */
.L_x_114:
[----:B------:R-:W-:-:S13]  /*0c80*/  ISETP.NE.AND P0, PT, R20, RZ, PT ;  /* 0x000000ff1400720c */ /* 0x000fda0003f05270 */
[----:B------:R-:W-:Y:S05]  /*0c90*/  @!P0 EXIT ;  /* 0x000000000000894d */ /* 0x000fea0003800000 */
[----:B-1----:R-:W0:Y:S01]  /*0ca0*/  LDC R10, c[0x0][0x388] ;  /* 0x0000e200ff0a7b82 */ /* 0x002e220000000800 */
[----:B------:R-:W-:Y:S02]  /*0cb0*/  ISETP.GE.U32.AND P1, PT, R20, 0x4, PT ;  /* 0x000000041400780c */ /* 0x000fe40003f26070 */
[----:B0-----:R-:W-:-:S04]  /*0cc0*/  LOP3.LUT R22, R10, 0x3, RZ, 0xc0, !PT ;  /* 0x000000030a167812 */ /* 0x001fc800078ec0ff */
[----:B------:R-:W-:-:S07]  /*0cd0*/  ISETP.NE.AND P0, PT, R22, RZ, PT ;  /* 0x000000ff1600720c */ /* 0x000fce0003f05270 */
[----:B------:R-:W-:Y:S06]  /*0ce0*/  @!P1 BRA `(.L_x_118) ;  /* 0x0000000000a49947 */ /* 0x000fec0003800000 */
[----:B------:R-:W-:-:S05]  /*0cf0*/  IMAD R11, R6, 0x80, R7 ;  /* 0x00000080060b7824 */ /* 0x000fca00078e0207 */
[----:B------:R-:W-:-:S13]  /*0d00*/  ISETP.GE.AND P1, PT, R11, R0, PT ;  /* 0x000000000b00720c */ /* 0x000fda0003f26270 */
[C---:B------:R-:W-:Y:S01]  /*0d10*/  @!P1 IMAD.WIDE R14, R11.reuse, 0x4, R4 ;  /* 0x000000040b0e9825 */ /* 0x040fe200078e0204 */
[----:B------:R-:W0:Y:S03]  /*0d20*/  @!P1 LDC R23, c[0x0][0x38c] ;  /* 0x0000e300ff179b82 */ /* 0x000e260000000800 */
[C---:B------:R-:W-:Y:S02]  /*0d30*/  @!P1 IMAD.WIDE R18, R11.reuse, 0x4, R2 ;  /* 0x000000040b129825 */ /* 0x040fe400078e0202 */
[----:B------:R-:W0:Y:S04]  /*0d40*/  @!P1 LDG.E R14, desc[UR14][R14.64] ;  /* 0x0000000e0e0e9981 */ /* 0x000e28000c1e1900 */
[----:B------:R-:W0:Y:S01]  /*0d50*/  @!P1 LDG.E R19, desc[UR14][R18.64] ;  /* 0x0000000e12139981 */ /* 0x000e22000c1e1900 */
[C---:B------:R-:W-:Y:S01]  /*0d60*/  IADD3 R25, PT, PT, R11.reuse, 0x80, RZ ;  /* 0x000000800b197810 */ /* 0x040fe20007ffe0ff */
[----:B------:R-:W-:-:S03]  /*0d70*/  @!P1 IMAD.WIDE R12, R11, 0x4, R8 ;  /* 0x000000040b0c9825 */ /* 0x000fc600078e0208 */
[----:B------:R-:W-:-:S13]  /*0d80*/  ISETP.GE.AND P2, PT, R25, R0, PT ;  /* 0x000000001900720c */ /* 0x000fda0003f46270 */
[C---:B------:R-:W-:Y:S01]  /*0d90*/  @!P2 IMAD.WIDE R20, R25.reuse, 0x4, R4 ;  /* 0x000000041914a825 */ /* 0x040fe200078e0204 */
[----:B------:R-:W1:Y:S03]  /*0da0*/  @!P2 LDC R27, c[0x0][0x38c] ;  /* 0x0000e300ff1bab82 */ /* 0x000e660000000800 */
[----:B------:R-:W-:-:S04]  /*0db0*/  @!P2 IMAD.WIDE R16, R25, 0x4, R2 ;  /* 0x000000041910a825 */ /* 0x000fc800078e0202 */
[----:B0-----:R-:W-:-:S05]  /*0dc0*/  @!P1 FFMA R23, R14, R23, R19 ;  /* 0x000000170e179223 */ /* 0x001fca0000000013 */
[----:B------:R0:W-:Y:S04]  /*0dd0*/  @!P1 STG.E desc[UR14][R12.64], R23 ;  /* 0x000000170c009986 */ /* 0x0001e8000c10190e */
[----:B------:R-:W1:Y:S04]  /*0de0*/  @!P2 LDG.E R20, desc[UR14][R20.64] ;  /* 0x0000000e1414a981 */ /* 0x000e68000c1e1900 */
[----:B------:R2:W1:Y:S01]  /*0df0*/  @!P2 LDG.E R17, desc[UR14][R16.64] ;  /* 0x0000000e1011a981 */ /* 0x000462000c1e1900 */
[----:B------:R-:W-:Y:S02]  /*0e00*/  VIADD R29, R11, 0x100 ;  /* 0x000001000b1d7836 */ /* 0x000fe40000000000 */
[----:B------:R-:W-:-:S03]  /*0e10*/  @!P2 IMAD.WIDE R14, R25, 0x4, R8 ;  /* 0x00000004190ea825 */ /* 0x000fc600078e0208 */
[----:B------:R-:W-:-:S13]  /*0e20*/  ISETP.GE.AND P1, PT, R29, R0, PT ;  /* 0x000000001d00720c */ /* 0x000fda0003f26270 */
[C---:B------:R-:W-:Y:S01]  /*0e30*/  @!P1 IMAD.WIDE R24, R29.reuse, 0x4, R4 ;  /* 0x000000041d189825 */ /* 0x040fe200078e0204 */
[----:B--2---:R-:W2:Y:S03]  /*0e40*/  @!P1 LDC R16, c[0x0][0x38c] ;  /* 0x0000e300ff109b82 */ /* 0x004ea60000000800 */
[----:B------:R-:W-:-:S04]  /*0e50*/  @!P1 IMAD.WIDE R18, R29, 0x4, R2 ;  /* 0x000000041d129825 */ /* 0x000fc800078e0202 */
[----:B-1----:R-:W-:-:S05]  /*0e60*/  @!P2 FFMA R27, R20, R27, R17 ;  /* 0x0000001b141ba223 */ /* 0x002fca0000000011 */
[----:B------:R1:W-:Y:S04]  /*0e70*/  @!P2 STG.E desc[UR14][R14.64], R27 ;  /* 0x0000001b0e00a986 */ /* 0x0003e8000c10190e */
[----:B------:R-:W2:Y:S04]  /*0e80*/  @!P1 LDG.E R24, desc[UR14][R24.64] ;  /* 0x0000000e18189981 */ /* 0x000ea8000c1e1900 */
[----:B------:R-:W2:Y:S01]  /*0e90*/  @!P1 LDG.E R19, desc[UR14][R18.64] ;  /* 0x0000000e12139981 */ /* 0x000ea2000c1e1900 */
[----:B0-----:R-:W-:Y:S01]  /*0ea0*/  IADD3 R23, PT, PT, R11, 0x180, RZ ;  /* 0x000001800b177810 */ /* 0x001fe20007ffe0ff */
[----:B------:R-:W-:-:S03]  /*0eb0*/  @!P1 IMAD.WIDE R12, R29, 0x4, R8 ;  /* 0x000000041d0c9825 */ /* 0x000fc600078e0208 */
[----:B------:R-:W-:-:S13]  /*0ec0*/  ISETP.GE.AND P2, PT, R23, R0, PT ;  /* 0x000000001700720c */ /* 0x000fda0003f46270 */
[----:B------:R-:W-:-:S04]  /*0ed0*/  @!P2 IMAD.WIDE R20, R23, 0x4, R2 ;  /* 0x000000041714a825 */ /* 0x000fc800078e0202 */
[----:B--2---:R-:W-:Y:S01]  /*0ee0*/  @!P1 FFMA R11, R24, R16, R19 ;  /* 0x00000010180b9223 */ /* 0x004fe20000000013 */
[C---:B------:R-:W-:Y:S01]  /*0ef0*/  @!P2 IMAD.WIDE R16, R23.reuse, 0x4, R4 ;  /* 0x000000041710a825 */ /* 0x040fe200078e0204 */
[----:B------:R-:W0:Y:S03]  /*0f00*/  @!P2 LDC R19, c[0x0][0x38c] ;  /* 0x0000e300ff13ab82 */ /* 0x000e260000000800 */
[----:B------:R2:W-:Y:S04]  /*0f10*/  @!P1 STG.E desc[UR14][R12.64], R11 ;  /* 0x0000000b0c009986 */ /* 0x0005e8000c10190e */
[----:B------:R-:W0:Y:S04]  /*0f20*/  @!P2 LDG.E R16, desc[UR14][R16.64] ;  /* 0x0000000e1010a981 */ /* 0x000e28000c1e1900 */
[----:B------:R-:W0:Y:S01]  /*0f30*/  @!P2 LDG.E R21, desc[UR14][R20.64] ;  /* 0x0000000e1415a981 */ /* 0x000e22000c1e1900 */
[----:B-1----:R-:W-:-:S04]  /*0f40*/  @!P2 IMAD.WIDE R14, R23, 0x4, R8 ;  /* 0x00000004170ea825 */ /* 0x002fc800078e0208 */
[----:B------:R-:W-:Y:S02]  /*0f50*/  VIADD R6, R6, 0x4 ;  /* 0x0000000406067836 */ /* 0x000fe40000000000 */
[----:B0-----:R-:W-:-:S05]  /*0f60*/  @!P2 FFMA R19, R16, R19, R21 ;  /* 0x000000131013a223 */ /* 0x001fca0000000015 */
[----:B------:R2:W-:Y:S02]  /*0f70*/  @!P2 STG.E desc[UR14][R14.64], R19 ;  /* 0x000000130e00a986 */ /* 0x0005e4000c10190e */
.L_x_118:
[----:B------:R-:W-:Y:S05]  /*0f80*/  @!P0 EXIT ;  /* 0x000000000000894d */ /* 0x000fea0003800000 */
[----:B------:R-:W-:Y:S02]  /*0f90*/  ISETP.NE.AND P0, PT, R22, 0x1, PT ;  /* 0x000000011600780c */ /* 0x000fe40003f05270 */
[----:B------:R-:W-:-:S04]  /*0fa0*/  LOP3.LUT R10, R10, 0x1, RZ, 0xc0, !PT ;  /* 0x000000010a0a7812 */ /* 0x000fc800078ec0ff */
[----:B------:R-:W-:-:S07]  /*0fb0*/  ISETP.NE.U32.AND P2, PT, R10, 0x1, PT ;  /* 0x000000010a00780c */ /* 0x000fce0003f45070 */
[----:B------:R-:W-:Y:S06]  /*0fc0*/  @!P0 BRA `(.L_x_119) ;  /* 0x0000000000548947 */ /* 0x000fec0003800000 */
[----:B--2---:R-:W-:-:S04]  /*0fd0*/  LEA R15, R6, R7, 0x7 ;  /* 0x00000007060f7211 */ /* 0x004fc800078e38ff */
        /* <DEDUP_REMOVED lines=9> */
[----:B------:R-:W-:-:S04]  /*1070*/  @!P1 IMAD.WIDE R16, R23, 0x4, R4 ;  /* 0x0000000417109825 */ /* 0x000fc800078e0204 */
[----:B------:R-:W-:-:S04]  /*1080*/  @!P1 IMAD.WIDE R18, R23, 0x4, R2 ;  /* 0x0000000417129825 */ /* 0x000fc800078e0202 */
[----:B0-----:R-:W-:Y:S02]  /*1090*/  @!P0 FFMA R21, R10, R21, R13 ;  /* 0x000000150a158223 */ /* 0x001fe4000000000d */
[----:B------:R-:W0:Y:S03]  /*10a0*/  @!P1 LDC R13, c[0x0][0x38c] ;  /* 0x0000e300ff0d9b82 */ /* 0x000e260000000800 */
[----:B------:R1:W-:Y:S04]  /*10b0*/  @!P0 STG.E desc[UR14][R14.64], R21 ;  /* 0x000000150e008986 */ /* 0x0003e8000c10190e */
[----:B------:R-:W0:Y:S04]  /*10c0*/  @!P1 LDG.E R16, desc[UR14][R16.64] ;  /* 0x0000000e10109981 */ /* 0x000e28000c1e1900 */
[----:B------:R-:W0:Y:S01]  /*10d0*/  @!P1 LDG.E R19, desc[UR14][R18.64] ;  /* 0x0000000e12139981 */ /* 0x000e22000c1e1900 */
[----:B------:R-:W-:-:S04]  /*10e0*/  @!P1 IMAD.WIDE R10, R23, 0x4, R8 ;  /* 0x00000004170a9825 */ /* 0x000fc800078e0208 */
[----:B------:R-:W-:Y:S02]  /*10f0*/  VIADD R6, R6, 0x2 ;  /* 0x0000000206067836 */ /* 0x000fe40000000000 */
[----:B0-----:R-:W-:-:S05]  /*1100*/  @!P1 FFMA R13, R16, R13, R19 ;  /* 0x0000000d100d9223 */ /* 0x001fca0000000013 */
[----:B------:R1:W-:Y:S02]  /*1110*/  @!P1 STG.E desc[UR14][R10.64], R13 ;  /* 0x0000000d0a009986 */ /* 0x0003e4000c10190e */
.L_x_119:
[----:B------:R-:W-:Y:S05]  /*1120*/  @P2 EXIT ;  /* 0x000000000000294d */ /* 0x000fea0003800000 */
[----:B------:R-:W-:-:S04]  /*1130*/  LEA R7, R6, R7, 0x7 ;  /* 0x0000000706077211 */ /* 0x000fc800078e38ff */
[----:B------:R-:W-:-:S13]  /*1140*/  ISETP.GE.AND P0, PT, R7, R0, PT ;  /* 0x000000000700720c */ /* 0x000fda0003f06270 */
[----:B------:R-:W-:Y:S05]  /*1150*/  @P0 EXIT ;  /* 0x000000000000094d */ /* 0x000fea0003800000 */
[C---:B------:R-:W-:Y:S01]  /*1160*/  IMAD.WIDE R4, R7.reuse, 0x4, R4 ;  /* 0x0000000407047825 */ /* 0x040fe200078e0204 */
[----:B------:R-:W0:Y:S03]  /*1170*/  LDCU UR4, c[0x0][0x38c] ;  /* 0x00007180ff0477ac */ /* 0x000e260008000800 */
[C---:B------:R-:W-:Y:S02]  /*1180*/  IMAD.WIDE R2, R7.reuse, 0x4, R2 ;  /* 0x0000000407027825 */ /* 0x040fe400078e0202 */
[----:B------:R-:W0:Y:S04]  /*1190*/  LDG.E R4, desc[UR14][R4.64] ;  /* 0x0000000e04047981 */ /* 0x000e28000c1e1900 */
[----:B------:R-:W0:Y:S01]  /*11a0*/  LDG.E R3, desc[UR14][R2.64] ;  /* 0x0000000e02037981 */ /* 0x000e22000c1e1900 */
[----:B------:R-:W-:-:S04]  /*11b0*/  IMAD.WIDE R8, R7, 0x4, R8 ;  /* 0x0000000407087825 */ /* 0x000fc800078e0208 */
[----:B0-----:R-:W-:-:S05]  /*11c0*/  FFMA R7, R4, UR4, R3 ;  /* 0x0000000404077c23 */ /* 0x001fca0008000003 */
[----:B------:R-:W-:Y:S01]  /*11d0*/  STG.E desc[UR14][R8.64], R7 ;  /* 0x0000000708007986 */ /* 0x000fe2000c10190e */
[----:B------:R-:W-:Y:S05]  /*11e0*/  EXIT ;  /* 0x000000000000794d */ /* 0x000fea0003800000 */
.L_x_113:
[----:B------:R-:W-:-:S13]  /*11f0*/  ISETP.GE.AND P0, PT, R10, 0x1, PT ;  /* 0x000000010a00780c */ /* 0x000fda0003f06270 */
[----:B------:R-:W-:Y:S05]  /*1200*/  @!P0 EXIT ;  /* 0x000000000000894d */ /* 0x000fea0003800000 */
[----:B------:R-:W-:Y:S01]  /*1210*/  ISETP.GE.U32.AND P0, PT, R10, 0x8, PT ;  /* 0x000000080a00780c */ /* 0x000fe20003f06070 */
[----:B------:R-:W-:-:S12]  /*1220*/  HFMA2 R0, -RZ, RZ, 0, 0 ;  /* 0x00000000ff007431 */ /* 0x000fd800000001ff */
[----:B------:R-:W-:Y:S05]  /*1230*/  @!P0 BRA `(.L_x_120) ;  /* 0x00000004001c8947 */ /* 0x000fea0003800000 */
[----:B------:R-:W0:Y:S01]  /*1240*/  LDC.64 R12, c[0x0][0x398] ;  /* 0x0000e600ff0c7b82 */ /* 0x000e220000000a00 */
[----:B------:R-:W-:Y:S01]  /*1250*/  UIADD3 UR4, UP2, UPT, UR13, 0x600, URZ ;  /* 0x000006000d047890 */ /* 0x000fe2000ff5e0ff */
[----:B------:R-:W-:Y:S01]  /*1260*/  LOP3.LUT R0, R10, 0x7ffffff8, RZ, 0xc0, !PT ;  /* 0x7ffffff80a007812 */ /* 0x000fe200078ec0ff */
[----:B------:R-:W1:Y:S03]  /*1270*/  LDCU UR17, c[0x0][0x38c] ;  /* 0x00007180ff1177ac */ /* 0x000e660008000800 */
[----:B------:R-:W-:Y:S01]  /*1280*/  IADD3 R6, PT, PT, -R0, RZ, RZ ;  /* 0x000000ff00067210 */ /* 0x000fe20007ffe1ff */
[----:B------:R-:W-:Y:S01]  /*1290*/  UIADD3 UR10, UP1, UPT, UR4, UR10, URZ ;  /* 0x0000000a040a7290 */ /* 0x000fe2000ff3e0ff */
[----:B------:R-:W2:Y:S01]  /*12a0*/  LDC.64 R8, c[0x0][0x390] ;  /* 0x0000e400ff087b82 */ /* 0x000ea20000000a00 */
[----:B------:R-:W-:Y:S02]  /*12b0*/  UIADD3 UR8, UP0, UPT, UR4, UR8, URZ ;  /* 0x0000000804087290 */ /* 0x000fe4000ff1e0ff */
[----:B------:R-:W-:-:S02]  /*12c0*/  UIADD3.X UR5, UPT, UPT, URZ, UR16, URZ, UP2, !UPT ;  /* 0x00000010ff057290 */ /* 0x000fc400097fe4ff */
[----:B------:R-:W-:Y:S02]  /*12d0*/  UIADD3 UR4, UP2, UPT, UR4, UR6, URZ ;  /* 0x0000000604047290 */ /* 0x000fe4000ff5e0ff */
[----:B------:R-:W-:Y:S01]  /*12e0*/  UIADD3.X UR11, UPT, UPT, UR5, UR11, URZ, UP1, !UPT ;  /* 0x0000000b050b7290 */ /* 0x000fe20008ffe4ff */
[----:B------:R-:W3:Y:S01]  /*12f0*/  LDC.64 R14, c[0x0][0x3a8] ;  /* 0x0000ea00ff0e7b82 */ /* 0x000ee20000000a00 */
[----:B------:R-:W-:Y:S02]  /*1300*/  UIADD3.X UR9, UPT, UPT, UR5, UR9, URZ, UP0, !UPT ;  /* 0x0000000905097290 */ /* 0x000fe400087fe4ff */
[----:B------:R-:W-:Y:S01]  /*1310*/  UIADD3.X UR5, UPT, UPT, UR5, UR7, URZ, UP2, !UPT ;  /* 0x0000000705057290 */ /* 0x000fe200097fe4ff */
[----:B0-----:R-:W-:-:S04]  /*1320*/  IMAD.WIDE.U32 R10, R7, 0x4, R12 ;  /* 0x00000004070a7825 */ /* 0x001fc800078e000c */
[----:B--2---:R-:W-:-:S04]  /*1330*/  IMAD.WIDE.U32 R8, R7, 0x4, R8 ;  /* 0x0000000407087825 */ /* 0x004fc800078e0008 */
[----:B---3--:R-:W-:-:S04]  /*1340*/  IMAD.WIDE.U32 R12, R7, 0x4, R14 ;  /* 0x00000004070c7825 */ /* 0x008fc800078e000e */
[----:B-1----:R-:W-:-:S07]  /*1350*/  VIADD R7, R7, 0x80 ;  /* 0x0000008007077836 */ /* 0x002fce0000000000 */
.L_x_121:
[----:B------:R-:W-:Y:S02]  /*1360*/  IADD3 R22, P1, PT, R12, UR13, RZ ;  /* 0x0000000d0c167c10 */ /* 0x000fe4000ff3e0ff */
[----:B---3--:R-:W-:Y:S02]  /*1370*/  IADD3 R20, P0, PT, R10, UR13, RZ ;  /* 0x0000000d0a147c10 */ /* 0x008fe4000ff1e0ff */
[----:B------:R-:W-:Y:S02]  /*1380*/  IADD3.X R23, PT, PT, R13, UR16, RZ, P1, !PT ;  /* 0x000000100d177c10 */ /* 0x000fe40008ffe4ff */
[----:B------:R-:W-:-:S04]  /*1390*/  IADD3.X R21, PT, PT, R11, UR16, RZ, P0, !PT ;  /* 0x000000100b157c10 */ /* 0x000fc800087fe4ff */
[----:B------:R-:W2:Y:S04]  /*13a0*/  LDG.E R23, desc[UR14][R22.64] ;  /* 0x0000000e16177981 */ /* 0x000ea8000c1e1900 */
[----:B------:R-:W2:Y:S01]  /*13b0*/  LDG.E R20, desc[UR14][R20.64] ;  /* 0x0000000e14147981 */ /* 0x000ea2000c1e1900 */
[----:B------:R-:W-:Y:S01]  /*13c0*/  IADD3 R14, P0, PT, R8, UR13, RZ ;  /* 0x0000000d080e7c10 */ /* 0x000fe2000ff1e0ff */
[----:B------:R-:W-:Y:S01]  /*13d0*/  IMAD.U32 R19, RZ, RZ, UR11 ;  /* 0x0000000bff137e24 */ /* 0x000fe2000f8e00ff */
[----:B------:R-:W-:Y:S02]  /*13e0*/  MOV R18, UR10 ;  /* 0x0000000a00127c02 */ /* 0x000fe40008000f00 */
[----:B------:R-:W-:Y:S02]  /*13f0*/  MOV R16, UR4 ;  /* 0x0000000400107c02 */ /* 0x000fe40008000f00 */
[----:B------:R-:W-:Y:S01]  /*1400*/  MOV R17, UR5 ;  /* 0x0000000500117c02 */ /* 0x000fe20008000f00 */
[----:B------:R-:W-:Y:S01]  /*1410*/  IMAD.WIDE R18, R7, 0x4, R18 ;  /* 0x0000000407127825 */ /* 0x000fe200078e0212 */
[----:B------:R-:W-:-:S03]  /*1420*/  IADD3.X R15, PT, PT, R9, UR16, RZ, P0, !PT ;  /* 0x00000010090f7c10 */ /* 0x000fc600087fe4ff */
[----:B------:R-:W-:-:S04]  /*1430*/  IMAD.WIDE R16, R7, 0x4, R16 ;  /* 0x0000000407107825 */ /* 0x000fc800078e0210 */
[----:B--2---:R-:W-:-:S05]  /*1440*/  FFMA R25, R20, UR17, R23 ;  /* 0x0000001114197c23 */ /* 0x004fca0008000017 */
[----:B------:R0:W-:Y:S04]  /*1450*/  STG.E desc[UR14][R14.64], R25 ;  /* 0x000000190e007986 */ /* 0x0001e8000c10190e */
[----:B------:R-:W2:Y:S04]  /*1460*/  LDG.E R22, desc[UR14][R18.64+-0x600] ;  /* 0xfffa000e12167981 */ /* 0x000ea8000c1e1900 */
[----:B------:R-:W2:Y:S01]  /*1470*/  LDG.E R23, desc[UR14][R16.64+-0x600] ;  /* 0xfffa000e10177981 */ /* 0x000ea2000c1e1900 */
[----:B------:R-:W-:Y:S01]  /*1480*/  MOV R21, UR9 ;  /* 0x0000000900157c02 */ /* 0x000fe20008000f00 */
[----:B------:R-:W-:-:S04]  /*1490*/  IMAD.U32 R20, RZ, RZ, UR8 ;  /* 0x00000008ff147e24 */ /* 0x000fc8000f8e00ff */
[----:B------:R-:W-:-:S04]  /*14a0*/  IMAD.WIDE R20, R7, 0x4, R20 ;  /* 0x0000000407147825 */ /* 0x000fc800078e0214 */
[----:B--2---:R-:W-:-:S05]  /*14b0*/  FFMA R23, R22, UR17, R23 ;  /* 0x0000001116177c23 */ /* 0x004fca0008000017 */
[----:B------:R1:W-:Y:S04]  /*14c0*/  STG.E desc[UR14][R20.64+-0x600], R23 ;  /* 0xfffa001714007986 */ /* 0x0003e8000c10190e */
[----:B------:R-:W2:Y:S04]  /*14d0*/  LDG.E R22, desc[UR14][R18.64+-0x400] ;  /* 0xfffc000e12167981 */ /* 0x000ea8000c1e1900 */
[----:B------:R-:W2:Y:S02]  /*14e0*/  LDG.E R27, desc[UR14][R16.64+-0x400] ;  /* 0xfffc000e101b7981 */ /* 0x000ea4000c1e1900 */
[----:B--2---:R-:W-:-:S05]  /*14f0*/  FFMA R27, R22, UR17, R27 ;  /* 0x00000011161b7c23 */ /* 0x004fca000800001b */
[----:B------:R2:W-:Y:S04]  /*1500*/  STG.E desc[UR14][R20.64+-0x400], R27 ;  /* 0xfffc001b14007986 */ /* 0x0005e8000c10190e */
[----:B0-----:R-:W3:Y:S04]  /*1510*/  LDG.E R14, desc[UR14][R18.64+-0x200] ;  /* 0xfffe000e120e7981 */ /* 0x001ee8000c1e1900 */
[----:B------:R-:W3:Y:S02]  /*1520*/  LDG.E R15, desc[UR14][R16.64+-0x200] ;  /* 0xfffe000e100f7981 */ /* 0x000ee4000c1e1900 */
[----:B---3--:R-:W-:-:S05]  /*1530*/  FFMA R15, R14, UR17, R15 ;  /* 0x000000110e0f7c23 */ /* 0x008fca000800000f */
[----:B------:R0:W-:Y:S04]  /*1540*/  STG.E desc[UR14][R20.64+-0x200], R15 ;  /* 0xfffe000f14007986 */ /* 0x0001e8000c10190e */
[----:B------:R-:W3:Y:S04]  /*1550*/  LDG.E R14, desc[UR14][R18.64] ;  /* 0x0000000e120e7981 */ /* 0x000ee8000c1e1900 */
[----:B------:R-:W3:Y:S02]  /*1560*/  LDG.E R25, desc[UR14][R16.64] ;  /* 0x0000000e10197981 */ /* 0x000ee4000c1e1900 */
[----:B---3--:R-:W-:-:S05]  /*1570*/  FFMA R25, R14, UR17, R25 ;  /* 0x000000110e197c23 */ /* 0x008fca0008000019 */
[----:B------:R3:W-:Y:S04]  /*1580*/  STG.E desc[UR14][R20.64], R25 ;  /* 0x0000001914007986 */ /* 0x0007e8000c10190e */
[----:B------:R-:W4:Y:S04]  /*1590*/  LDG.E R14, desc[UR14][R18.64+0x200] ;  /* 0x0002000e120e7981 */ /* 0x000f28000c1e1900 */
[----:B-1----:R-:W4:Y:S02]  /*15a0*/  LDG.E R23, desc[UR14][R16.64+0x200] ;  /* 0x0002000e10177981 */ /* 0x002f24000c1e1900 */
[----:B----4-:R-:W-:-:S05]  /*15b0*/  FFMA R23, R14, UR17, R23 ;  /* 0x000000110e177c23 */ /* 0x010fca0008000017 */
[----:B------:R3:W-:Y:S04]  /*15c0*/  STG.E desc[UR14][R20.64+0x200], R23 ;  /* 0x0002001714007986 */ /* 0x0007e8000c10190e */
[----:B------:R-:W4:Y:S04]  /*15d0*/  LDG.E R14, desc[UR14][R18.64+0x400] ;  /* 0x0004000e120e7981 */ /* 0x000f28000c1e1900 */
[----:B--2---:R-:W4:Y:S02]  /*15e0*/  LDG.E R27, desc[UR14][R16.64+0x400] ;  /* 0x0004000e101b7981 */ /* 0x004f24000c1e1900 */
[----:B----4-:R-:W-:-:S05]  /*15f0*/  FFMA R27, R14, UR17, R27 ;  /* 0x000000110e1b7c23 */ /* 0x010fca000800001b */
[----:B------:R3:W-:Y:S04]  /*1600*/  STG.E desc[UR14][R20.64+0x400], R27 ;  /* 0x0004001b14007986 */ /* 0x0007e8000c10190e */
[----:B------:R-:W2:Y:S04]  /*1610*/  LDG.E R14, desc[UR14][R18.64+0x600] ;  /* 0x0006000e120e7981 */ /* 0x000ea8000c1e1900 */
[----:B0-----:R-:W2:Y:S01]  /*1620*/  LDG.E R15, desc[UR14][R16.64+0x600] ;  /* 0x0006000e100f7981 */ /* 0x001ea2000c1e1900 */
[----:B------:R-:W-:-:S04]  /*1630*/  IADD3 R6, PT, PT, R6, 0x8, RZ ;  /* 0x0000000806067810 */ /* 0x000fc80007ffe0ff */
[----:B------:R-:W-:Y:S01]  /*1640*/  ISETP.NE.AND P0, PT, R6, RZ, PT ;  /* 0x000000ff0600720c */ /* 0x000fe20003f05270 */
[----:B------:R-:W-:Y:S01]  /*1650*/  UIADD3 UR13, UP0, UPT, UR13, 0x1000, URZ ;  /* 0x000010000d0d7890 */ /* 0x000fe2000ff1e0ff */
[----:B------:R-:W-:-:S03]  /*1660*/  VIADD R7, R7, 0x400 ;  /* 0x0000040007077836 */ /* 0x000fc60000000000 */
[----:B------:R-:W-:Y:S01]  /*1670*/  UIADD3.X UR16, UPT, UPT, URZ, UR16, URZ, UP0, !UPT ;  /* 0x00000010ff107290 */ /* 0x000fe200087fe4ff */
[----:B--2---:R-:W-:-:S05]  /*1680*/  FFMA R15, R14, UR17, R15 ;  /* 0x000000110e0f7c23 */ /* 0x004fca000800000f */
[----:B------:R3:W-:Y:S02]  /*1690*/  STG.E desc[UR14][R20.64+0x600], R15 ;  /* 0x0006000f14007986 */ /* 0x0007e4000c10190e */
[----:B------:R-:W-:Y:S05]  /*16a0*/  @P0 BRA `(.L_x_121) ;  /* 0xfffffffc002c0947 */ /* 0x000fea000383ffff */
.L_x_120:
[----:B------:R-:W0:Y:S02]  /*16b0*/  LDC R14, c[0x0][0x388] ;  /* 0x0000e200ff0e7b82 */ /* 0x000e240000000800 */
[----:B0-----:R-:W-:-:S13]  /*16c0*/  LOP3.LUT P0, R10, R14, 0x7, RZ, 0xc0, !PT ;  /* 0x000000070e0a7812 */ /* 0x001fda000780c0ff */
[----:B------:R-:W-:Y:S05]  /*16d0*/  @!P0 EXIT ;  /* 0x000000000000894d */ /* 0x000fea0003800000 */
[----:B------:R-:W0:Y:S01]  /*16e0*/  LDCU.64 UR4, c[0x0][0x390] ;  /* 0x00007200ff0477ac */ /* 0x000e220008000a00 */
[----:B------:R-:W-:Y:S01]  /*16f0*/  SHF.L.U32 R8, R14, 0x7, RZ ;  /* 0x000000070e087819 */ /* 0x000fe200000006ff */
[----:B---3--:R-:W1:Y:S01]  /*1700*/  S2R R15, SR_TID.X ;  /* 0x00000000000f7919 */ /* 0x008e620000002100 */
[----:B------:R-:W-:Y:S02]  /*1710*/  ISETP.GE.U32.AND P0, PT, R10, 0x4, PT ;  /* 0x000000040a00780c */ /* 0x000fe40003f06070 */
[----:B------:R-:W-:Y:S01]  /*1720*/  SHF.R.S32.HI R6, RZ, 0x1f, R8 ;  /* 0x0000001fff067819 */ /* 0x000fe20000011408 */
[----:B------:R-:W-:Y:S01]  /*1730*/  IMAD.WIDE.U32 R8, R8, UR12, RZ ;  /* 0x0000000c08087c25 */ /* 0x000fe2000f8e00ff */
[----:B------:R-:W-:-:S03]  /*1740*/  LOP3.LUT R18, R14, 0x3, RZ, 0xc0, !PT ;  /* 0x000000030e127812 */ /* 0x000fc600078ec0ff */
[----:B------:R-:W-:Y:S01]  /*1750*/  IMAD R7, R6, UR12, RZ ;  /* 0x0000000c06077c24 */ /* 0x000fe2000f8e02ff */
[----:B------:R-:W-:Y:S02]  /*1760*/  SHF.L.U32 R6, R8, 0x2, RZ ;  /* 0x0000000208067819 */ /* 0x000fe400000006ff */
[----:B------:R-:W-:Y:S01]  /*1770*/  ISETP.NE.AND P1, PT, R18, RZ, PT ;  /* 0x000000ff1200720c */ /* 0x000fe20003f25270 */
[----:B------:R-:W-:Y:S01]  /*1780*/  IMAD.IADD R7, R9, 0x1, R7 ;  /* 0x0000000109077824 */ /* 0x000fe200078e0207 */
[----:B0-----:R-:W-:-:S04]  /*1790*/  IADD3 R6, P2, PT, R6, UR4, RZ ;  /* 0x0000000406067c10 */ /* 0x001fc8000ff5e0ff */
[----:B------:R-:W-:-:S04]  /*17a0*/  SHF.L.U64.HI R7, R8, 0x2, R7 ;  /* 0x0000000208077819 */ /* 0x000fc80000010207 */
[----:B------:R-:W-:Y:S01]  /*17b0*/  IADD3.X R7, PT, PT, R7, UR5, RZ, P2, !PT ;  /* 0x0000000507077c10 */ /* 0x000fe200097fe4ff */
[----:B------:R-:W-:Y:S06]  /*17c0*/  @!P0 BRA `(.L_x_122) ;  /* 0x0000000000588947 */ /* 0x000fec0003800000 */
[----:B-1----:R-:W-:Y:S01]  /*17d0*/  LEA R13, R0, R15, 0x7 ;  /* 0x0000000f000d7211 */ /* 0x002fe200078e38ff */
[----:B------:R-:W0:Y:S04]  /*17e0*/  LDCU UR4, c[0x0][0x38c] ;  /* 0x00007180ff0477ac */ /* 0x000e280008000800 */
[----:B------:R-:W-:-:S04]  /*17f0*/  IMAD.WIDE R10, R13, 0x4, R4 ;  /* 0x000000040d0a7825 */ /* 0x000fc800078e0204 */
[C---:B------:R-:W-:Y:S01]  /*1800*/  IMAD.WIDE R8, R13.reuse, 0x4, R2 ;  /* 0x000000040d087825 */ /* 0x040fe200078e0202 */
[----:B------:R-:W0:Y:S04]  /*1810*/  LDG.E R16, desc[UR14][R10.64] ;  /* 0x0000000e0a107981 */ /* 0x000e28000c1e1900 */
[----:B------:R-:W0:Y:S01]  /*1820*/  LDG.E R17, desc[UR14][R8.64] ;  /* 0x0000000e08117981 */ /* 0x000e22000c1e1900 */
[----:B------:R-:W-:-:S04]  /*1830*/  IMAD.WIDE R12, R13, 0x4, R6 ;  /* 0x000000040d0c7825 */ /* 0x000fc800078e0206 */
[----:B0-----:R-:W-:-:S05]  /*1840*/  FFMA R17, R16, UR4, R17 ;  /* 0x0000000410117c23 */ /* 0x001fca0008000011 */
[----:B------:R0:W-:Y:S04]  /*1850*/  STG.E desc[UR14][R12.64], R17 ;  /* 0x000000110c007986 */ /* 0x0001e8000c10190e */
[----:B------:R-:W2:Y:S04]  /*1860*/  LDG.E R16, desc[UR14][R10.64+0x200] ;  /* 0x0002000e0a107981 */ /* 0x000ea8000c1e1900 */
[----:B------:R-:W2:Y:S02]  /*1870*/  LDG.E R19, desc[UR14][R8.64+0x200] ;  /* 0x0002000e08137981 */ /* 0x000ea4000c1e1900 */
[----:B--2---:R-:W-:-:S05]  /*1880*/  FFMA R19, R16, UR4, R19 ;  /* 0x0000000410137c23 */ /* 0x004fca0008000013 */
[----:B------:R0:W-:Y:S04]  /*1890*/  STG.E desc[UR14][R12.64+0x200], R19 ;  /* 0x000200130c007986 */ /* 0x0001e8000c10190e */
[----:B------:R-:W2:Y:S04]  /*18a0*/  LDG.E R16, desc[UR14][R10.64+0x400] ;  /* 0x0004000e0a107981 */ /* 0x000ea8000c1e1900 */
[----:B------:R-:W2:Y:S02]  /*18b0*/  LDG.E R21, desc[UR14][R8.64+0x400] ;  /* 0x0004000e08157981 */ /* 0x000ea4000c1e1900 */
[----:B--2---:R-:W-:-:S05]  /*18c0*/  FFMA R21, R16, UR4, R21 ;  /* 0x0000000410157c23 */ /* 0x004fca0008000015 */
[----:B------:R0:W-:Y:S04]  /*18d0*/  STG.E desc[UR14][R12.64+0x400], R21 ;  /* 0x000400150c007986 */ /* 0x0001e8000c10190e */
[----:B------:R-:W2:Y:S04]  /*18e0*/  LDG.E R16, desc[UR14][R10.64+0x600] ;  /* 0x0006000e0a107981 */ /* 0x000ea8000c1e1900 */
[----:B------:R-:W2:Y:S01]  /*18f0*/  LDG.E R23, desc[UR14][R8.64+0x600] ;  /* 0x0006000e08177981 */ /* 0x000ea2000c1e1900 */
[----:B------:R-:W-:Y:S01]  /*1900*/  IADD3 R0, PT, PT, R0, 0x4, RZ ;  /* 0x0000000400007810 */ /* 0x000fe20007ffe0ff */
[----:B--2---:R-:W-:-:S05]  /*1910*/  FFMA R23, R16, UR4, R23 ;  /* 0x0000000410177c23 */ /* 0x004fca0008000017 */
[----:B------:R0:W-:Y:S02]  /*1920*/  STG.E desc[UR14][R12.64+0x600], R23 ;  /* 0x000600170c007986 */ /* 0x0001e4000c10190e */
.L_x_122:
[----:B------:R-:W-:Y:S05]  /*1930*/  @!P1 EXIT ;  /* 0x000000000000994d */ /* 0x000fea0003800000 */
[----:B------:R-:W-:Y:S02]  /*1940*/  ISETP.NE.AND P0, PT, R18, 0x1, PT ;  /* 0x000000011200780c */ /* 0x000fe40003f05270 */
[----:B------:R-:W-:-:S04]  /*1950*/  LOP3.LUT R14, R14, 0x1, RZ, 0xc0, !PT ;  /* 0x000000010e0e7812 */ /* 0x000fc800078ec0ff */
[----:B------:R-:W-:-:S07]  /*1960*/  ISETP.NE.U32.AND P1, PT, R14, 0x1, PT ;  /* 0x000000010e00780c */ /* 0x000fce0003f25070 */
[----:B------:R-:W-:Y:S06]  /*1970*/  @!P0 BRA `(.L_x_123) ;  /* 0x0000000000388947 */ /* 0x000fec0003800000 */
[----:B01----:R-:W-:Y:S01]  /*1980*/  IMAD R13, R0, 0x80, R15 ;  /* 0x00000080000d7824 */ /* 0x003fe200078e020f */
[----:B------:R-:W0:Y:S03]  /*1990*/  LDCU UR4, c[0x0][0x38c] ;  /* 0x00007180ff0477ac */ /* 0x000e260008000800 */
[----:B------:R-:W-:-:S04]  /*19a0*/  IMAD.WIDE R8, R13, 0x4, R4 ;  /* 0x000000040d087825 */ /* 0x000fc800078e0204 */
[C---:B------:R-:W-:Y:S01]  /*19b0*/  IMAD.WIDE R10, R13.reuse, 0x4, R2 ;  /* 0x000000040d0a7825 */ /* 0x040fe200078e0202 */
[----:B------:R-:W0:Y:S04]  /*19c0*/  LDG.E R14, desc[UR14][R8.64] ;  /* 0x0000000e080e7981 */ /* 0x000e28000c1e1900 */
[----:B------:R-:W0:Y:S01]  /*19d0*/  LDG.E R17, desc[UR14][R10.64] ;  /* 0x0000000e0a117981 */ /* 0x000e22000c1e1900 */
[----:B------:R-:W-:-:S04]  /*19e0*/  IMAD.WIDE R12, R13, 0x4, R6 ;  /* 0x000000040d0c7825 */ /* 0x000fc800078e0206 */
[----:B0-----:R-:W-:-:S05]  /*19f0*/  FFMA R17, R14, UR4, R17 ;  /* 0x000000040e117c23 */ /* 0x001fca0008000011 */
[----:B------:R2:W-:Y:S04]  /*1a00*/  STG.E desc[UR14][R12.64], R17 ;  /* 0x000000110c007986 */ /* 0x0005e8000c10190e */
[----:B------:R-:W3:Y:S04]  /*1a10*/  LDG.E R14, desc[UR14][R8.64+0x200] ;  /* 0x0002000e080e7981 */ /* 0x000ee8000c1e1900 */
[----:B------:R-:W3:Y:S01]  /*1a20*/  LDG.E R19, desc[UR14][R10.64+0x200] ;  /* 0x0002000e0a137981 */ /* 0x000ee2000c1e1900 */
[----:B------:R-:W-:Y:S01]  /*1a30*/  IADD3 R0, PT, PT, R0, 0x2, RZ ;  /* 0x0000000200007810 */ /* 0x000fe20007ffe0ff */
[----:B---3--:R-:W-:-:S05]  /*1a40*/  FFMA R19, R14, UR4, R19 ;  /* 0x000000040e137c23 */ /* 0x008fca0008000013 */
[----:B------:R2:W-:Y:S02]  /*1a50*/  STG.E desc[UR14][R12.64+0x200], R19 ;  /* 0x000200130c007986 */ /* 0x0005e4000c10190e */
.L_x_123:
[----:B------:R-:W-:Y:S05]  /*1a60*/  @P1 EXIT ;  /* 0x000000000000194d */ /* 0x000fea0003800000 */
[----:B-1----:R-:W-:Y:S01]  /*1a70*/  LEA R15, R0, R15, 0x7 ;  /* 0x0000000f000f7211 */ /* 0x002fe200078e38ff */
[----:B------:R-:W1:Y:S04]  /*1a80*/  LDCU UR4, c[0x0][0x38c] ;  /* 0x00007180ff0477ac */ /* 0x000e680008000800 */
[----:B------:R-:W-:-:S04]  /*1a90*/  IMAD.WIDE R4, R15, 0x4, R4 ;  /* 0x000000040f047825 */ /* 0x000fc800078e0204 */
[C---:B------:R-:W-:Y:S02]  /*1aa0*/  IMAD.WIDE R2, R15.reuse, 0x4, R2 ;  /* 0x000000040f027825 */ /* 0x040fe400078e0202 */
[----:B------:R-:W1:Y:S04]  /*1ab0*/  LDG.E R4, desc[UR14][R4.64] ;  /* 0x0000000e04047981 */ /* 0x000e68000c1e1900 */
[----:B------:R-:W1:Y:S01]  /*1ac0*/  LDG.E R3, desc[UR14][R2.64] ;  /* 0x0000000e02037981 */ /* 0x000e62000c1e1900 */
[----:B------:R-:W-:-:S04]  /*1ad0*/  IMAD.WIDE R6, R15, 0x4, R6 ;  /* 0x000000040f067825 */ /* 0x000fc800078e0206 */
[----:B-1----:R-:W-:-:S05]  /*1ae0*/  FFMA R9, R4, UR4, R3 ;  /* 0x0000000404097c23 */ /* 0x002fca0008000003 */
[----:B------:R-:W-:Y:S01]  /*1af0*/  STG.E desc[UR14][R6.64], R9 ;  /* 0x0000000906007986 */ /* 0x000fe2000c10190e */
[----:B------:R-:W-:Y:S05]  /*1b00*/  EXIT ;  /* 0x000000000000794d */ /* 0x000fea0003800000 */
.L_x_124:
        /* <DEDUP_REMOVED lines=15> */
.L_x_155:


//--------------------- .text._ZN3cub18CUB_300001_SM_10006detail9transform16transform_kernelINS2_10policy_hubILb1EN4cuda3std3__45tupleIJN6thrust24THRUST_300001_SM_1000_NS6detail15normal_iteratorINSA_10device_ptrIfEEEESF_EEEE10policy1000Ei13saxpy_functorSF_JPfSK_EEEvT0_iT1_T2_DpNS2_10kernel_argIT3_EE --------------------------
	.section	.text._ZN3cub18CUB_300001_SM_10006detail9transform16transform_kernelINS2_10policy_hubILb1EN4cuda3std3__45tupleIJN6thrust24THRUST_300001_SM_1000_NS6detail15normal_iteratorINSA_10device_ptrIfEEEESF_EEEE10policy1000Ei13saxpy_functorSF_JPfSK_EEEvT0_iT1_T2_DpNS2_10kernel_argIT3_EE,"ax",@progbits
	.align	128
        .global         _ZN3cub18CUB_300001_SM_10006detail9transform16transform_kernelINS2_10policy_hubILb1EN4cuda3std3__45tupleIJN6thrust24THRUST_300001_SM_1000_NS6detail15normal_iteratorINSA_10device_ptrIfEEEESF_EEEE10policy1000Ei13saxpy_functorSF_JPfSK_EEEvT0_iT1_T2_DpNS2_10kernel_argIT3_EE
        .type           _ZN3cub18CUB_300001_SM_10006detail9transform16transform_kernelINS2_10policy_hubILb1EN4cuda3std3__45tupleIJN6thrust24THRUST_300001_SM_1000_NS6detail15normal_iteratorINSA_10device_ptrIfEEEESF_EEEE10policy1000Ei13saxpy_functorSF_JPfSK_EEEvT0_iT1_T2_DpNS2_10kernel_argIT3_EE,@function
        .size           _ZN3cub18CUB_300001_SM_10006detail9transform16transform_kernelINS2_10policy_hubILb1EN4cuda3std3__45tupleIJN6thrust24THRUST_300001_SM_1000_NS6detail15normal_iteratorINSA_10device_ptrIfEEEESF_EEEE10policy1000Ei13saxpy_functorSF_JPfSK_EEEvT0_iT1_T2_DpNS2_10kernel_argIT3_EE,(.L_x_156 - _ZN3cub18CUB_300001_SM_10006detail9transform16transform_kernelINS2_10policy_hubILb1EN4cuda3std3__45tupleIJN6thrust24THRUST_300001_SM_1000_NS6detail15normal_iteratorINSA_10device_ptrIfEEEESF_EEEE10policy1000Ei13saxpy_functorSF_JPfSK_EEEvT0_iT1_T2_DpNS2_10kernel_argIT3_EE)
        .other          _ZN3cub18CUB_300001_SM_10006detail9transform16transform_kernelINS2_10policy_hubILb1EN4cuda3std3__45tupleIJN6thrust24THRUST_300001_SM_1000_NS6detail15normal_iteratorINSA_10device_ptrIfEEEESF_EEEE10policy1000Ei13saxpy_functorSF_JPfSK_EEEvT0_iT1_T2_DpNS2_10kernel_argIT3_EE,@"STO_CUDA_ENTRY STV_DEFAULT"
_ZN3cub18CUB_300001_SM_10006detail9transform16transform_kernelINS2_10policy_hubILb1EN4cuda3std3__45tupleIJN6thrust24THRUST_300001_SM_1000_NS6detail15normal_iteratorINSA_10device_ptrIfEEEESF_EEEE10policy1000Ei13saxpy_functorSF_JPfSK_EEEvT0_iT1_T2_DpNS2_10kernel_argIT3_EE:
.text._ZN3cub18CUB_300001_SM_10006detail9transform16transform_kernelINS2_10policy_hubILb1EN4cuda3std3__45tupleIJN6thrust24THRUST_300001_SM_1000_NS6detail15normal_iteratorINSA_10device_ptrIfEEEESF_EEEE10policy1000Ei13saxpy_functorSF_JPfSK_EEEvT0_iT1_T2_DpNS2_10kernel_argIT3_EE:
[----:B------:R-:W-:Y:S08]  /*0000*/  LDC R1, c[0x0][0x37c] ;  /* 0x0000df00ff017b82 */ /* 0x000ff00000000800 */
[----:B------:R-:W0:Y:S01]  /*0010*/  S2UR UR18, SR_CTAID.X ;  /* 0x00000000001279c3 */ /* 0x000e220000002500 */
[----:B------:R-:W1:Y:S01]  /*0020*/  LDCU.64 UR12, c[0x0][0x380] ;  /* 0x00007000ff0c77ac */ /* 0x000e620008000a00 */
[----:B------:R-:W2:Y:S01]  /*0030*/  S2R R0, SR_TID.X ;  /* 0x0000000000007919 */ /* 0x000ea20000002100 */
[----:B------:R-:W-:Y:S01]  /*0040*/  BSSY.RECONVERGENT B0, `(.L_x_125) ;  /* 0x0000020000007945 */ /* 0x000fe20003800200 */
[----:B-1----:R-:W-:-:S04]  /*0050*/  USHF.L.U32 UR11, UR13, 0x7, URZ ;  /* 0x000000070d0b7899 */ /* 0x002fc800080006ff */
[----:B0-----:R-:W-:-:S04]  /*0060*/  UIMAD UR8, UR11, UR18, URZ ;  /* 0x000000120b0872a4 */ /* 0x001fc8000f8e02ff */
[----:B------:R-:W-:-:S04]  /*0070*/  UIADD3 UR10, UPT, UPT, -UR8, UR12, URZ ;  /* 0x0000000c080a7290 */ /* 0x000fc8000fffe1ff */
[----:B------:R-:W-:Y:S01]  /*0080*/  UISETP.LT.AND UP0, UPT, UR11, UR10, UPT ;  /* 0x0000000a0b00728c */ /* 0x000fe2000bf01270 */
[----:B--2---:R-:W-:-:S03]  /*0090*/  SHF.L.U32 R4, R0, 0x7, RZ ;  /* 0x0000000700047819 */ /* 0x004fc600000006ff */
[----:B------:R-:W-:-:S04]  /*00a0*/  USEL UR12, UR11, UR10, UP0 ;  /* 0x0000000a0b0c7287 */ /* 0x000fc80008000000 */
[----:B------:R-:W-:-:S06]  /*00b0*/  USHF.L.U32 UR4, UR12, 0x2, URZ ;  /* 0x000000020c047899 */ /* 0x000fcc00080006ff */
[----:B------:R-:W-:-:S13]  /*00c0*/  ISETP.GE.AND P0, PT, R4, UR4, PT ;  /* 0x0000000404007c0c */ /* 0x000fda000bf06270 */
[----:B------:R-:W-:Y:S05]  /*00d0*/  @P0 BRA `(.L_x_126) ;  /* 0x0000000000580947 */ /* 0x000fea0003800000 */
[----:B------:R-:W0:Y:S01]  /*00e0*/  LDC.64 R2, c[0x0][0x398] ;  /* 0x0000e600ff027b82 */ /* 0x000e220000000a00 */
[----:B------:R-:W-:Y:S01]  /*00f0*/  MOV R7, UR8 ;  /* 0x0000000800077c02 */ /* 0x000fe20008000f00 */
[----:B------:R-:W-:Y:S01]  /*0100*/  BSSY.RECONVERGENT B1, `(.L_x_127) ;  /* 0x000000a000017945 */ /* 0x000fe20003800200 */
[----:B------:R-:W-:Y:S02]  /*0110*/  IMAD.MOV.U32 R5, RZ, RZ, R4 ;  /* 0x000000ffff057224 */ /* 0x000fe400078e0004 */
[----:B0-----:R-:W-:-:S04]  /*0120*/  IMAD.WIDE.U32 R2, R0, 0x80, R2 ;  /* 0x0000008000027825 */ /* 0x001fc800078e0002 */
[----:B------:R-:W-:-:S07]  /*0130*/  IMAD.WIDE R2, R7, 0x4, R2 ;  /* 0x0000000407027825 */ /* 0x000fce00078e0202 */
.L_x_128:
[----:B------:R-:W-:Y:S01]  /*0140*/  IADD3 R5, PT, PT, R5, 0x4000, RZ ;  /* 0x0000400005057810 */ /* 0x000fe20007ffe0ff */
[----:B------:R0:W-:Y:S03]  /*0150*/  CCTL.E.PF2 [R2] ;  /* 0x000000000200798f */ /* 0x0001e60000800100 */
[----:B------:R-:W-:Y:S02]  /*0160*/  ISETP.GE.AND P0, PT, R5, UR4, PT ;  /* 0x0000000405007c0c */ /* 0x000fe4000bf06270 */
[----:B0-----:R-:W-:-:S04]  /*0170*/  IADD3 R2, P1, PT, R2, 0x4000, RZ ;  /* 0x0000400002027810 */ /* 0x001fc80007f3e0ff */
[----:B------:R-:W-:-:S07]  /*0180*/  IADD3.X R3, PT, PT, RZ, R3, RZ, P1, !PT ;  /* 0x00000003ff037210 */ /* 0x000fce0000ffe4ff */
[----:B------:R-:W-:Y:S05]  /*0190*/  @!P0 BRA `(.L_x_128) ;  /* 0xfffffffc00e88947 */ /* 0x000fea000383ffff */
[----:B------:R-:W-:Y:S05]  /*01a0*/  BSYNC.RECONVERGENT B1 ;  /* 0x0000000000017941 */ /* 0x000fea0003800200 */
.L_x_127:
[----:B------:R-:W0:Y:S02]  /*01b0*/  LDC.64 R2, c[0x0][0x3a8] ;  /* 0x0000ea00ff027b82 */ /* 0x000e240000000a00 */
[----:B0-----:R-:W-:-:S04]  /*01c0*/  IMAD.WIDE.U32 R2, R0, 0x80, R2 ;  /* 0x0000008000027825 */ /* 0x001fc800078e0002 */
[----:B------:R-:W-:-:S07]  /*01d0*/  IMAD.WIDE R2, R7, 0x4, R2 ;  /* 0x0000000407027825 */ /* 0x000fce00078e0202 */
.L_x_129:
[----:B------:R-:W-:Y:S01]  /*01e0*/  VIADD R4, R4, 0x4000 ;  /* 0x0000400004047836 */ /* 0x000fe20000000000 */
[----:B------:R0:W-:Y:S04]  /*01f0*/  CCTL.E.PF2 [R2] ;  /* 0x000000000200798f */ /* 0x0001e80000800100 */
[----:B------:R-:W-:Y:S02]  /*0200*/  ISETP.GE.AND P0, PT, R4, UR4, PT ;  /* 0x0000000404007c0c */ /* 0x000fe4000bf06270 */
[----:B0-----:R-:W-:-:S04]  /*0210*/  IADD3 R2, P1, PT, R2, 0x4000, RZ ;  /* 0x0000400002027810 */ /* 0x001fc80007f3e0ff */
[----:B------:R-:W-:-:S07]  /*0220*/  IADD3.X R3, PT, PT, RZ, R3, RZ, P1, !PT ;  /* 0x00000003ff037210 */ /* 0x000fce0000ffe4ff */
[----:B------:R-:W-:Y:S05]  /*0230*/  @!P0 BRA `(.L_x_129) ;  /* 0xfffffffc00e88947 */ /* 0x000fea000383ffff */
.L_x_126:
[----:B------:R-:W-:Y:S05]  /*0240*/  BSYNC.RECONVERGENT B0 ;  /* 0x0000000000007941 */ /* 0x000fea0003800200 */
.L_x_125:
[----:B------:R-:W0:Y:S01]  /*0250*/  LDCU.128 UR4, c[0x0][0x390] ;  /* 0x00007200ff0477ac */ /* 0x000e220008000c00 */
[----:B------:R-:W-:Y:S01]  /*0260*/  UIMAD.WIDE UR8, UR8, 0x4, URZ ;  /* 0x00000004080878a5 */ /* 0x000fe2000f8e02ff */
[----:B------:R-:W1:Y:S01]  /*0270*/  LDCU.64 UR20, c[0x0][0x358] ;  /* 0x00006b00ff1477ac */ /* 0x000e620008000a00 */
[----:B------:R-:W2:Y:S02]  /*0280*/  LDCU.64 UR14, c[0x0][0x3a8] ;  /* 0x00007500ff0e77ac */ /* 0x000ea40008000a00 */
[----:B0-----:R-:W-:-:S04]  /*0290*/  UIADD3 UR16, UP0, UPT, UR8, UR4, URZ ;  /* 0x0000000408107290 */ /* 0x001fc8000ff1e0ff */
[----:B------:R-:W-:Y:S02]  /*02a0*/  UIADD3.X UR17, UPT, UPT, UR9, UR5, URZ, UP0, !UPT ;  /* 0x0000000509117290 */ /* 0x000fe400087fe4ff */
[----:B------:R-:W-:-:S09]  /*02b0*/  UISETP.GT.AND UP0, UPT, UR11, UR10, UPT ;  /* 0x0000000a0b00728c */ /* 0x000fd2000bf04270 */
[----:B-12---:R-:W-:Y:S05]  /*02c0*/  BRA.U UP0, `(.L_x_130) ;  /* 0x0000000900647547 */ /* 0x006fea000b800000 */
[----:B------:R-:W-:-:S06]  /*02d0*/  UISETP.GE.AND UP0, UPT, UR13, 0x1, UPT ;  /* 0x000000010d00788c */ /* 0x000fcc000bf06270 */
[----:B------:R-:W-:-:S13]  /*02e0*/  PLOP3.LUT P0, PT, PT, PT, UP0, 0x80, 0x8 ;  /* 0x000000000008781c */ /* 0x000fda0003f0f008 */
[----:B------:R-:W-:Y:S05]  /*02f0*/  @!P0 EXIT ;  /* 0x000000000000894d */ /* 0x000fea0003800000 */
[----:B------:R-:W-:Y:S01]  /*0300*/  UISETP.GE.U32.AND UP0, UPT, UR13, 0x8, UPT ;  /* 0x000000080d00788c */ /* 0x000fe2000bf06070 */
[----:B------:R-:W-:-:S08]  /*0310*/  HFMA2 R10, -RZ, RZ, 0, 0 ;  /* 0x00000000ff0a7431 */ /* 0x000fd000000001ff */
[----:B------:R-:W-:Y:S05]  /*0320*/  BRA.U !UP0, `(.L_x_131) ;  /* 0x00000005082c7547 */ /* 0x000fea000b800000 */
[----:B------:R-:W0:Y:S01]  /*0330*/  LDC.64 R2, c[0x0][0x390] ;  /* 0x0000e400ff027b82 */ /* 0x000e220000000a00 */
[----:B------:R-:W-:Y:S01]  /*0340*/  UMOV UR10, UR8 ;  /* 0x00000008000a7c82 */ /* 0x000fe20008000000 */
[----:B------:R-:W-:Y:S01]  /*0350*/  UMOV UR11, UR9 ;  /* 0x00000009000b7c82 */ /* 0x000fe20008000000 */
[----:B------:R-:W-:Y:S02]  /*0360*/  UIADD3 UR9, UP2, UPT, UR10, 0x600, URZ ;  /* 0x000006000a097890 */ /* 0x000fe4000ff5e0ff */
[----:B------:R-:W-:Y:S02]  /*0370*/  ULOP3.LUT UR8, UR13, 0x7ffffff8, URZ, 0xc0, !UPT ;  /* 0x7ffffff80d087892 */ /* 0x000fe4000f8ec0ff */
[----:B------:R-:W-:Y:S01]  /*0380*/  UIADD3 UR12, UP0, UPT, UR9, UR4, URZ ;  /* 0x00000004090c7290 */ /* 0x000fe2000ff1e0ff */
[----:B------:R-:W1:Y:S01]  /*0390*/  LDC.64 R4, c[0x0][0x398] ;  /* 0x0000e600ff047b82 */ /* 0x000e620000000a00 */
[----:B------:R-:W-:Y:S02]  /*03a0*/  UIADD3.X UR4, UPT, UPT, URZ, UR11, URZ, UP2, !UPT ;  /* 0x0000000bff047290 */ /* 0x000fe400097fe4ff */
[----:B------:R-:W-:-:S02]  /*03b0*/  UIADD3 UR6, UP1, UPT, UR9, UR6, URZ ;  /* 0x0000000609067290 */ /* 0x000fc4000ff3e0ff */
[----:B------:R-:W-:Y:S01]  /*03c0*/  UIADD3 UR14, UP2, UPT, UR9, UR14, URZ ;  /* 0x0000000e090e7290 */ /* 0x000fe2000ff5e0ff */
[----:B------:R-:W2:Y:S02]  /*03d0*/  LDCU UR19, c[0x0][0x388] ;  /* 0x00007100ff1377ac */ /* 0x000ea40008000800 */
[----:B------:R-:W3:Y:S01]  /*03e0*/  LDC.64 R6, c[0x0][0x3a8] ;  /* 0x0000ea00ff067b82 */ /* 0x000ee20000000a00 */
[----:B------:R-:W-:Y:S02]  /*03f0*/  UIADD3.X UR7, UPT, UPT, UR4, UR7, URZ, UP1, !UPT ;  /* 0x0000000704077290 */ /* 0x000fe40008ffe4ff */
[----:B------:R-:W-:Y:S02]  /*0400*/  UIADD3.X UR5, UPT, UPT, UR4, UR5, URZ, UP0, !UPT ;  /* 0x0000000504057290 */ /* 0x000fe400087fe4ff */
[----:B------:R-:W-:Y:S01]  /*0410*/  UIADD3.X UR15, UPT, UPT, UR4, UR15, URZ, UP2, !UPT ;  /* 0x0000000f040f7290 */ /* 0x000fe200097fe4ff */
[----:B0-----:R-:W-:Y:S01]  /*0420*/  IMAD.WIDE.U32 R2, R0, 0x4, R2 ;  /* 0x0000000400027825 */ /* 0x001fe200078e0002 */
[----:B------:R-:W-:-:S03]  /*0430*/  UIADD3 UR8, UPT, UPT, -UR8, URZ, URZ ;  /* 0x000000ff08087290 */ /* 0x000fc6000fffe1ff */
[----:B-1----:R-:W-:-:S04]  /*0440*/  IMAD.WIDE.U32 R4, R0, 0x4, R4 ;  /* 0x0000000400047825 */ /* 0x002fc800078e0004 */
[----:B---3--:R-:W-:-:S04]  /*0450*/  IMAD.WIDE.U32 R6, R0, 0x4, R6 ;  /* 0x0000000400067825 */ /* 0x008fc800078e0006 */
[----:B--2---:R-:W-:-:S07]  /*0460*/  VIADD R0, R0, 0x80 ;  /* 0x0000008000007836 */ /* 0x004fce0000000000 */
.L_x_132:
        /* <DEDUP_REMOVED lines=10> */
[----:B------:R-:W-:-:S02]  /*0510*/  MOV R11, UR15 ;  /* 0x0000000f000b7c02 */ /* 0x000fc40008000f00 */
[----:B------:R-:W-:Y:S01]  /*0520*/  IADD3.X R17, PT, PT, R3, UR11, RZ, P0, !PT ;  /* 0x0000000b03117c10 */ /* 0x000fe200087fe4ff */
[----:B------:R-:W-:-:S04]  /*0530*/  IMAD.WIDE R8, R0, 0x4, R8 ;  /* 0x0000000400087825 */ /* 0x000fc800078e0208 */
        /* <DEDUP_REMOVED lines=14> */
[----:B------:R-:W3:Y:S04]  /*0620*/  LDG.E R14, desc[UR20][R8.64+-0x200] ;  /* 0xfffe0014080e7981 */ /* 0x000ee8000c1e1900 */
[----:B0-----:R-:W3:Y:S02]  /*0630*/  LDG.E R17, desc[UR20][R10.64+-0x200] ;  /* 0xfffe00140a117981 */ /* 0x001ee4000c1e1900 */
        /* <DEDUP_REMOVED lines=16> */
[----:B------:R-:W-:Y:S02]  /*0740*/  UIADD3 UR10, UP0, UPT, UR10, 0x1000, URZ ;  /* 0x000010000a0a7890 */ /* 0x000fe4000ff1e0ff */
[----:B------:R-:W-:-:S02]  /*0750*/  UIADD3 UR8, UPT, UPT, UR8, 0x8, URZ ;  /* 0x0000000808087890 */ /* 0x000fc4000fffe0ff */
[----:B------:R-:W-:Y:S02]  /*0760*/  UIADD3.X UR11, UPT, UPT, URZ, UR11, URZ, UP0, !UPT ;  /* 0x0000000bff0b7290 */ /* 0x000fe400087fe4ff */
[----:B------:R-:W-:Y:S01]  /*0770*/  UISETP.NE.AND UP0, UPT, UR8, URZ, UPT ;  /* 0x000000ff0800728c */ /* 0x000fe2000bf05270 */
[----:B------:R-:W-:Y:S01]  /*0780*/  IADD3 R0, PT, PT, R0, 0x400, RZ ;  /* 0x0000040000007810 */ /* 0x000fe20007ffe0ff */
[----:B--2---:R-:W-:-:S05]  /*0790*/  FFMA R17, R14, UR19, R17 ;  /* 0x000000130e117c23 */ /* 0x004fca0008000011 */
[----:B------:R3:W-:Y:S02]  /*07a0*/  STG.E desc[UR20][R12.64+0x600], R17 ;  /* 0x000600110c007986 */ /* 0x0007e4000c101914 */
[----:B------:R-:W-:Y:S05]  /*07b0*/  BRA.U UP0, `(.L_x_132) ;  /* 0xfffffffd002c7547 */ /* 0x000fea000b83ffff */
[----:B------:R-:W0:Y:S02]  /*07c0*/  LDC R10, c[0x0][0x384] ;  /* 0x0000e100ff0a7b82 */ /* 0x000e240000000800 */
[----:B0-----:R-:W-:-:S07]  /*07d0*/  LOP3.LUT R10, R10, 0x7ffffff8, RZ, 0xc0, !PT ;  /* 0x7ffffff80a0a7812 */ /* 0x001fce00078ec0ff */
.L_x_131:
[----:B------:R-:W0:Y:S02]  /*07e0*/  LDC R0, c[0x0][0x384] ;  /* 0x0000e100ff007b82 */ /* 0x000e240000000800 */
[----:B0-----:R-:W-:-:S13]  /*07f0*/  LOP3.LUT P0, R3, R0, 0x7, RZ, 0xc0, !PT ;  /* 0x0000000700037812 */ /* 0x001fda000780c0ff */
[----:B------:R-:W-:Y:S05]  /*0800*/  @!P0 EXIT ;  /* 0x000000000000894d */ /* 0x000fea0003800000 */
[----:B------:R-:W0:Y:S01]  /*0810*/  LDCU.64 UR4, c[0x0][0x3a8] ;  /* 0x00007500ff0477ac */ /* 0x000e220008000a00 */
[C---:B------:R-:W-:Y:S01]  /*0820*/  SHF.L.U32 R2, R0.reuse, 0x7, RZ ;  /* 0x0000000700027819 */ /* 0x040fe200000006ff */
[----:B------:R-:W1:Y:S01]  /*0830*/  S2R R11, SR_TID.X ;  /* 0x00000000000b7919 */ /* 0x000e620000002100 */
[----:B------:R-:W-:Y:S01]  /*0840*/  ISETP.GE.U32.AND P0, PT, R3, 0x4, PT ;  /* 0x000000040300780c */ /* 0x000fe20003f06070 */
[----:B------:R-:W2:Y:S01]  /*0850*/  LDCU.64 UR6, c[0x0][0x398] ;  /* 0x00007300ff0677ac */ /* 0x000ea20008000a00 */
[----:B------:R-:W-:Y:S01]  /*0860*/  LOP3.LUT R16, R0, 0x3, RZ, 0xc0, !PT ;  /* 0x0000000300107812 */ /* 0x000fe200078ec0ff */
[----:B------:R-:W-:-:S03]  /*0870*/  IMAD R2, R2, UR18, RZ ;  /* 0x0000001202027c24 */ /* 0x000fc6000f8e02ff */
[----:B------:R-:W-:Y:S01]  /*0880*/  ISETP.NE.AND P1, PT, R16, RZ, PT ;  /* 0x000000ff1000720c */ /* 0x000fe20003f25270 */
[----:B------:R-:W-:-:S03]  /*0890*/  IMAD.WIDE R4, R2, 0x4, RZ ;  /* 0x0000000402047825 */ /* 0x000fc600078e02ff */
[C---:B0-----:R-:W-:Y:S02]  /*08a0*/  IADD3 R2, P2, PT, R4.reuse, UR4, RZ ;  /* 0x0000000404027c10 */ /* 0x041fe4000ff5e0ff */
[----:B--2---:R-:W-:Y:S02]  /*08b0*/  IADD3 R4, P3, PT, R4, UR6, RZ ;  /* 0x0000000604047c10 */ /* 0x004fe4000ff7e0ff */
[C---:B------:R-:W-:Y:S02]  /*08c0*/  IADD3.X R3, PT, PT, R5.reuse, UR5, RZ, P2, !PT ;  /* 0x0000000505037c10 */ /* 0x040fe400097fe4ff */
[----:B------:R-:W-:Y:S01]  /*08d0*/  IADD3.X R5, PT, PT, R5, UR7, RZ, P3, !PT ;  /* 0x0000000705057c10 */ /* 0x000fe20009ffe4ff */
[----:B------:R-:W-:Y:S08]  /*08e0*/  @!P0 BRA `(.L_x_133) ;  /* 0x00000000005c8947 */ /* 0x000ff00003800000 */
[----:B-1-3--:R-:W-:Y:S01]  /*08f0*/  IMAD R13, R10, 0x80, R11 ;  /* 0x000000800a0d7824 */ /* 0x00afe200078e020b */
[----:B------:R-:W0:Y:S03]  /*0900*/  LDCU UR4, c[0x0][0x388] ;  /* 0x00007100ff0477ac */ /* 0x000e260008000800 */
[----:B------:R-:W-:-:S04]  /*0910*/  IMAD.WIDE R8, R13, 0x4, R4 ;  /* 0x000000040d087825 */ /* 0x000fc800078e0204 */
[----:B------:R-:W-:Y:S01]  /*0920*/  IMAD.WIDE R6, R13, 0x4, R2 ;  /* 0x000000040d067825 */ /* 0x000fe200078e0202 */
[----:B------:R-:W0:Y:S04]  /*0930*/  LDG.E R14, desc[UR20][R8.64] ;  /* 0x00000014080e7981 */ /* 0x000e28000c1e1900 */
[----:B------:R-:W0:Y:S01]  /*0940*/  LDG.E R15, desc[UR20][R6.64] ;  /* 0x00000014060f7981 */ /* 0x000e22000c1e1900 */
[----:B------:R-:W-:-:S05]  /*0950*/  MOV R12, 0x4 ;  /* 0x00000004000c7802 */ /* 0x000fca0000000f00 */
[----:B------:R-:W-:-:S04]  /*0960*/  IMAD.WIDE R12, R13, R12, UR16 ;  /* 0x000000100d0c7e25 */ /* 0x000fc8000f8e020c */
        /* <DEDUP_REMOVED lines=15> */
.L_x_133:
[----:B------:R-:W-:Y:S05]  /*0a60*/  @!P1 EXIT ;  /* 0x000000000000994d */ /* 0x000fea0003800000 */
[----:B------:R-:W-:Y:S02]  /*0a70*/  ISETP.NE.AND P0, PT, R16, 0x1, PT ;  /* 0x000000011000780c */ /* 0x000fe40003f05270 */
[----:B------:R-:W-:-:S04]  /*0a80*/  LOP3.LUT R0, R0, 0x1, RZ, 0xc0, !PT ;  /* 0x0000000100007812 */ /* 0x000fc800078ec0ff */
[----:B------:R-:W-:-:S07]  /*0a90*/  ISETP.NE.U32.AND P1, PT, R0, 0x1, PT ;  /* 0x000000010000780c */ /* 0x000fce0003f25070 */
[----:B------:R-:W-:Y:S06]  /*0aa0*/  @!P0 BRA `(.L_x_134) ;  /* 0x00000000003c8947 */ /* 0x000fec0003800000 */
[----:B01-3--:R-:W-:Y:S01]  /*0ab0*/  IMAD R13, R10, 0x80, R11 ;  /* 0x000000800a0d7824 */ /* 0x00bfe200078e020b */
[----:B------:R-:W0:Y:S03]  /*0ac0*/  LDCU UR4, c[0x0][0x388] ;  /* 0x00007100ff0477ac */ /* 0x000e260008000800 */
[----:B------:R-:W-:-:S04]  /*0ad0*/  IMAD.WIDE R6, R13, 0x4, R4 ;  /* 0x000000040d067825 */ /* 0x000fc800078e0204 */
[----:B------:R-:W-:Y:S01]  /*0ae0*/  IMAD.WIDE R8, R13, 0x4, R2 ;  /* 0x000000040d087825 */ /* 0x000fe200078e0202 */
[----:B------:R-:W0:Y:S04]  /*0af0*/  LDG.E R0, desc[UR20][R6.64] ;  /* 0x0000001406007981 */ /* 0x000e28000c1e1900 */
[----:B------:R-:W0:Y:S01]  /*0b00*/  LDG.E R15, desc[UR20][R8.64] ;  /* 0x00000014080f7981 */ /* 0x000e22000c1e1900 */
[----:B------:R-:W-:-:S05]  /*0b10*/  HFMA2 R12, -RZ, RZ, 0, 2.384185791015625e-07 ;  /* 0x00000004ff0c7431 */ /* 0x000fca00000001ff */
[----:B------:R-:W-:-:S04]  /*0b20*/  IMAD.WIDE R12, R13, R12, UR16 ;  /* 0x000000100d0c7e25 */ /* 0x000fc8000f8e020c */
[----:B0-----:R-:W-:-:S05]  /*0b30*/  FFMA R15, R0, UR4, R15 ;  /* 0x00000004000f7c23 */ /* 0x001fca000800000f */
[----:B------:R2:W-:Y:S04]  /*0b40*/  STG.E desc[UR20][R12.64], R15 ;  /* 0x0000000f0c007986 */ /* 0x0005e8000c101914 */
[----:B------:R-:W3:Y:S04]  /*0b50*/  LDG.E R0, desc[UR20][R6.64+0x200] ;  /* 0x0002001406007981 */ /* 0x000ee8000c1e1900 */
[----:B------:R-:W3:Y:S01]  /*0b60*/  LDG.E R17, desc[UR20][R8.64+0x200] ;  /* 0x0002001408117981 */ /* 0x000ee2000c1e1900 */
[----:B------:R-:W-:Y:S01]  /*0b70*/  IADD3 R10, PT, PT, R10, 0x2, RZ ;  /* 0x000000020a0a7810 */ /* 0x000fe20007ffe0ff */
[----:B---3--:R-:W-:-:S05]  /*0b80*/  FFMA R17, R0, UR4, R17 ;  /* 0x0000000400117c23 */ /* 0x008fca0008000011 */
[----:B------:R2:W-:Y:S02]  /*0b90*/  STG.E desc[UR20][R12.64+0x200], R17 ;  /* 0x000200110c007986 */ /* 0x0005e4000c101914 */
.L_x_134:
[----:B------:R-:W-:Y:S05]  /*0ba0*/  @P1 EXIT ;  /* 0x000000000000194d */ /* 0x000fea0003800000 */
[----:B-1----:R-:W-:Y:S01]  /*0bb0*/  IMAD R7, R10, 0x80, R11 ;  /* 0x000000800a077824 */ /* 0x002fe200078e020b */
[----:B------:R-:W1:Y:S03]  /*0bc0*/  LDCU UR4, c[0x0][0x388] ;  /* 0x00007100ff0477ac */ /* 0x000e660008000800 */
[----:B------:R-:W-:-:S04]  /*0bd0*/  IMAD.WIDE R4, R7, 0x4, R4 ;  /* 0x0000000407047825 */ /* 0x000fc800078e0204 */
[----:B------:R-:W-:Y:S02]  /*0be0*/  IMAD.WIDE R2, R7, 0x4, R2 ;  /* 0x0000000407027825 */ /* 0x000fe400078e0202 */
[----:B------:R-:W1:Y:S04]  /*0bf0*/  LDG.E R4, desc[UR20][R4.64] ;  /* 0x0000001404047981 */ /* 0x000e68000c1e1900 */
[----:B------:R-:W1:Y:S01]  /*0c00*/  LDG.E R3, desc[UR20][R2.64] ;  /* 0x0000001402037981 */ /* 0x000e62000c1e1900 */
[----:B------:R-:W-:-:S05]  /*0c10*/  MOV R6, 0x4 ;  /* 0x0000000400067802 */ /* 0x000fca0000000f00 */
[----:B------:R-:W-:-:S04]  /*0c20*/  IMAD.WIDE R6, R7, R6, UR16 ;  /* 0x0000001007067e25 */ /* 0x000fc8000f8e0206 */
[----:B-1----:R-:W-:-:S05]  /*0c30*/  FFMA R9, R4, UR4, R3 ;  /* 0x0000000404097c23 */ /* 0x002fca0008000003 */
[----:B------:R-:W-:Y:S01]  /*0c40*/  STG.E desc[UR20][R6.64], R9 ;  /* 0x0000000906007986 */ /* 0x000fe2000c101914 */
[----:B------:R-:W-:Y:S05]  /*0c50*/  EXIT ;  /* 0x000000000000794d */ /* 0x000fea0003800000 */
.L_x_130:
[----:B------:R-:W0:Y:S02]  /*0c60*/  LDC R6, c[0x0][0x384] ;  /* 0x0000e100ff067b82 */ /* 0x000e240000000800 */
[----:B0-----:R-:W-:-:S13]  /*0c70*/  ISETP.GE.AND P0, PT, R6, 0x1, PT ;  /* 0x000000010600780c */ /* 0x001fda0003f06270 */
[----:B------:R-:W-:Y:S05]  /*0c80*/  @!P0 EXIT ;  /* 0x000000000000894d */ /* 0x000fea0003800000 */
[----:B------:R-:W0:Y:S01]  /*0c90*/  LDCU.64 UR4, c[0x0][0x398] ;  /* 0x00007300ff0477ac */ /* 0x000e220008000a00 */
[C---:B------:R-:W-:Y:S01]  /*0ca0*/  SHF.L.U32 R2, R6.reuse, 0x7, RZ ;  /* 0x0000000706027819 */ /* 0x040fe200000006ff */
[----:B------:R-:W1:Y:S01]  /*0cb0*/  S2R R0, SR_TID.X ;  /* 0x0000000000007919 */ /* 0x000e620000002100 */
[----:B------:R-:W-:Y:S01]  /*0cc0*/  HFMA2 R7, -RZ, RZ, 0, 0 ;  /* 0x00000000ff077431 */ /* 0x000fe200000001ff */
[----:B------:R-:W2:Y:S01]  /*0cd0*/  LDCU.64 UR6, c[0x0][0x3a8] ;  /* 0x00007500ff0677ac */ /* 0x000ea20008000a00 */
[----:B------:R-:W-:Y:S01]  /*0ce0*/  LOP3.LUT R20, R6, 0x7, RZ, 0xc0, !PT ;  /* 0x0000000706147812 */ /* 0x000fe200078ec0ff */
[----:B------:R-:W-:-:S04]  /*0cf0*/  IMAD R2, R2, UR18, RZ ;  /* 0x0000001202027c24 */ /* 0x000fc8000f8e02ff */
[----:B------:R-:W-:-:S03]  /*0d00*/  IMAD.WIDE R4, R2, 0x4, RZ ;  /* 0x0000000402047825 */ /* 0x000fc600078e02ff */
[----:B0-----:R-:W-:-:S04]  /*0d10*/  IADD3 R2, P0, PT, R4, UR4, RZ ;  /* 0x0000000404027c10 */ /* 0x001fc8000ff1e0ff */
[----:B------:R-:W-:Y:S02]  /*0d20*/  IADD3.X R3, PT, PT, R5, UR5, RZ, P0, !PT ;  /* 0x0000000505037c10 */ /* 0x000fe400087fe4ff */
[----:B------:R-:W-:Y:S02]  /*0d30*/  ISETP.GE.U32.AND P0, PT, R6, 0x8, PT ;  /* 0x000000080600780c */ /* 0x000fe40003f06070 */
[----:B--2---:R-:W-:-:S04]  /*0d40*/  IADD3 R4, P1, PT, R4, UR6, RZ ;  /* 0x0000000604047c10 */ /* 0x004fc8000ff3e0ff */
[----:B------:R-:W-:-:S07]  /*0d50*/  IADD3.X R5, PT, PT, R5, UR7, RZ, P1, !PT ;  /* 0x0000000705057c10 */ /* 0x000fce0008ffe4ff */
[----:B-1----:R-:W-:Y:S05]  /*0d60*/  @!P0 BRA `(.L_x_135) ;  /* 0x0000000400208947 */ /* 0x002fea0003800000 */
[----:B------:R-:W-:Y:S01]  /*0d70*/  LOP3.LUT R7, R6, 0x7ffffff8, RZ, 0xc0, !PT ;  /* 0x7ffffff806077812 */ /* 0x000fe200078ec0ff */
[----:B------:R-:W-:Y:S01]  /*0d80*/  IMAD.MOV.U32 R6, RZ, RZ, RZ ;  /* 0x000000ffff067224 */ /* 0x000fe200078e00ff */
[----:B------:R-:W0:Y:S06]  /*0d90*/  LDCU UR4, c[0x0][0x388] ;  /* 0x00007100ff0477ac */ /* 0x000e2c0008000800 */
.L_x_138:
[----:B-1----:R-:W-:-:S04]  /*0da0*/  LEA R13, R6, R0, 0x7 ;  /* 0x00000000060d7211 */ /* 0x002fc800078e38ff */
[----:B------:R-:W-:-:S13]  /*0db0*/  ISETP.GE.AND P0, PT, R13, UR12, PT ;  /* 0x0000000c0d007c0c */ /* 0x000fda000bf06270 */
[C---:B------:R-:W-:Y:S01]  /*0dc0*/  @!P0 IMAD.WIDE.U32 R14, R13.reuse, 0x4, R2 ;  /* 0x000000040d0e8825 */ /* 0x040fe200078e0002 */
[----:B------:R-:W1:Y:S03]  /*0dd0*/  @!P0 LDC R21, c[0x0][0x388] ;  /* 0x0000e200ff158b82 */ /* 0x000e660000000800 */
[C---:B------:R-:W-:Y:S02]  /*0de0*/  @!P0 IMAD.WIDE.U32 R18, R13.reuse, 0x4, R4 ;  /* 0x000000040d128825 */ /* 0x040fe400078e0004 */
[----:B------:R-:W1:Y:S04]  /*0df0*/  @!P0 LDG.E R14, desc[UR20][R14.64] ;  /* 0x000000140e0e8981 */ /* 0x000e68000c1e1900 */
[----:B------:R2:W1:Y:S01]  /*0e00*/  @!P0 LDG.E R19, desc[UR20][R18.64] ;  /* 0x0000001412138981 */ /* 0x000462000c1e1900 */
[----:B------:R-:W-:-:S02]  /*0e10*/  IADD3 R23, PT, PT, R13, 0x80, RZ ;  /* 0x000000800d177810 */ /* 0x000fc40007ffe0ff */
[----:B------:R-:W-:Y:S02]  /*0e20*/  MOV R16, 0x4 ;  /* 0x0000000400107802 */ /* 0x000fe40000000f00 */
[C---:B------:R-:W-:Y:S01]  /*0e30*/  ISETP.GE.AND P1, PT, R23.reuse, UR12, PT ;  /* 0x0000000c17007c0c */ /* 0x040fe2000bf26270 */
[----:B------:R-:W-:-:S04]  /*0e40*/  IMAD.WIDE R8, R23, 0x4, R2 ;  /* 0x0000000417087825 */ /* 0x000fc800078e0202 */
[----:B------:R-:W-:-:S04]  /*0e50*/  @!P0 IMAD.WIDE.U32 R16, R13, R16, UR16 ;  /* 0x000000100d108e25 */ /* 0x000fc8000f8e0010 */
[----:B------:R-:W-:-:S04]  /*0e60*/  IMAD.WIDE R10, R23, 0x4, R4 ;  /* 0x00000004170a7825 */ /* 0x000fc800078e0204 */
[----:B--2---:R-:W2:Y:S01]  /*0e70*/  @!P1 LDC R18, c[0x0][0x388] ;  /* 0x0000e200ff129b82 */ /* 0x004ea20000000800 */
[----:B-1----:R-:W-:-:S05]  /*0e80*/  @!P0 FFMA R21, R14, R21, R19 ;  /* 0x000000150e158223 */ /* 0x002fca0000000013 */
[----:B------:R1:W-:Y:S04]  /*0e90*/  @!P0 STG.E desc[UR20][R16.64], R21 ;  /* 0x0000001510008986 */ /* 0x0003e8000c101914 */
[----:B------:R-:W2:Y:S04]  /*0ea0*/  @!P1 LDG.E R12, desc[UR20][R8.64] ;  /* 0x00000014080c9981 */ /* 0x000ea8000c1e1900 */
[----:B------:R-:W2:Y:S01]  /*0eb0*/  @!P1 LDG.E R19, desc[UR20][R10.64] ;  /* 0x000000140a139981 */ /* 0x000ea2000c1e1900 */
[----:B------:R-:W-:-:S05]  /*0ec0*/  VIADD R14, R13, 0x100 ;  /* 0x000001000d0e7836 */ /* 0x000fca0000000000 */
[----:B------:R-:W-:Y:S01]  /*0ed0*/  ISETP.GE.AND P0, PT, R14, UR12, PT ;  /* 0x0000000c0e007c0c */ /* 0x000fe2000bf06270 */
[----:B------:R-:W-:-:S05]  /*0ee0*/  HFMA2 R14, -RZ, RZ, 0, 2.384185791015625e-07 ;  /* 0x00000004ff0e7431 */ /* 0x000fca00000001ff */
[----:B------:R-:W-:-:S04]  /*0ef0*/  IMAD.WIDE R14, R23, R14, UR16 ;  /* 0x00000010170e7e25 */ /* 0x000fc8000f8e020e */
[----:B--2---:R-:W-:-:S03]  /*0f00*/  @!P1 FFMA R19, R12, R18, R19 ;  /* 0x000000120c139223 */ /* 0x004fc60000000013 */
[----:B------:R-:W2:Y:S02]  /*0f10*/  @!P0 LDC R18, c[0x0][0x388] ;  /* 0x0000e200ff128b82 */ /* 0x000ea40000000800 */
[----:B------:R3:W-:Y:S04]  /*0f20*/  @!P1 STG.E desc[UR20][R14.64], R19 ;  /* 0x000000130e009986 */ /* 0x0007e8000c101914 */
[----:B------:R-:W2:Y:S04]  /*0f30*/  @!P0 LDG.E R12, desc[UR20][R8.64+0x200] ;  /* 0x00020014080c8981 */ /* 0x000ea8000c1e1900 */
[----:B-1----:R-:W2:Y:S01]  /*0f40*/  @!P0 LDG.E R17, desc[UR20][R10.64+0x200] ;  /* 0x000200140a118981 */ /* 0x002ea2000c1e1900 */
[----:B------:R-:W-:-:S04]  /*0f50*/  IADD3 R16, PT, PT, R13, 0x180, RZ ;  /* 0x000001800d107810 */ /* 0x000fc80007ffe0ff */
[----:B------:R-:W-:Y:S01]  /*0f60*/  ISETP.GE.AND P1, PT, R16, UR12, PT ;  /* 0x0000000c10007c0c */ /* 0x000fe2000bf26270 */
[----:B--2---:R-:W-:-:S12]  /*0f70*/  @!P0 FFMA R17, R12, R18, R17 ;  /* 0x000000120c118223 */ /* 0x004fd80000000011 */
[----:B------:R-:W1:Y:S01]  /*0f80*/  @!P1 LDC R18, c[0x0][0x388] ;  /* 0x0000e200ff129b82 */ /* 0x000e620000000800 */
[----:B------:R2:W-:Y:S04]  /*0f90*/  @!P0 STG.E desc[UR20][R14.64+0x200], R17 ;  /* 0x000200110e008986 */ /* 0x0005e8000c101914 */
[----:B------:R-:W1:Y:S04]  /*0fa0*/  @!P1 LDG.E R12, desc[UR20][R8.64+0x400] ;  /* 0x00040014080c9981 */ /* 0x000e68000c1e1900 */
[----:B------:R-:W1:Y:S01]  /*0fb0*/  @!P1 LDG.E R21, desc[UR20][R10.64+0x400] ;  /* 0x000400140a159981 */ /* 0x000e62000c1e1900 */
[----:B------:R-:W-:-:S04]  /*0fc0*/  IADD3 R16, PT, PT, R13, 0x200, RZ ;  /* 0x000002000d107810 */ /* 0x000fc80007ffe0ff */
[----:B------:R-:W-:Y:S01]  /*0fd0*/  ISETP.GE.AND P0, PT, R16, UR12, PT ;  /* 0x0000000c10007c0c */ /* 0x000fe2000bf06270 */
[----:B------:R-:W-:Y:S02]  /*0fe0*/  VIADD R16, R13, 0x280 ;  /* 0x000002800d107836 */ /* 0x000fe40000000000 */
[----:B-1----:R-:W-:-:S10]  /*0ff0*/  @!P1 FFMA R21, R12, R18, R21 ;  /* 0x000000120c159223 */ /* 0x002fd40000000015 */
[----:B------:R-:W1:Y:S01]  /*1000*/  @!P0 LDC R18, c[0x0][0x388] ;  /* 0x0000e200ff128b82 */ /* 0x000e620000000800 */
[----:B------:R4:W-:Y:S04]  /*1010*/  @!P1 STG.E desc[UR20][R14.64+0x400], R21 ;  /* 0x000400150e009986 */ /* 0x0009e8000c101914 */
[----:B------:R-:W1:Y:S04]  /*1020*/  @!P0 LDG.E R12, desc[UR20][R8.64+0x600] ;  /* 0x00060014080c8981 */ /* 0x000e68000c1e1900 */
[----:B---3--:R-:W1:Y:S01]  /*1030*/  @!P0 LDG.E R19, desc[UR20][R10.64+0x600] ;  /* 0x000600140a138981 */ /* 0x008e62000c1e1900 */
[----:B------:R-:W-:-:S02]  /*1040*/  ISETP.GE.AND P1, PT, R16, UR12, PT ;  /* 0x0000000c10007c0c */ /* 0x000fc4000bf26270 */
[----:B------:R-:W-:Y:S01]  /*1050*/  IADD3 R16, PT, PT, R13, 0x300, RZ ;  /* 0x000003000d107810 */ /* 0x000fe20007ffe0ff */
[----:B-1----:R-:W-:-:S10]  /*1060*/  @!P0 FFMA R19, R12, R18, R19 ;  /* 0x000000120c138223 */ /* 0x002fd40000000013 */
[----:B------:R-:W1:Y:S01]  /*1070*/  @!P1 LDC R18, c[0x0][0x388] ;  /* 0x0000e200ff129b82 */ /* 0x000e620000000800 */
[----:B------:R3:W-:Y:S04]  /*1080*/  @!P0 STG.E desc[UR20][R14.64+0x600], R19 ;  /* 0x000600130e008986 */ /* 0x0007e8000c101914 */
[----:B------:R-:W1:Y:S04]  /*1090*/  @!P1 LDG.E R12, desc[UR20][R8.64+0x800] ;  /* 0x00080014080c9981 */ /* 0x000e68000c1e1900 */
[----:B--2---:R-:W1:Y:S01]  /*10a0*/  @!P1 LDG.E R17, desc[UR20][R10.64+0x800] ;  /* 0x000800140a119981 */ /* 0x004e62000c1e1900 */
[----:B------:R-:W-:-:S13]  /*10b0*/  ISETP.GE.AND P0, PT, R16, UR12, PT ;  /* 0x0000000c10007c0c */ /* 0x000fda000bf06270 */
[----:B------:R-:W2:Y:S01]  /*10c0*/  @!P0 LDC R16, c[0x0][0x388] ;  /* 0x0000e200ff108b82 */ /* 0x000ea20000000800 */
[----:B-1----:R-:W-:-:S05]  /*10d0*/  @!P1 FFMA R17, R12, R18, R17 ;  /* 0x000000120c119223 */ /* 0x002fca0000000011 */
[----:B------:R3:W-:Y:S04]  /*10e0*/  @!P1 STG.E desc[UR20][R14.64+0x800], R17 ;  /* 0x000800110e009986 */ /* 0x0007e8000c101914 */
[----:B------:R-:W2:Y:S04]  /*10f0*/  @!P0 LDG.E R12, desc[UR20][R8.64+0xa00] ;  /* 0x000a0014080c8981 */ /* 0x000ea8000c1e1900 */
[----:B----4-:R-:W2:Y:S01]  /*1100*/  @!P0 LDG.E R21, desc[UR20][R10.64+0xa00] ;  /* 0x000a00140a158981 */ /* 0x010ea2000c1e1900 */
[----:B------:R-:W-:Y:S01]  /*1110*/  IADD3 R13, PT, PT, R13, 0x380, RZ ;  /* 0x000003800d0d7810 */ /* 0x000fe20007ffe0ff */
[----:B------:R-:W-:Y:S01]  /*1120*/  BSSY.RECONVERGENT B0, `(.L_x_136) ;  /* 0x000000b000007945 */ /* 0x000fe20003800200 */
[----:B------:R-:W-:-:S04]  /*1130*/  IADD3 R6, PT, PT, R6, 0x8, RZ ;  /* 0x0000000806067810 */ /* 0x000fc80007ffe0ff */
[----:B------:R-:W-:Y:S01]  /*1140*/  ISETP.NE.AND P1, PT, R6, R7, PT ;  /* 0x000000070600720c */ /* 0x000fe20003f25270 */
[----:B--2---:R-:W-:-:S05]  /*1150*/  @!P0 FFMA R21, R12, R16, R21 ;  /* 0x000000100c158223 */ /* 0x004fca0000000015 */
[----:B------:R3:W-:Y:S01]  /*1160*/  @!P0 STG.E desc[UR20][R14.64+0xa00], R21 ;  /* 0x000a00150e008986 */ /* 0x0007e2000c101914 */
[----:B------:R-:W-:-:S13]  /*1170*/  ISETP.GE.AND P0, PT, R13, UR12, PT ;  /* 0x0000000c0d007c0c */ /* 0x000fda000bf06270 */
[----:B---3--:R-:W-:Y:S05]  /*1180*/  @P0 BRA `(.L_x_137) ;  /* 0x0000000000100947 */ /* 0x008fea0003800000 */
[----:B------:R-:W0:Y:S04]  /*1190*/  LDG.E R8, desc[UR20][R8.64+0xc00] ;  /* 0x000c001408087981 */ /* 0x000e28000c1e1900 */
[----:B------:R-:W0:Y:S02]  /*11a0*/  LDG.E R11, desc[UR20][R10.64+0xc00] ;  /* 0x000c00140a0b7981 */ /* 0x000e24000c1e1900 */
[----:B0-----:R-:W-:-:S05]  /*11b0*/  FFMA R13, R8, UR4, R11 ;  /* 0x00000004080d7c23 */ /* 0x001fca000800000b */
[----:B------:R1:W-:Y:S02]  /*11c0*/  STG.E desc[UR20][R14.64+0xc00], R13 ;  /* 0x000c000d0e007986 */ /* 0x0003e4000c101914 */
.L_x_137:
[----:B0-----:R-:W-:Y:S05]  /*11d0*/  BSYNC.RECONVERGENT B0 ;  /* 0x0000000000007941 */ /* 0x001fea0003800200 */
.L_x_136:
[----:B------:R-:W-:Y:S05]  /*11e0*/  @P1 BRA `(.L_x_138) ;  /* 0xfffffff800ec1947 */ /* 0x000fea000383ffff */
.L_x_135:
[----:B------:R-:W-:-:S13]  /*11f0*/  ISETP.NE.AND P0, PT, R20, RZ, PT ;  /* 0x000000ff1400720c */ /* 0x000fda0003f05270 */
[----:B------:R-:W-:Y:S05]  /*1200*/  @!P0 EXIT ;  /* 0x000000000000894d */ /* 0x000fea0003800000 */
[----:B------:R-:W0:Y:S01]  /*1210*/  LDC R6, c[0x0][0x384] ;  /* 0x0000e100ff067b82 */ /* 0x000e220000000800 */
[----:B------:R-:W-:Y:S02]  /*1220*/  ISETP.GE.U32.AND P1, PT, R20, 0x4, PT ;  /* 0x000000041400780c */ /* 0x000fe40003f26070 */
[----:B0-----:R-:W-:-:S04]  /*1230*/  LOP3.LUT R22, R6, 0x3, RZ, 0xc0, !PT ;  /* 0x0000000306167812 */ /* 0x001fc800078ec0ff */
[----:B------:R-:W-:-:S07]  /*1240*/  ISETP.NE.AND P0, PT, R22, RZ, PT ;  /* 0x000000ff1600720c */ /* 0x000fce0003f05270 */
[----:B------:R-:W-:Y:S06]  /*1250*/  @!P1 BRA `(.L_x_139) ;  /* 0x0000000000b49947 */ /* 0x000fec0003800000 */
[----:B------:R-:W-:-:S05]  /*1260*/  IMAD R9, R7, 0x80, R0 ;  /* 0x0000008007097824 */ /* 0x000fca00078e0200 */
[----:B------:R-:W-:-:S13]  /*1270*/  ISETP.GE.AND P1, PT, R9, UR12, PT ;  /* 0x0000000c09007c0c */ /* 0x000fda000bf26270 */
[C---:B-1----:R-:W-:Y:S01]  /*1280*/  @!P1 IMAD.WIDE R12, R9.reuse, 0x4, R2 ;  /* 0x00000004090c9825 */ /* 0x042fe200078e0202 */
[----:B------:R-:W0:Y:S03]  /*1290*/  @!P1 LDC R23, c[0x0][0x388] ;  /* 0x0000e200ff179b82 */ /* 0x000e260000000800 */
[C---:B------:R-:W-:Y:S02]  /*12a0*/  @!P1 IMAD.WIDE R14, R9.reuse, 0x4, R4 ;  /* 0x00000004090e9825 */ /* 0x040fe400078e0204 */
[----:B------:R-:W0:Y:S04]  /*12b0*/  @!P1 LDG.E R12, desc[UR20][R12.64] ;  /* 0x000000140c0c9981 */ /* 0x000e28000c1e1900 */
[----:B------:R-:W0:Y:S01]  /*12c0*/  @!P1 LDG.E R15, desc[UR20][R14.64] ;  /* 0x000000140e0f9981 */ /* 0x000e22000c1e1900 */
[----:B------:R-:W-:-:S02]  /*12d0*/  IADD3 R21, PT, PT, R9, 0x80, RZ ;  /* 0x0000008009157810 */ /* 0x000fc40007ffe0ff */
[----:B------:R-:W-:Y:S02]  /*12e0*/  MOV R10, 0x4 ;  /* 0x00000004000a7802 */ /* 0x000fe40000000f00 */
[----:B------:R-:W-:-:S03]  /*12f0*/  ISETP.GE.AND P2, PT, R21, UR12, PT ;  /* 0x0000000c15007c0c */ /* 0x000fc6000bf46270 */
[----:B------:R-:W-:-:S10]  /*1300*/  @!P1 IMAD.WIDE R10, R9, R10, UR16 ;  /* 0x00000010090a9e25 */ /* 0x000fd4000f8e020a */
[C---:B------:R-:W-:Y:S01]  /*1310*/  @!P2 IMAD.WIDE R16, R21.reuse, 0x4, R2 ;  /* 0x000000041510a825 */ /* 0x040fe200078e0202 */
[----:B------:R-:W1:Y:S03]  /*1320*/  @!P2 LDC R25, c[0x0][0x388] ;  /* 0x0000e200ff19ab82 */ /* 0x000e660000000800 */
[----:B------:R-:W-:-:S04]  /*1330*/  @!P2 IMAD.WIDE R18, R21, 0x4, R4 ;  /* 0x000000041512a825 */ /* 0x000fc800078e0204 */
[----:B0-----:R-:W-:-:S05]  /*1340*/  @!P1 FFMA R23, R12, R23, R15 ;  /* 0x000000170c179223 */ /* 0x001fca000000000f */
[----:B------:R0:W-:Y:S04]  /*1350*/  @!P1 STG.E desc[UR20][R10.64], R23 ;  /* 0x000000170a009986 */ /* 0x0001e8000c101914 */
[----:B------:R-:W1:Y:S04]  /*1360*/  @!P2 LDG.E R16, desc[UR20][R16.64] ;  /* 0x000000141010a981 */ /* 0x000e68000c1e1900 */
[----:B------:R-:W1:Y:S01]  /*1370*/  @!P2 LDG.E R19, desc[UR20][R18.64] ;  /* 0x000000141213a981 */ /* 0x000e62000c1e1900 */
[----:B------:R-:W-:Y:S01]  /*1380*/  IADD3 R27, PT, PT, R9, 0x100, RZ ;  /* 0x00000100091b7810 */ /* 0x000fe20007ffe0ff */
[----:B------:R-:W-:-:S03]  /*1390*/  IMAD.MOV.U32 R12, RZ, RZ, 0x4 ;  /* 0x00000004ff0c7424 */ /* 0x000fc600078e00ff */
[----:B------:R-:W-:Y:S01]  /*13a0*/  ISETP.GE.AND P1, PT, R27, UR12, PT ;  /* 0x0000000c1b007c0c */ /* 0x000fe2000bf26270 */
[----:B------:R-:W-:-:S12]  /*13b0*/  @!P2 IMAD.WIDE R12, R21, R12, UR16 ;  /* 0x00000010150cae25 */ /* 0x000fd8000f8e020c */
[----:B------:R-:W-:-:S04]  /*13c0*/  @!P1 IMAD.WIDE R14, R27, 0x4, R2 ;  /* 0x000000041b0e9825 */ /* 0x000fc800078e0202 */
[----:B------:R-:W-:-:S04]  /*13d0*/  @!P1 IMAD.WIDE R20, R27, 0x4, R4 ;  /* 0x000000041b149825 */ /* 0x000fc800078e0204 */
[----:B-1----:R-:W-:Y:S02]  /*13e0*/  @!P2 FFMA R25, R16, R25, R19 ;  /* 0x000000191019a223 */ /* 0x002fe40000000013 */
[----:B------:R-:W1:Y:S03]  /*13f0*/  @!P1 LDC R19, c[0x0][0x388] ;  /* 0x0000e200ff139b82 */ /* 0x000e660000000800 */
[----:B------:R2:W-:Y:S04]  /*1400*/  @!P2 STG.E desc[UR20][R12.64], R25 ;  /* 0x000000190c00a986 */ /* 0x0005e8000c101914 */
[----:B------:R3:W1:Y:S04]  /*1410*/  @!P1 LDG.E R14, desc[UR20][R14.64] ;  /* 0x000000140e0e9981 */ /* 0x000668000c1e1900 */
[----:B------:R-:W1:Y:S01]  /*1420*/  @!P1 LDG.E R21, desc[UR20][R20.64] ;  /* 0x0000001414159981 */ /* 0x000e62000c1e1900 */
[----:B0-----:R-:W-:Y:S01]  /*1430*/  IADD3 R23, PT, PT, R9, 0x180, RZ ;  /* 0x0000018009177810 */ /* 0x001fe20007ffe0ff */
[----:B------:R-:W-:-:S03]  /*1440*/  HFMA2 R8, -RZ, RZ, 0, 2.384185791015625e-07 ;  /* 0x00000004ff087431 */ /* 0x000fc600000001ff */
[----:B------:R-:W-:Y:S02]  /*1450*/  ISETP.GE.AND P2, PT, R23, UR12, PT ;  /* 0x0000000c17007c0c */ /* 0x000fe4000bf46270 */
[----:B------:R-:W-:-:S11]  /*1460*/  @!P1 IMAD.WIDE R8, R27, R8, UR16 ;  /* 0x000000101b089e25 */ /* 0x000fd6000f8e0208 */
[C---:B------:R-:W-:Y:S01]  /*1470*/  @!P2 IMAD.WIDE R10, R23.reuse, 0x4, R2 ;  /* 0x00000004170aa825 */ /* 0x040fe200078e0202 */
[----:B---3--:R-:W0:Y:S03]  /*1480*/  @!P2 LDC R15, c[0x0][0x388] ;  /* 0x0000e200ff0fab82 */ /* 0x008e260000000800 */
[----:B------:R-:W-:-:S04]  /*1490*/  @!P2 IMAD.WIDE R16, R23, 0x4, R4 ;  /* 0x000000041710a825 */ /* 0x000fc800078e0204 */
[----:B-1----:R-:W-:-:S05]  /*14a0*/  @!P1 FFMA R19, R14, R19, R21 ;  /* 0x000000130e139223 */ /* 0x002fca0000000015 */
[----:B------:R3:W-:Y:S04]  /*14b0*/  @!P1 STG.E desc[UR20][R8.64], R19 ;  /* 0x0000001308009986 */ /* 0x0007e8000c101914 */
[----:B------:R-:W0:Y:S04]  /*14c0*/  @!P2 LDG.E R10, desc[UR20][R10.64] ;  /* 0x000000140a0aa981 */ /* 0x000e28000c1e1900 */
[----:B------:R-:W0:Y:S01]  /*14d0*/  @!P2 LDG.E R17, desc[UR20][R16.64] ;  /* 0x000000141011a981 */ /* 0x000e22000c1e1900 */
[----:B--2---:R-:W-:Y:S01]  /*14e0*/  MOV R12, 0x4 ;  /* 0x00000004000c7802 */ /* 0x004fe20000000f00 */
[----:B------:R-:W-:-:S04]  /*14f0*/  VIADD R7, R7, 0x4 ;  /* 0x0000000407077836 */ /* 0x000fc80000000000 */
[----:B------:R-:W-:-:S04]  /*1500*/  @!P2 IMAD.WIDE R12, R23, R12, UR16 ;  /* 0x00000010170cae25 */ /* 0x000fc8000f8e020c */
[----:B0-----:R-:W-:-:S05]  /*1510*/  @!P2 FFMA R15, R10, R15, R17 ;  /* 0x0000000f0a0fa223 */ /* 0x001fca0000000011 */
[----:B------:R3:W-:Y:S02]  /*1520*/  @!P2 STG.E desc[UR20][R12.64], R15 ;  /* 0x0000000f0c00a986 */ /* 0x0007e4000c101914 */
.L_x_139:
[----:B------:R-:W-:Y:S05]  /*1530*/  @!P0 EXIT ;  /* 0x000000000000894d */ /* 0x000fea0003800000 */
[----:B------:R-:W-:Y:S02]  /*1540*/  ISETP.NE.AND P0, PT, R22, 0x1, PT ;  /* 0x000000011600780c */ /* 0x000fe40003f05270 */
[----:B------:R-:W-:-:S04]  /*1550*/  LOP3.LUT R6, R6, 0x1, RZ, 0xc0, !PT ;  /* 0x0000000106067812 */ /* 0x000fc800078ec0ff */
[----:B------:R-:W-:-:S07]  /*1560*/  ISETP.NE.U32.AND P2, PT, R6, 0x1, PT ;  /* 0x000000010600780c */ /* 0x000fce0003f45070 */
[----:B------:R-:W-:Y:S06]  /*1570*/  @!P0 BRA `(.L_x_140) ;  /* 0x00000000005c8947 */ /* 0x000fec0003800000 */
[----:B-1-3--:R-:W-:-:S04]  /*1580*/  LEA R13, R7, R0, 0x7 ;  /* 0x00000000070d7211 */ /* 0x00afc800078e38ff */
[----:B------:R-:W-:-:S13]  /*1590*/  ISETP.GE.AND P0, PT, R13, UR12, PT ;  /* 0x0000000c0d007c0c */ /* 0x000fda000bf06270 */
[C---:B------:R-:W-:Y:S01]  /*15a0*/  @!P0 IMAD.WIDE R8, R13.reuse, 0x4, R2 ;  /* 0x000000040d088825 */ /* 0x040fe200078e0202 */
[----:B------:R-:W0:Y:S03]  /*15b0*/  @!P0 LDC R19, c[0x0][0x388] ;  /* 0x0000e200ff138b82 */ /* 0x000e260000000800 */
[C---:B------:R-:W-:Y:S02]  /*15c0*/  @!P0 IMAD.WIDE R10, R13.reuse, 0x4, R4 ;  /* 0x000000040d0a8825 */ /* 0x040fe400078e0204 */
[----:B------:R-:W0:Y:S04]  /*15d0*/  @!P0 LDG.E R8, desc[UR20][R8.64] ;  /* 0x0000001408088981 */ /* 0x000e28000c1e1900 */
[----:B------:R-:W0:Y:S01]  /*15e0*/  @!P0 LDG.E R11, desc[UR20][R10.64] ;  /* 0x000000140a0b8981 */ /* 0x000e22000c1e1900 */
[----:B------:R-:W-:Y:S01]  /*15f0*/  IADD3 R21, PT, PT, R13, 0x80, RZ ;  /* 0x000000800d157810 */ /* 0x000fe20007ffe0ff */
[----:B------:R-:W-:-:S03]  /*1600*/  HFMA2 R12, -RZ, RZ, 0, 2.384185791015625e-07 ;  /* 0x00000004ff0c7431 */ /* 0x000fc600000001ff */
[----:B------:R-:W-:Y:S02]  /*1610*/  ISETP.GE.AND P1, PT, R21, UR12, PT ;  /* 0x0000000c15007c0c */ /* 0x000fe4000bf26270 */
[----:B------:R-:W-:-:S11]  /*1620*/  @!P0 IMAD.WIDE R12, R13, R12, UR16 ;  /* 0x000000100d0c8e25 */ /* 0x000fd6000f8e020c */
[----:B------:R-:W-:-:S04]  /*1630*/  @!P1 IMAD.WIDE R14, R21, 0x4, R2 ;  /* 0x00000004150e9825 */ /* 0x000fc800078e0202 */
[----:B------:R-:W-:-:S04]  /*1640*/  @!P1 IMAD.WIDE R16, R21, 0x4, R4 ;  /* 0x0000000415109825 */ /* 0x000fc800078e0204 */
[----:B0-----:R-:W-:Y:S02]  /*1650*/  @!P0 FFMA R19, R8, R19, R11 ;  /* 0x0000001308138223 */ /* 0x001fe4000000000b */
[----:B------:R-:W0:Y:S03]  /*1660*/  @!P1 LDC R11, c[0x0][0x388] ;  /* 0x0000e200ff0b9b82 */ /* 0x000e260000000800 */
[----:B------:R2:W-:Y:S04]  /*1670*/  @!P0 STG.E desc[UR20][R12.64], R19 ;  /* 0x000000130c008986 */ /* 0x0005e8000c101914 */
[----:B------:R-:W0:Y:S04]  /*1680*/  @!P1 LDG.E R14, desc[UR20][R14.64] ;  /* 0x000000140e0e9981 */ /* 0x000e28000c1e1900 */
[----:B------:R-:W0:Y:S01]  /*1690*/  @!P1 LDG.E R17, desc[UR20][R16.64] ;  /* 0x0000001410119981 */ /* 0x000e22000c1e1900 */
[----:B------:R-:W-:Y:S01]  /*16a0*/  IMAD.MOV.U32 R8, RZ, RZ, 0x4 ;  /* 0x00000004ff087424 */ /* 0x000fe200078e00ff */
[----:B------:R-:W-:-:S03]  /*16b0*/  IADD3 R7, PT, PT, R7, 0x2, RZ ;  /* 0x0000000207077810 */ /* 0x000fc60007ffe0ff */
[----:B------:R-:W-:-:S04]  /*16c0*/  @!P1 IMAD.WIDE R8, R21, R8, UR16 ;  /* 0x0000001015089e25 */ /* 0x000fc8000f8e0208 */
[----:B0-----:R-:W-:-:S05]  /*16d0*/  @!P1 FFMA R11, R14, R11, R17 ;  /* 0x0000000b0e0b9223 */ /* 0x001fca0000000011 */
[----:B------:R2:W-:Y:S02]  /*16e0*/  @!P1 STG.E desc[UR20][R8.64], R11 ;  /* 0x0000000b08009986 */ /* 0x0005e4000c101914 */
.L_x_140:
[----:B------:R-:W-:Y:S05]  /*16f0*/  @P2 EXIT ;  /* 0x000000000000294d */ /* 0x000fea0003800000 */
[----:B------:R-:W-:-:S04]  /*1700*/  LEA R7, R7, R0, 0x7 ;  /* 0x0000000007077211 */ /* 0x000fc800078e38ff */
[----:B------:R-:W-:-:S13]  /*1710*/  ISETP.GE.AND P0, PT, R7, UR12, PT ;  /* 0x0000000c07007c0c */ /* 0x000fda000bf06270 */
[----:B------:R-:W-:Y:S05]  /*1720*/  @P0 EXIT ;  /* 0x000000000000094d */ /* 0x000fea0003800000 */
[C---:B------:R-:W-:Y:S01]  /*1730*/  IMAD.WIDE R2, R7.reuse, 0x4, R2 ;  /* 0x0000000407027825 */ /* 0x040fe200078e0202 */
[----:B------:R-:W2:Y:S03]  /*1740*/  LDCU UR4, c[0x0][0x388] ;  /* 0x00007100ff0477ac */ /* 0x000ea60008000800 */
[----:B------:R-:W-:Y:S02]  /*1750*/  IMAD.WIDE R4, R7, 0x4, R4 ;  /* 0x0000000407047825 */ /* 0x000fe400078e0204 */
[----:B------:R-:W2:Y:S04]  /*1760*/  LDG.E R2, desc[UR20][R2.64] ;  /* 0x0000001402027981 */ /* 0x000ea8000c1e1900 */
[----:B------:R-:W2:Y:S01]  /*1770*/  LDG.E R5, desc[UR20][R4.64] ;  /* 0x0000001404057981 */ /* 0x000ea2000c1e1900 */
[----:B------:R-:W-:-:S05]  /*1780*/  MOV R6, 0x4 ;  /* 0x0000000400067802 */ /* 0x000fca0000000f00 */
[----:B------:R-:W-:-:S04]  /*1790*/  IMAD.WIDE R6, R7, R6, UR16 ;  /* 0x0000001007067e25 */ /* 0x000fc8000f8e0206 */
[----:B--23--:R-:W-:-:S05]  /*17a0*/  FFMA R9, R2, UR4, R5 ;  /* 0x0000000402097c23 */ /* 0x00cfca0008000005 */
[----:B------:R-:W-:Y:S01]  /*17b0*/  STG.E desc[UR20][R6.64], R9 ;  /* 0x0000000906007986 */ /* 0x000fe2000c101914 */
[----:B------:R-:W-:Y:S05]  /*17c0*/  EXIT ;  /* 0x000000000000794d */ /* 0x000fea0003800000 */
.L_x_141:
        /* <DEDUP_REMOVED lines=11> */
.L_x_156:


//--------------------- .text._ZN3cub18CUB_300001_SM_10006detail8for_each13static_kernelINS2_12policy_hub_t12policy_500_tElN6thrust24THRUST_300001_SM_1000_NS8cuda_cub6__fill7functorINS7_6detail15normal_iteratorINS7_10device_ptrIfEEEEfEEEEvT0_T1_ --------------------------
	.section	.text._ZN3cub18CUB_300001_SM_10006detail8for_each13static_kernelINS2_12policy_hub_t12policy_500_tElN6thrust24THRUST_300001_SM_1000_NS8cuda_cub6__fill7functorINS7_6detail15normal_iteratorINS7_10device_ptrIfEEEEfEEEEvT0_T1_,"ax",@progbits
	.align	128
        .global         _ZN3cub18CUB_300001_SM_10006detail8for_each13static_kernelINS2_12policy_hub_t12policy_500_tElN6thrust24THRUST_300001_SM_1000_NS8cuda_cub6__fill7functorINS7_6detail15normal_iteratorINS7_10device_ptrIfEEEEfEEEEvT0_T1_
        .type           _ZN3cub18CUB_300001_SM_10006detail8for_each13static_kernelINS2_12policy_hub_t12policy_500_tElN6thrust24THRUST_300001_SM_1000_NS8cuda_cub6__fill7functorINS7_6detail15normal_iteratorINS7_10device_ptrIfEEEEfEEEEvT0_T1_,@function
        .size           _ZN3cub18CUB_300001_SM_10006detail8for_each13static_kernelINS2_12policy_hub_t12policy_500_tElN6thrust24THRUST_300001_SM_1000_NS8cuda_cub6__fill7functorINS7_6detail15normal_iteratorINS7_10device_ptrIfEEEEfEEEEvT0_T1_,(.L_x_157 - _ZN3cub18CUB_300001_SM_10006detail8for_each13static_kernelINS2_12policy_hub_t12policy_500_tElN6thrust24THRUST_300001_SM_1000_NS8cuda_cub6__fill7functorINS7_6detail15normal_iteratorINS7_10device_ptrIfEEEEfEEEEvT0_T1_)
        .other          _ZN3cub18CUB_300001_SM_10006detail8for_each13static_kernelINS2_12policy_hub_t12policy_500_tElN6thrust24THRUST_300001_SM_1000_NS8cuda_cub6__fill7functorINS7_6detail15normal_iteratorINS7_10device_ptrIfEEEEfEEEEvT0_T1_,@"STO_CUDA_ENTRY STV_DEFAULT"
_ZN3cub18CUB_300001_SM_10006detail8for_each13static_kernelINS2_12policy_hub_t12policy_500_tElN6thrust24THRUST_300001_SM_1000_NS8cuda_cub6__fill7functorINS7_6detail15normal_iteratorINS7_10device_ptrIfEEEEfEEEEvT0_T1_:
.text._ZN3cub18CUB_300001_SM_10006detail8for_each13static_kernelINS2_12policy_hub_t12policy_500_tElN6thrust24THRUST_300001_SM_1000_NS8cuda_cub6__fill7functorINS7_6detail15normal_iteratorINS7_10device_ptrIfEEEEfEEEEvT0_T1_:
[----:B------:R-:W-:Y:S08]  /*0000*/  LDC R1, c[0x0][0x37c] ;  /* 0x0000df00ff017b82 */ /* 0x000ff00000000800 */
[----:B------:R-:W0:Y:S01]  /*0010*/  S2UR UR4, SR_CTAID.X ;  /* 0x00000000000479c3 */ /* 0x000e220000002500 */
[----:B------:R-:W1:Y:S01]  /*0020*/  LDCU.64 UR6, c[0x0][0x380] ;  /* 0x00007000ff0677ac */ /* 0x000e620008000a00 */
[----:B------:R-:W2:Y:S01]  /*0030*/  LDCU.64 UR8, c[0x0][0x358] ;  /* 0x00006b00ff0877ac */ /* 0x000ea20008000a00 */
[----:B0-----:R-:W-:-:S04]  /*0040*/  UIMAD.WIDE.U32 UR4, UR4, 0x200, URZ ;  /* 0x00000200040478a5 */ /* 0x001fc8000f8e00ff */
[----:B-1----:R-:W-:-:S04]  /*0050*/  UIADD3 UR6, UP0, UPT, -UR4, UR6, URZ ;  /* 0x0000000604067290 */ /* 0x002fc8000ff1e1ff */
[----:B------:R-:W-:Y:S02]  /*0060*/  UIADD3.X UR7, UPT, UPT, ~UR5, UR7, URZ, UP0, !UPT ;  /* 0x0000000705077290 */ /* 0x000fe400087fe5ff */
[----:B------:R-:W-:-:S04]  /*0070*/  UISETP.GE.U32.AND UP0, UPT, UR6, 0x200, UPT ;  /* 0x000002000600788c */ /* 0x000fc8000bf06070 */
[----:B------:R-:W-:-:S09]  /*0080*/  UISETP.GE.AND.EX UP0, UPT, UR7, URZ, UPT, UP0 ;  /* 0x000000ff0700728c */ /* 0x000fd2000bf06300 */
[----:B--2---:R-:W-:Y:S05]  /*0090*/  BRA.U !UP0, `(.L_x_142) ;  /* 0x0000000108287547 */ /* 0x004fea000b800000 */
[----:B------:R-:W0:Y:S01]  /*00a0*/  S2R R0, SR_TID.X ;  /* 0x0000000000007919 */ /* 0x000e220000002100 */
[----:B------:R-:W1:Y:S01]  /*00b0*/  LDCU.64 UR6, c[0x0][0x388] ;  /* 0x00007100ff0677ac */ /* 0x000e620008000a00 */
[----:B------:R-:W2:Y:S01]  /*00c0*/  LDC R5, c[0x0][0x390] ;  /* 0x0000e400ff057b82 */ /* 0x000ea20000000800 */
[----:B0-----:R-:W-:-:S05]  /*00d0*/  IADD3 R0, P0, PT, R0, UR4, RZ ;  /* 0x0000000400007c10 */ /* 0x001fca000ff1e0ff */
[----:B------:R-:W-:Y:S01]  /*00e0*/  IMAD.X R3, RZ, RZ, UR5, P0 ;  /* 0x00000005ff037e24 */ /* 0x000fe200080e06ff */
[----:B-1----:R-:W-:-:S04]  /*00f0*/  LEA R2, P0, R0, UR6, 0x2 ;  /* 0x0000000600027c11 */ /* 0x002fc8000f8010ff */
[----:B------:R-:W-:-:S05]  /*0100*/  LEA.HI.X R3, R0, UR7, R3, 0x2, P0 ;  /* 0x0000000700037c11 */ /* 0x000fca00080f1403 */
[----:B--2---:R-:W-:Y:S04]  /*0110*/  STG.E desc[UR8][R2.64], R5 ;  /* 0x0000000502007986 */ /* 0x004fe8000c101908 */
[----:B------:R-:W-:Y:S01]  /*0120*/  STG.E desc[UR8][R2.64+0x400], R5 ;  /* 0x0004000502007986 */ /* 0x000fe2000c101908 */
[----:B------:R-:W-:Y:S05]  /*0130*/  EXIT ;  /* 0x000000000000794d */ /* 0x000fea0003800000 */
.L_x_142:
[----:B------:R-:W0:Y:S01]  /*0140*/  S2R R0, SR_TID.X ;  /* 0x0000000000007919 */ /* 0x000e220000002100 */
[----:B------:R-:W-:Y:S01]  /*0150*/  USHF.R.S32.HI UR7, URZ, 0x1f, UR6 ;  /* 0x0000001fff077899 */ /* 0x000fe20008011406 */
[----:B------:R-:W1:Y:S05]  /*0160*/  LDCU.64 UR10, c[0x0][0x388] ;  /* 0x00007100ff0a77ac */ /* 0x000e6a0008000a00 */
[----:B------:R-:W-:Y:S02]  /*0170*/  IMAD.U32 R2, RZ, RZ, UR7 ;  /* 0x00000007ff027e24 */ /* 0x000fe4000f8e00ff */
[----:B------:R-:W-:Y:S01]  /*0180*/  IMAD.U32 R4, RZ, RZ, UR7 ;  /* 0x00000007ff047e24 */ /* 0x000fe2000f8e00ff */
[----:B0-----:R-:W-:-:S04]  /*0190*/  ISETP.LT.U32.AND P0, PT, R0, UR6, PT ;  /* 0x0000000600007c0c */ /* 0x001fc8000bf01070 */
[----:B------:R-:W-:Y:S01]  /*01a0*/  ISETP.GT.AND.EX P0, PT, R2, RZ, PT, P0 ;  /* 0x000000ff0200720c */ /* 0x000fe20003f04300 */
[C---:B------:R-:W-:Y:S01]  /*01b0*/  VIADD R2, R0.reuse, 0x100 ;  /* 0x0000010000027836 */ /* 0x040fe20000000000 */
[----:B------:R-:W-:-:S04]  /*01c0*/  IADD3 R0, P2, PT, R0, UR4, RZ ;  /* 0x0000000400007c10 */ /* 0x000fc8000ff5e0ff */
[----:B------:R-:W-:Y:S01]  /*01d0*/  ISETP.LT.U32.AND P1, PT, R2, UR6, PT ;  /* 0x0000000602007c0c */ /* 0x000fe2000bf21070 */
[----:B------:R-:W-:Y:S01]  /*01e0*/  IMAD.X R3, RZ, RZ, UR5, P2 ;  /* 0x00000005ff037e24 */ /* 0x000fe200090e06ff */
[----:B-1----:R-:W-:Y:S02]  /*01f0*/  LEA R2, P2, R0, UR10, 0x2 ;  /* 0x0000000a00027c11 */ /* 0x002fe4000f8410ff */
[----:B------:R-:W-:Y:S02]  /*0200*/  ISETP.GT.AND.EX P1, PT, R4, RZ, PT, P1 ;  /* 0x000000ff0400720c */ /* 0x000fe40003f24310 */
[----:B------:R-:W-:Y:S01]  /*0210*/  LEA.HI.X R3, R0, UR11, R3, 0x2, P2 ;  /* 0x0000000b00037c11 */ /* 0x000fe200090f1403 */
[----:B------:R-:W0:Y:S04]  /*0220*/  @P0 LDC R5, c[0x0][0x390] ;  /* 0x0000e400ff050b82 */ /* 0x000e280000000800 */
[----:B0-----:R0:W-:Y:S06]  /*0230*/  @P0 STG.E desc[UR8][R2.64], R5 ;  /* 0x0000000502000986 */ /* 0x0011ec000c101908 */
[----:B------:R-:W-:Y:S05]  /*0240*/  @!P1 EXIT ;  /* 0x000000000000994d */ /* 0x000fea0003800000 */
[----:B0-----:R-:W0:Y:S02]  /*0250*/  LDC R5, c[0x0][0x390] ;  /* 0x0000e400ff057b82 */ /* 0x001e240000000800 */
[----:B0-----:R-:W-:Y:S01]  /*0260*/  STG.E desc[UR8][R2.64+0x400], R5 ;  /* 0x0004000502007986 */ /* 0x001fe2000c101908 */
[----:B------:R-:W-:Y:S05]  /*0270*/  EXIT ;  /* 0x000000000000794d */ /* 0x000fea0003800000 */
.L_x_143:
        /* <DEDUP_REMOVED lines=16> */
.L_x_157:


//--------------------- .text._ZN3cub18CUB_300001_SM_10006detail8for_each13static_kernelINS2_12policy_hub_t12policy_500_tEmN6thrust24THRUST_300001_SM_1000_NS8cuda_cub20__uninitialized_fill7functorINS7_10device_ptrIfEEfEEEEvT0_T1_ --------------------------
	.section	.text._ZN3cub18CUB_300001_SM_10006detail8for_each13static_kernelINS2_12policy_hub_t12policy_500_tEmN6thrust24THRUST_300001_SM_1000_NS8cuda_cub20__uninitialized_fill7functorINS7_10device_ptrIfEEfEEEEvT0_T1_,"ax",@progbits
	.align	128
        .global         _ZN3cub18CUB_300001_SM_10006detail8for_each13static_kernelINS2_12policy_hub_t12policy_500_tEmN6thrust24THRUST_300001_SM_1000_NS8cuda_cub20__uninitialized_fill7functorINS7_10device_ptrIfEEfEEEEvT0_T1_
        .type           _ZN3cub18CUB_300001_SM_10006detail8for_each13static_kernelINS2_12policy_hub_t12policy_500_tEmN6thrust24THRUST_300001_SM_1000_NS8cuda_cub20__uninitialized_fill7functorINS7_10device_ptrIfEEfEEEEvT0_T1_,@function
        .size           _ZN3cub18CUB_300001_SM_10006detail8for_each13static_kernelINS2_12policy_hub_t12policy_500_tEmN6thrust24THRUST_300001_SM_1000_NS8cuda_cub20__uninitialized_fill7functorINS7_10device_ptrIfEEfEEEEvT0_T1_,(.L_x_158 - _ZN3cub18CUB_300001_SM_10006detail8for_each13static_kernelINS2_12policy_hub_t12policy_500_tEmN6thrust24THRUST_300001_SM_1000_NS8cuda_cub20__uninitialized_fill7functorINS7_10device_ptrIfEEfEEEEvT0_T1_)
        .other          _ZN3cub18CUB_300001_SM_10006detail8for_each13static_kernelINS2_12policy_hub_t12policy_500_tEmN6thrust24THRUST_300001_SM_1000_NS8cuda_cub20__uninitialized_fill7functorINS7_10device_ptrIfEEfEEEEvT0_T1_,@"STO_CUDA_ENTRY STV_DEFAULT"
_ZN3cub18CUB_300001_SM_10006detail8for_each13static_kernelINS2_12policy_hub_t12policy_500_tEmN6thrust24THRUST_300001_SM_1000_NS8cuda_cub20__uninitialized_fill7functorINS7_10device_ptrIfEEfEEEEvT0_T1_:
.text._ZN3cub18CUB_300001_SM_10006detail8for_each13static_kernelINS2_12policy_hub_t12policy_500_tEmN6thrust24THRUST_300001_SM_1000_NS8cuda_cub20__uninitialized_fill7functorINS7_10device_ptrIfEEfEEEEvT0_T1_:
        /* <DEDUP_REMOVED lines=8> */
[----:B------:R-:W-:-:S09]  /*0080*/  UISETP.GE.U32.AND.EX UP0, UPT, UR7, URZ, UPT, UP0 ;  /* 0x000000ff0700728c */ /* 0x000fd2000bf06100 */
        /* <DEDUP_REMOVED lines=11> */
.L_x_144:
[----:B------:R-:W0:Y:S01]  /*0140*/  S2R R0, SR_TID.X ;  /* 0x0000000000007919 */ /* 0x000e220000002100 */
[----:B------:R-:W-:Y:S01]  /*0150*/  IMAD.U32 R2, RZ, RZ, UR7 ;  /* 0x00000007ff027e24 */ /* 0x000fe2000f8e00ff */
[----:B------:R-:W1:Y:S01]  /*0160*/  LDCU.64 UR10, c[0x0][0x388] ;  /* 0x00007100ff0a77ac */ /* 0x000e620008000a00 */
[----:B------:R-:W-:Y:S01]  /*0170*/  IMAD.U32 R4, RZ, RZ, UR7 ;  /* 0x00000007ff047e24 */ /* 0x000fe2000f8e00ff */
[----:B0-----:R-:W-:-:S04]  /*0180*/  ISETP.LT.U32.AND P0, PT, R0, UR6, PT ;  /* 0x0000000600007c0c */ /* 0x001fc8000bf01070 */
[----:B------:R-:W-:Y:S01]  /*0190*/  ISETP.GT.U32.AND.EX P0, PT, R2, RZ, PT, P0 ;  /* 0x000000ff0200720c */ /* 0x000fe20003f04100 */
[C---:B------:R-:W-:Y:S01]  /*01a0*/  VIADD R2, R0.reuse, 0x100 ;  /* 0x0000010000027836 */ /* 0x040fe20000000000 */
[----:B------:R-:W-:-:S04]  /*01b0*/  IADD3 R0, P2, PT, R0, UR4, RZ ;  /* 0x0000000400007c10 */ /* 0x000fc8000ff5e0ff */
[----:B------:R-:W-:Y:S01]  /*01c0*/  ISETP.LT.U32.AND P1, PT, R2, UR6, PT ;  /* 0x0000000602007c0c */ /* 0x000fe2000bf21070 */
[----:B------:R-:W-:Y:S01]  /*01d0*/  IMAD.X R3, RZ, RZ, UR5, P2 ;  /* 0x00000005ff037e24 */ /* 0x000fe200090e06ff */
[----:B-1----:R-:W-:Y:S02]  /*01e0*/  LEA R2, P2, R0, UR10, 0x2 ;  /* 0x0000000a00027c11 */ /* 0x002fe4000f8410ff */
[----:B------:R-:W-:Y:S02]  /*01f0*/  ISETP.GT.U32.AND.EX P1, PT, R4, RZ, PT, P1 ;  /* 0x000000ff0400720c */ /* 0x000fe40003f24110 */
[----:B------:R-:W-:Y:S01]  /*0200*/  LEA.HI.X R3, R0, UR11, R3, 0x2, P2 ;  /* 0x0000000b00037c11 */ /* 0x000fe200090f1403 */
[----:B------:R-:W0:Y:S04]  /*0210*/  @P0 LDC R5, c[0x0][0x390] ;  /* 0x0000e400ff050b82 */ /* 0x000e280000000800 */
[----:B0-----:R0:W-:Y:S06]  /*0220*/  @P0 STG.E desc[UR8][R2.64], R5 ;  /* 0x0000000502000986 */ /* 0x0011ec000c101908 */
[----:B------:R-:W-:Y:S05]  /*0230*/  @!P1 EXIT ;  /* 0x000000000000994d */ /* 0x000fea0003800000 */
[----:B0-----:R-:W0:Y:S02]  /*0240*/  LDC R5, c[0x0][0x390] ;  /* 0x0000e400ff057b82 */ /* 0x001e240000000800 */
[----:B0-----:R-:W-:Y:S01]  /*0250*/  STG.E desc[UR8][R2.64+0x400], R5 ;  /* 0x0004000502007986 */ /* 0x001fe2000c101908 */
[----:B------:R-:W-:Y:S05]  /*0260*/  EXIT ;  /* 0x000000000000794d */ /* 0x000fea0003800000 */
.L_x_145:
        /* <DEDUP_REMOVED lines=9> */
.L_x_158:


//--------------------- .text._ZN3cub18CUB_300001_SM_10006detail11EmptyKernelIvEEvv --------------------------
	.section	.text._ZN3cub18CUB_300001_SM_10006detail11EmptyKernelIvEEvv,"ax",@progbits
	.align	128
        .global         _ZN3cub18CUB_300001_SM_10006detail11EmptyKernelIvEEvv
        .type           _ZN3cub18CUB_300001_SM_10006detail11EmptyKernelIvEEvv,@function
        .size           _ZN3cub18CUB_300001_SM_10006detail11EmptyKernelIvEEvv,(.L_x_159 - _ZN3cub18CUB_300001_SM_10006detail11EmptyKernelIvEEvv)
        .other          _ZN3cub18CUB_300001_SM_10006detail11EmptyKernelIvEEvv,@"STO_CUDA_ENTRY STV_DEFAULT"
_ZN3cub18CUB_300001_SM_10006detail11EmptyKernelIvEEvv:
.text._ZN3cub18CUB_300001_SM_10006detail11EmptyKernelIvEEvv:
[----:B------:R-:W-:Y:S01]  /*0000*/  LDC R1, c[0x0][0x37c] ;  /* 0x0000df00ff017b82 */ /* 0x000fe20000000800 */
[----:B------:R-:W-:Y:S05]  /*0010*/  EXIT ;  /* 0x000000000000794d */ /* 0x000fea0003800000 */
.L_x_146:
        /* <DEDUP_REMOVED lines=14> */
.L_x_159:


//--------------------- .nv.shared._ZN3cub18CUB_300001_SM_10006detail9transform16transform_kernelINS2_10policy_hubILb0EN4cuda3std3__45tupleIJN6thrust24THRUST_300001_SM_1000_NS6detail15normal_iteratorINSA_10device_ptrIfEEEESF_EEEE10policy1000ElNS7_4plusIfEESF_JPfSL_EEEvT0_iT1_T2_DpNS2_10kernel_argIT3_EE --------------------------
	.section	.nv.shared._ZN3cub18CUB_300001_SM_10006detail9transform16transform_kernelINS2_10policy_hubILb0EN4cuda3std3__45tupleIJN6thrust24THRUST_300001_SM_1000_NS6detail15normal_iteratorINSA_10device_ptrIfEEEESF_EEEE10policy1000ElNS7_4plusIfEESF_JPfSL_EEEvT0_iT1_T2_DpNS2_10kernel_argIT3_EE,"aw",@nobits
	.sectionflags	@""
	.align	128
.nv.shared._ZN3cub18CUB_300001_SM_10006detail9transform16transform_kernelINS2_10policy_hubILb0EN4cuda3std3__45tupleIJN6thrust24THRUST_300001_SM_1000_NS6detail15normal_iteratorINSA_10device_ptrIfEEEESF_EEEE10policy1000ElNS7_4plusIfEESF_JPfSL_EEEvT0_iT1_T2_DpNS2_10kernel_argIT3_EE:
	.zero		1152


//--------------------- .nv.shared.reserved.0     --------------------------
	.section	.nv.shared.reserved.0,"aw",@nobits
	.weak		__nv_reservedSMEM_offset_0_alias
	.size		__nv_reservedSMEM_offset_0_alias, 0, 64
	.other		__nv_reservedSMEM_offset_0_alias,@"STO_CUDA_RESERVED_SHARED STV_DEFAULT"
__nv_reservedSMEM_offset_0_alias:
	.zero		0
	.zero		64


//--------------------- .nv.global                --------------------------
	.section	.nv.global,"aw",@nobits
.nv.global:
	.type		_ZN34_INTERNAL_7deaf29e_4_k_cu_c8c2f5826thrust24THRUST_300001_SM_1000_NS3seqE,@object
	.size		_ZN34_INTERNAL_7deaf29e_4_k_cu_c8c2f5826thrust24THRUST_300001_SM_1000_NS3seqE,(_ZN34_INTERNAL_7deaf29e_4_k_cu_c8c2f5824cuda3std3__48in_placeE - _ZN34_INTERNAL_7deaf29e_4_k_cu_c8c2f5826thrust24THRUST_300001_SM_1000_NS3seqE)
_ZN34_INTERNAL_7deaf29e_4_k_cu_c8c2f5826thrust24THRUST_300001_SM_1000_NS3seqE:
	.zero		1
	.type		_ZN34_INTERNAL_7deaf29e_4_k_cu_c8c2f5824cuda3std3__48in_placeE,@object
	.size		_ZN34_INTERNAL_7deaf29e_4_k_cu_c8c2f5824cuda3std3__48in_placeE,(_ZN34_INTERNAL_7deaf29e_4_k_cu_c8c2f5824cuda3std6ranges3__45__cpo4sizeE - _ZN34_INTERNAL_7deaf29e_4_k_cu_c8c2f5824cuda3std3__48in_placeE)
_ZN34_INTERNAL_7deaf29e_4_k_cu_c8c2f5824cuda3std3__48in_placeE:
	.zero		1
	.type		_ZN34_INTERNAL_7deaf29e_4_k_cu_c8c2f5824cuda3std6ranges3__45__cpo4sizeE,@object
	.size		_ZN34_INTERNAL_7deaf29e_4_k_cu_c8c2f5824cuda3std6ranges3__45__cpo4sizeE,(_ZN34_INTERNAL_7deaf29e_4_k_cu_c8c2f5826thrust24THRUST_300001_SM_1000_NS12placeholders2_3E - _ZN34_INTERNAL_7deaf29e_4_k_cu_c8c2f5824cuda3std6ranges3__45__cpo4sizeE)
_ZN34_INTERNAL_7deaf29e_4_k_cu_c8c2f5824cuda3std6ranges3__45__cpo4sizeE:
	.zero		1
	.type		_ZN34_INTERNAL_7deaf29e_4_k_cu_c8c2f5826thrust24THRUST_300001_SM_1000_NS12placeholders2_3E,@object
	.size		_ZN34_INTERNAL_7deaf29e_4_k_cu_c8c2f5826thrust24THRUST_300001_SM_1000_NS12placeholders2_3E,(_ZN34_INTERNAL_7deaf29e_4_k_cu_c8c2f5824cuda3std3__45__cpo6cbeginE - _ZN34_INTERNAL_7deaf29e_4_k_cu_c8c2f5826thrust24THRUST_300001_SM_1000_NS12placeholders2_3E)
_ZN34_INTERNAL_7deaf29e_4_k_cu_c8c2f5826thrust24THRUST_300001_SM_1000_NS12placeholders2_3E:
	.zero		1
	.type		_ZN34_INTERNAL_7deaf29e_4_k_cu_c8c2f5824cuda3std3__45__cpo6cbeginE,@object
	.size		_ZN34_INTERNAL_7deaf29e_4_k_cu_c8c2f5824cuda3std3__45__cpo6cbeginE,(_ZN34_INTERNAL_7deaf29e_4_k_cu_c8c2f5824cuda3std6ranges3__45__cpo6cbeginE - _ZN34_INTERNAL_7deaf29e_4_k_cu_c8c2f5824cuda3std3__45__cpo6cbeginE)
_ZN34_INTERNAL_7deaf29e_4_k_cu_c8c2f5824cuda3std3__45__cpo6cbeginE:
	.zero		1
	.type		_ZN34_INTERNAL_7deaf29e_4_k_cu_c8c2f5824cuda3std6ranges3__45__cpo6cbeginE,@object
	.size		_ZN34_INTERNAL_7deaf29e_4_k_cu_c8c2f5824cuda3std6ranges3__45__cpo6cbeginE,(_ZN34_INTERNAL_7deaf29e_4_k_cu_c8c2f5826thrust24THRUST_300001_SM_1000_NS12placeholders2_7E - _ZN34_INTERNAL_7deaf29e_4_k_cu_c8c2f5824cuda3std6ranges3__45__cpo6cbeginE)
_ZN34_INTERNAL_7deaf29e_4_k_cu_c8c2f5824cuda3std6ranges3__45__cpo6cbeginE:
	.zero		1
	.type		_ZN34_INTERNAL_7deaf29e_4_k_cu_c8c2f5826thrust24THRUST_300001_SM_1000_NS12placeholders2_7E,@object
	.size		_ZN34_INTERNAL_7deaf29e_4_k_cu_c8c2f5826thrust24THRUST_300001_SM_1000_NS12placeholders2_7E,(_ZN34_INTERNAL_7deaf29e_4_k_cu_c8c2f5824cuda3std3__45__cpo7crbeginE - _ZN34_INTERNAL_7deaf29e_4_k_cu_c8c2f5826thrust24THRUST_300001_SM_1000_NS12placeholders2_7E)
_ZN34_INTERNAL_7deaf29e_4_k_cu_c8c2f5826thrust24THRUST_300001_SM_1000_NS12placeholders2_7E:
	.zero		1
	.type		_ZN34_INTERNAL_7deaf29e_4_k_cu_c8c2f5824cuda3std3__45__cpo7crbeginE,@object
	.size		_ZN34_INTERNAL_7deaf29e_4_k_cu_c8c2f5824cuda3std3__45__cpo7crbeginE,(_ZN34_INTERNAL_7deaf29e_4_k_cu_c8c2f5824cuda3std6ranges3__45__cpo4nextE - _ZN34_INTERNAL_7deaf29e_4_k_cu_c8c2f5824cuda3std3__45__cpo7crbeginE)
_ZN34_INTERNAL_7deaf29e_4_k_cu_c8c2f5824cuda3std3__45__cpo7crbeginE:
	.zero		1
	.type		_ZN34_INTERNAL_7deaf29e_4_k_cu_c8c2f5824cuda3std6ranges3__45__cpo4nextE,@object
	.size		_ZN34_INTERNAL_7deaf29e_4_k_cu_c8c2f5824cuda3std6ranges3__45__cpo4nextE,(_ZN34_INTERNAL_7deaf29e_4_k_cu_c8c2f5824cuda3std6ranges3__45__cpo4swapE - _ZN34_INTERNAL_7deaf29e_4_k_cu_c8c2f5824cuda3std6ranges3__45__cpo4nextE)
_ZN34_INTERNAL_7deaf29e_4_k_cu_c8c2f5824cuda3std6ranges3__45__cpo4nextE:
	.zero		1
	.type		_ZN34_INTERNAL_7deaf29e_4_k_cu_c8c2f5824cuda3std6ranges3__45__cpo4swapE,@object
	.size		_ZN34_INTERNAL_7deaf29e_4_k_cu_c8c2f5824cuda3std6ranges3__45__cpo4swapE,(_ZN34_INTERNAL_7deaf29e_4_k_cu_c8c2f5826thrust24THRUST_300001_SM_1000_NS8cuda_cub10par_nosyncE - _ZN34_INTERNAL_7deaf29e_4_k_cu_c8c2f5824cuda3std6ranges3__45__cpo4swapE)
_ZN34_INTERNAL_7deaf29e_4_k_cu_c8c2f5824cuda3std6ranges3__45__cpo4swapE:
	.zero		1
	.type		_ZN34_INTERNAL_7deaf29e_4_k_cu_c8c2f5826thrust24THRUST_300001_SM_1000_NS8cuda_cub10par_nosyncE,@object
	.size		_ZN34_INTERNAL_7deaf29e_4_k_cu_c8c2f5826thrust24THRUST_300001_SM_1000_NS8cuda_cub10par_nosyncE,(_ZN34_INTERNAL_7deaf29e_4_k_cu_c8c2f5826thrust24THRUST_300001_SM_1000_NS12placeholders2_9E - _ZN34_INTERNAL_7deaf29e_4_k_cu_c8c2f5826thrust24THRUST_300001_SM_1000_NS8cuda_cub10par_nosyncE)
_ZN34_INTERNAL_7deaf29e_4_k_cu_c8c2f5826thrust24THRUST_300001_SM_1000_NS8cuda_cub10par_nosyncE:
	.zero		1
	.type		_ZN34_INTERNAL_7deaf29e_4_k_cu_c8c2f5826thrust24THRUST_300001_SM_1000_NS12placeholders2_9E,@object
	.size		_ZN34_INTERNAL_7deaf29e_4_k_cu_c8c2f5826thrust24THRUST_300001_SM_1000_NS12placeholders2_9E,(_ZN34_INTERNAL_7deaf29e_4_k_cu_c8c2f5824cuda3std3__436_GLOBAL__N__7deaf29e_4_k_cu_c8c2f5826ignoreE - _ZN34_INTERNAL_7deaf29e_4_k_cu_c8c2f5826thrust24THRUST_300001_SM_1000_NS12placeholders2_9E)
_ZN34_INTERNAL_7deaf29e_4_k_cu_c8c2f5826thrust24THRUST_300001_SM_1000_NS12placeholders2_9E:
	.zero		1
	.type		_ZN34_INTERNAL_7deaf29e_4_k_cu_c8c2f5824cuda3std3__436_GLOBAL__N__7deaf29e_4_k_cu_c8c2f5826ignoreE,@object
	.size		_ZN34_INTERNAL_7deaf29e_4_k_cu_c8c2f5824cuda3std3__436_GLOBAL__N__7deaf29e_4_k_cu_c8c2f5826ignoreE,(_ZN34_INTERNAL_7deaf29e_4_k_cu_c8c2f5824cuda3std6ranges3__45__cpo4dataE - _ZN34_INTERNAL_7deaf29e_4_k_cu_c8c2f5824cuda3std3__436_GLOBAL__N__7deaf29e_4_k_cu_c8c2f5826ignoreE)
_ZN34_INTERNAL_7deaf29e_4_k_cu_c8c2f5824cuda3std3__436_GLOBAL__N__7deaf29e_4_k_cu_c8c2f5826ignoreE:
	.zero		1
	.type		_ZN34_INTERNAL_7deaf29e_4_k_cu_c8c2f5824cuda3std6ranges3__45__cpo4dataE,@object
	.size		_ZN34_INTERNAL_7deaf29e_4_k_cu_c8c2f5824cuda3std6ranges3__45__cpo4dataE,(_ZN34_INTERNAL_7deaf29e_4_k_cu_c8c2f5826thrust24THRUST_300001_SM_1000_NS12placeholders2_1E - _ZN34_INTERNAL_7deaf29e_4_k_cu_c8c2f5824cuda3std6ranges3__45__cpo4dataE)
_ZN34_INTERNAL_7deaf29e_4_k_cu_c8c2f5824cuda3std6ranges3__45__cpo4dataE:
	.zero		1
	.type		_ZN34_INTERNAL_7deaf29e_4_k_cu_c8c2f5826thrust24THRUST_300001_SM_1000_NS12placeholders2_1E,@object
	.size		_ZN34_INTERNAL_7deaf29e_4_k_cu_c8c2f5826thrust24THRUST_300001_SM_1000_NS12placeholders2_1E,(_ZN34_INTERNAL_7deaf29e_4_k_cu_c8c2f5824cuda3std3__45__cpo5beginE - _ZN34_INTERNAL_7deaf29e_4_k_cu_c8c2f5826thrust24THRUST_300001_SM_1000_NS12placeholders2_1E)
_ZN34_INTERNAL_7deaf29e_4_k_cu_c8c2f5826thrust24THRUST_300001_SM_1000_NS12placeholders2_1E:
	.zero		1
	.type		_ZN34_INTERNAL_7deaf29e_4_k_cu_c8c2f5824cuda3std3__45__cpo5beginE,@object
	.size		_ZN34_INTERNAL_7deaf29e_4_k_cu_c8c2f5824cuda3std3__45__cpo5beginE,(_ZN34_INTERNAL_7deaf29e_4_k_cu_c8c2f5824cuda3std6ranges3__45__cpo5beginE - _ZN34_INTERNAL_7deaf29e_4_k_cu_c8c2f5824cuda3std3__45__cpo5beginE)
_ZN34_INTERNAL_7deaf29e_4_k_cu_c8c2f5824cuda3std3__45__cpo5beginE:
	.zero		1
	.type		_ZN34_INTERNAL_7deaf29e_4_k_cu_c8c2f5824cuda3std6ranges3__45__cpo5beginE,@object
	.size		_ZN34_INTERNAL_7deaf29e_4_k_cu_c8c2f5824cuda3std6ranges3__45__cpo5beginE,(_ZN34_INTERNAL_7deaf29e_4_k_cu_c8c2f5826thrust24THRUST_300001_SM_1000_NS12placeholders2_5E - _ZN34_INTERNAL_7deaf29e_4_k_cu_c8c2f5824cuda3std6ranges3__45__cpo5beginE)
_ZN34_INTERNAL_7deaf29e_4_k_cu_c8c2f5824cuda3std6ranges3__45__cpo5beginE:
	.zero		1
	.type		_ZN34_INTERNAL_7deaf29e_4_k_cu_c8c2f5826thrust24THRUST_300001_SM_1000_NS12placeholders2_5E,@object
	.size		_ZN34_INTERNAL_7deaf29e_4_k_cu_c8c2f5826thrust24THRUST_300001_SM_1000_NS12placeholders2_5E,(_ZN34_INTERNAL_7deaf29e_4_k_cu_c8c2f5824cuda3std3__45__cpo6rbeginE - _ZN34_INTERNAL_7deaf29e_4_k_cu_c8c2f5826thrust24THRUST_300001_SM_1000_NS12placeholders2_5E)
_ZN34_INTERNAL_7deaf29e_4_k_cu_c8c2f5826thrust24THRUST_300001_SM_1000_NS12placeholders2_5E:
	.zero		1
	.type		_ZN34_INTERNAL_7deaf29e_4_k_cu_c8c2f5824cuda3std3__45__cpo6rbeginE,@object
	.size		_ZN34_INTERNAL_7deaf29e_4_k_cu_c8c2f5824cuda3std3__45__cpo6rbeginE,(_ZN34_INTERNAL_7deaf29e_4_k_cu_c8c2f5824cuda3std6ranges3__45__cpo7advanceE - _ZN34_INTERNAL_7deaf29e_4_k_cu_c8c2f5824cuda3std3__45__cpo6rbeginE)
_ZN34_INTERNAL_7deaf29e_4_k_cu_c8c2f5824cuda3std3__45__cpo6rbeginE:
	.zero		1
	.type		_ZN34_INTERNAL_7deaf29e_4_k_cu_c8c2f5824cuda3std6ranges3__45__cpo7advanceE,@object
	.size		_ZN34_INTERNAL_7deaf29e_4_k_cu_c8c2f5824cuda3std6ranges3__45__cpo7advanceE,(_ZN34_INTERNAL_7deaf29e_4_k_cu_c8c2f5824cuda3std3__47nulloptE - _ZN34_INTERNAL_7deaf29e_4_k_cu_c8c2f5824cuda3std6ranges3__45__cpo7advanceE)
_ZN34_INTERNAL_7deaf29e_4_k_cu_c8c2f5824cuda3std6ranges3__45__cpo7advanceE:
	.zero		1
	.type		_ZN34_INTERNAL_7deaf29e_4_k_cu_c8c2f5824cuda3std3__47nulloptE,@object
	.size		_ZN34_INTERNAL_7deaf29e_4_k_cu_c8c2f5824cuda3std3__47nulloptE,(_ZN34_INTERNAL_7deaf29e_4_k_cu_c8c2f5824cuda3std6ranges3__45__cpo8distanceE - _ZN34_INTERNAL_7deaf29e_4_k_cu_c8c2f5824cuda3std3__47nulloptE)
_ZN34_INTERNAL_7deaf29e_4_k_cu_c8c2f5824cuda3std3__47nulloptE:
	.zero		1
	.type		_ZN34_INTERNAL_7deaf29e_4_k_cu_c8c2f5824cuda3std6ranges3__45__cpo8distanceE,@object
	.size		_ZN34_INTERNAL_7deaf29e_4_k_cu_c8c2f5824cuda3std6ranges3__45__cpo8distanceE,(_ZN34_INTERNAL_7deaf29e_4_k_cu_c8c2f5826thrust24THRUST_300001_SM_1000_NS12placeholders3_10E - _ZN34_INTERNAL_7deaf29e_4_k_cu_c8c2f5824cuda3std6ranges3__45__cpo8distanceE)
_ZN34_INTERNAL_7deaf29e_4_k_cu_c8c2f5824cuda3std6ranges3__45__cpo8distanceE:
	.zero		1
	.type		_ZN34_INTERNAL_7deaf29e_4_k_cu_c8c2f5826thrust24THRUST_300001_SM_1000_NS12placeholders3_10E,@object
	.size		_ZN34_INTERNAL_7deaf29e_4_k_cu_c8c2f5826thrust24THRUST_300001_SM_1000_NS12placeholders3_10E,(_ZN34_INTERNAL_7deaf29e_4_k_cu_c8c2f5824cuda3std3__419piecewise_constructE - _ZN34_INTERNAL_7deaf29e_4_k_cu_c8c2f5826thrust24THRUST_300001_SM_1000_NS12placeholders3_10E)
_ZN34_INTERNAL_7deaf29e_4_k_cu_c8c2f5826thrust24THRUST_300001_SM_1000_NS12placeholders3_10E:
	.zero		1
	.type		_ZN34_INTERNAL_7deaf29e_4_k_cu_c8c2f5824cuda3std3__419piecewise_constructE,@object
	.size		_ZN34_INTERNAL_7deaf29e_4_k_cu_c8c2f5824cuda3std3__419piecewise_constructE,(_ZN34_INTERNAL_7deaf29e_4_k_cu_c8c2f5824cuda3std6ranges3__45__cpo5cdataE - _ZN34_INTERNAL_7deaf29e_4_k_cu_c8c2f5824cuda3std3__419piecewise_constructE)
_ZN34_INTERNAL_7deaf29e_4_k_cu_c8c2f5824cuda3std3__419piecewise_constructE:
	.zero		1
	.type		_ZN34_INTERNAL_7deaf29e_4_k_cu_c8c2f5824cuda3std6ranges3__45__cpo5cdataE,@object
	.size		_ZN34_INTERNAL_7deaf29e_4_k_cu_c8c2f5824cuda3std6ranges3__45__cpo5cdataE,(_ZN34_INTERNAL_7deaf29e_4_k_cu_c8c2f5826thrust24THRUST_300001_SM_1000_NS12placeholders2_2E - _ZN34_INTERNAL_7deaf29e_4_k_cu_c8c2f5824cuda3std6ranges3__45__cpo5cdataE)
_ZN34_INTERNAL_7deaf29e_4_k_cu_c8c2f5824cuda3std6ranges3__45__cpo5cdataE:
	.zero		1
	.type		_ZN34_INTERNAL_7deaf29e_4_k_cu_c8c2f5826thrust24THRUST_300001_SM_1000_NS12placeholders2_2E,@object
	.size		_ZN34_INTERNAL_7deaf29e_4_k_cu_c8c2f5826thrust24THRUST_300001_SM_1000_NS12placeholders2_2E,(_ZN34_INTERNAL_7deaf29e_4_k_cu_c8c2f5824cuda3std3__45__cpo3endE - _ZN34_INTERNAL_7deaf29e_4_k_cu_c8c2f5826thrust24THRUST_300001_SM_1000_NS12placeholders2_2E)
_ZN34_INTERNAL_7deaf29e_4_k_cu_c8c2f5826thrust24THRUST_300001_SM_1000_NS12placeholders2_2E:
	.zero		1
	.type		_ZN34_INTERNAL_7deaf29e_4_k_cu_c8c2f5824cuda3std3__45__cpo3endE,@object
	.size		_ZN34_INTERNAL_7deaf29e_4_k_cu_c8c2f5824cuda3std3__45__cpo3endE,(_ZN34_INTERNAL_7deaf29e_4_k_cu_c8c2f5824cuda3std6ranges3__45__cpo3endE - _ZN34_INTERNAL_7deaf29e_4_k_cu_c8c2f5824cuda3std3__45__cpo3endE)
_ZN34_INTERNAL_7deaf29e_4_k_cu_c8c2f5824cuda3std3__45__cpo3endE:
	.zero		1
	.type		_ZN34_INTERNAL_7deaf29e_4_k_cu_c8c2f5824cuda3std6ranges3__45__cpo3endE,@object
	.size		_ZN34_INTERNAL_7deaf29e_4_k_cu_c8c2f5824cuda3std6ranges3__45__cpo3endE,(_ZN34_INTERNAL_7deaf29e_4_k_cu_c8c2f5826thrust24THRUST_300001_SM_1000_NS12placeholders2_6E - _ZN34_INTERNAL_7deaf29e_4_k_cu_c8c2f5824cuda3std6ranges3__45__cpo3endE)
_ZN34_INTERNAL_7deaf29e_4_k_cu_c8c2f5824cuda3std6ranges3__45__cpo3endE:
	.zero		1
	.type		_ZN34_INTERNAL_7deaf29e_4_k_cu_c8c2f5826thrust24THRUST_300001_SM_1000_NS12placeholders2_6E,@object
	.size		_ZN34_INTERNAL_7deaf29e_4_k_cu_c8c2f5826thrust24THRUST_300001_SM_1000_NS12placeholders2_6E,(_ZN34_INTERNAL_7deaf29e_4_k_cu_c8c2f5824cuda3std3__45__cpo4rendE - _ZN34_INTERNAL_7deaf29e_4_k_cu_c8c2f5826thrust24THRUST_300001_SM_1000_NS12placeholders2_6E)
_ZN34_INTERNAL_7deaf29e_4_k_cu_c8c2f5826thrust24THRUST_300001_SM_1000_NS12placeholders2_6E:
	.zero		1
	.type		_ZN34_INTERNAL_7deaf29e_4_k_cu_c8c2f5824cuda3std3__45__cpo4rendE,@object
	.size		_ZN34_INTERNAL_7deaf29e_4_k_cu_c8c2f5824cuda3std3__45__cpo4rendE,(_ZN34_INTERNAL_7deaf29e_4_k_cu_c8c2f5824cuda3std6ranges3__45__cpo9iter_swapE - _ZN34_INTERNAL_7deaf29e_4_k_cu_c8c2f5824cuda3std3__45__cpo4rendE)
_ZN34_INTERNAL_7deaf29e_4_k_cu_c8c2f5824cuda3std3__45__cpo4rendE:
	.zero		1
	.type		_ZN34_INTERNAL_7deaf29e_4_k_cu_c8c2f5824cuda3std6ranges3__45__cpo9iter_swapE,@object
	.size		_ZN34_INTERNAL_7deaf29e_4_k_cu_c8c2f5824cuda3std6ranges3__45__cpo9iter_swapE,(_ZN34_INTERNAL_7deaf29e_4_k_cu_c8c2f5824cuda3std3__48unexpectE - _ZN34_INTERNAL_7deaf29e_4_k_cu_c8c2f5824cuda3std6ranges3__45__cpo9iter_swapE)
_ZN34_INTERNAL_7deaf29e_4_k_cu_c8c2f5824cuda3std6ranges3__45__cpo9iter_swapE:
	.zero		1
	.type		_ZN34_INTERNAL_7deaf29e_4_k_cu_c8c2f5824cuda3std3__48unexpectE,@object
	.size		_ZN34_INTERNAL_7deaf29e_4_k_cu_c8c2f5824cuda3std3__48unexpectE,(_ZN34_INTERNAL_7deaf29e_4_k_cu_c8c2f5826thrust24THRUST_300001_SM_1000_NS8cuda_cub3parE - _ZN34_INTERNAL_7deaf29e_4_k_cu_c8c2f5824cuda3std3__48unexpectE)
_ZN34_INTERNAL_7deaf29e_4_k_cu_c8c2f5824cuda3std3__48unexpectE:
	.zero		1
	.type		_ZN34_INTERNAL_7deaf29e_4_k_cu_c8c2f5826thrust24THRUST_300001_SM_1000_NS8cuda_cub3parE,@object
	.size		_ZN34_INTERNAL_7deaf29e_4_k_cu_c8c2f5826thrust24THRUST_300001_SM_1000_NS8cuda_cub3parE,(_ZN34_INTERNAL_7deaf29e_4_k_cu_c8c2f5826thrust24THRUST_300001_SM_1000_NS12placeholders2_4E - _ZN34_INTERNAL_7deaf29e_4_k_cu_c8c2f5826thrust24THRUST_300001_SM_1000_NS8cuda_cub3parE)
_ZN34_INTERNAL_7deaf29e_4_k_cu_c8c2f5826thrust24THRUST_300001_SM_1000_NS8cuda_cub3parE:
	.zero		1
	.type		_ZN34_INTERNAL_7deaf29e_4_k_cu_c8c2f5826thrust24THRUST_300001_SM_1000_NS12placeholders2_4E,@object
	.size		_ZN34_INTERNAL_7deaf29e_4_k_cu_c8c2f5826thrust24THRUST_300001_SM_1000_NS12placeholders2_4E,(_ZN34_INTERNAL_7deaf29e_4_k_cu_c8c2f5824cuda3std3__45__cpo4cendE - _ZN34_INTERNAL_7deaf29e_4_k_cu_c8c2f5826thrust24THRUST_300001_SM_1000_NS12placeholders2_4E)
_ZN34_INTERNAL_7deaf29e_4_k_cu_c8c2f5826thrust24THRUST_300001_SM_1000_NS12placeholders2_4E:
	.zero		1
	.type		_ZN34_INTERNAL_7deaf29e_4_k_cu_c8c2f5824cuda3std3__45__cpo4cendE,@object
	.size		_ZN34_INTERNAL_7deaf29e_4_k_cu_c8c2f5824cuda3std3__45__cpo4cendE,(_ZN34_INTERNAL_7deaf29e_4_k_cu_c8c2f5824cuda3std6ranges3__45__cpo4cendE - _ZN34_INTERNAL_7deaf29e_4_k_cu_c8c2f5824cuda3std3__45__cpo4cendE)
_ZN34_INTERNAL_7deaf29e_4_k_cu_c8c2f5824cuda3std3__45__cpo4cendE:
	.zero		1
	.type		_ZN34_INTERNAL_7deaf29e_4_k_cu_c8c2f5824cuda3std6ranges3__45__cpo4cendE,@object
	.size		_ZN34_INTERNAL_7deaf29e_4_k_cu_c8c2f5824cuda3std6ranges3__45__cpo4cendE,(_ZN34_INTERNAL_7deaf29e_4_k_cu_c8c2f5824cuda3std3__420unreachable_sentinelE - _ZN34_INTERNAL_7deaf29e_4_k_cu_c8c2f5824cuda3std6ranges3__45__cpo4cendE)
_ZN34_INTERNAL_7deaf29e_4_k_cu_c8c2f5824cuda3std6ranges3__45__cpo4cendE:
	.zero		1
	.type		_ZN34_INTERNAL_7deaf29e_4_k_cu_c8c2f5824cuda3std3__420unreachable_sentinelE,@object
	.size		_ZN34_INTERNAL_7deaf29e_4_k_cu_c8c2f5824cuda3std3__420unreachable_sentinelE,(_ZN34_INTERNAL_7deaf29e_4_k_cu_c8c2f5824cuda3std6ranges3__45__cpo5ssizeE - _ZN34_INTERNAL_7deaf29e_4_k_cu_c8c2f5824cuda3std3__420unreachable_sentinelE)
_ZN34_INTERNAL_7deaf29e_4_k_cu_c8c2f5824cuda3std3__420unreachable_sentinelE:
	.zero		1
	.type		_ZN34_INTERNAL_7deaf29e_4_k_cu_c8c2f5824cuda3std6ranges3__45__cpo5ssizeE,@object
	.size		_ZN34_INTERNAL_7deaf29e_4_k_cu_c8c2f5824cuda3std6ranges3__45__cpo5ssizeE,(_ZN34_INTERNAL_7deaf29e_4_k_cu_c8c2f5826thrust24THRUST_300001_SM_1000_NS12placeholders2_8E - _ZN34_INTERNAL_7deaf29e_4_k_cu_c8c2f5824cuda3std6ranges3__45__cpo5ssizeE)
_ZN34_INTERNAL_7deaf29e_4_k_cu_c8c2f5824cuda3std6ranges3__45__cpo5ssizeE:
	.zero		1
	.type		_ZN34_INTERNAL_7deaf29e_4_k_cu_c8c2f5826thrust24THRUST_300001_SM_1000_NS12placeholders2_8E,@object
	.size		_ZN34_INTERNAL_7deaf29e_4_k_cu_c8c2f5826thrust24THRUST_300001_SM_1000_NS12placeholders2_8E,(_ZN34_INTERNAL_7deaf29e_4_k_cu_c8c2f5824cuda3std3__45__cpo5crendE - _ZN34_INTERNAL_7deaf29e_4_k_cu_c8c2f5826thrust24THRUST_300001_SM_1000_NS12placeholders2_8E)
_ZN34_INTERNAL_7deaf29e_4_k_cu_c8c2f5826thrust24THRUST_300001_SM_1000_NS12placeholders2_8E:
	.zero		1
	.type		_ZN34_INTERNAL_7deaf29e_4_k_cu_c8c2f5824cuda3std3__45__cpo5crendE,@object
	.size		_ZN34_INTERNAL_7deaf29e_4_k_cu_c8c2f5824cuda3std3__45__cpo5crendE,(_ZN34_INTERNAL_7deaf29e_4_k_cu_c8c2f5824cuda3std6ranges3__45__cpo4prevE - _ZN34_INTERNAL_7deaf29e_4_k_cu_c8c2f5824cuda3std3__45__cpo5crendE)
_ZN34_INTERNAL_7deaf29e_4_k_cu_c8c2f5824cuda3std3__45__cpo5crendE:
	.zero		1
	.type		_ZN34_INTERNAL_7deaf29e_4_k_cu_c8c2f5824cuda3std6ranges3__45__cpo4prevE,@object
	.size		_ZN34_INTERNAL_7deaf29e_4_k_cu_c8c2f5824cuda3std6ranges3__45__cpo4prevE,(_ZN34_INTERNAL_7deaf29e_4_k_cu_c8c2f5824cuda3std6ranges3__45__cpo9iter_moveE - _ZN34_INTERNAL_7deaf29e_4_k_cu_c8c2f5824cuda3std6ranges3__45__cpo4prevE)
_ZN34_INTERNAL_7deaf29e_4_k_cu_c8c2f5824cuda3std6ranges3__45__cpo4prevE:
	.zero		1
	.type		_ZN34_INTERNAL_7deaf29e_4_k_cu_c8c2f5824cuda3std6ranges3__45__cpo9iter_moveE,@object
	.size		_ZN34_INTERNAL_7deaf29e_4_k_cu_c8c2f5824cuda3std6ranges3__45__cpo9iter_moveE,(_ZN34_INTERNAL_7deaf29e_4_k_cu_c8c2f5826thrust24THRUST_300001_SM_1000_NS6system6detail10sequential3seqE - _ZN34_INTERNAL_7deaf29e_4_k_cu_c8c2f5824cuda3std6ranges3__45__cpo9iter_moveE)
_ZN34_INTERNAL_7deaf29e_4_k_cu_c8c2f5824cuda3std6ranges3__45__cpo9iter_moveE:
	.zero		1
	.type		_ZN34_INTERNAL_7deaf29e_4_k_cu_c8c2f5826thrust24THRUST_300001_SM_1000_NS6system6detail10sequential3seqE,@object
	.size		_ZN34_INTERNAL_7deaf29e_4_k_cu_c8c2f5826thrust24THRUST_300001_SM_1000_NS6system6detail10sequential3seqE,(.L_31 - _ZN34_INTERNAL_7deaf29e_4_k_cu_c8c2f5826thrust24THRUST_300001_SM_1000_NS6system6detail10sequential3seqE)
_ZN34_INTERNAL_7deaf29e_4_k_cu_c8c2f5826thrust24THRUST_300001_SM_1000_NS6system6detail10sequential3seqE:
	.zero		1
.L_31:


//--------------------- .nv.shared._ZN3cub18CUB_300001_SM_10006detail9transform16transform_kernelINS2_10policy_hubILb0EN4cuda3std3__45tupleIJN6thrust24THRUST_300001_SM_1000_NS6detail15normal_iteratorINSA_10device_ptrIfEEEESF_EEEE10policy1000EiNS7_4plusIfEESF_JPfSL_EEEvT0_iT1_T2_DpNS2_10kernel_argIT3_EE --------------------------
	.section	.nv.shared._ZN3cub18CUB_300001_SM_10006detail9transform16transform_kernelINS2_10policy_hubILb0EN4cuda3std3__45tupleIJN6thrust24THRUST_300001_SM_1000_NS6detail15normal_iteratorINSA_10device_ptrIfEEEESF_EEEE10policy1000EiNS7_4plusIfEESF_JPfSL_EEEvT0_iT1_T2_DpNS2_10kernel_argIT3_EE,"aw",@nobits
	.sectionflags	@""
	.align	128
.nv.shared._ZN3cub18CUB_300001_SM_10006detail9transform16transform_kernelINS2_10policy_hubILb0EN4cuda3std3__45tupleIJN6thrust24THRUST_300001_SM_1000_NS6detail15normal_iteratorINSA_10device_ptrIfEEEESF_EEEE10policy1000EiNS7_4plusIfEESF_JPfSL_EEEvT0_iT1_T2_DpNS2_10kernel_argIT3_EE:
	.zero		1152


//--------------------- .nv.shared._ZN3cub18CUB_300001_SM_10006detail9transform16transform_kernelINS2_10policy_hubILb0EN4cuda3std3__45tupleIJN6thrust24THRUST_300001_SM_1000_NS6detail15normal_iteratorINSA_10device_ptrIfEEEESF_EEEE10policy1000ElNS7_10multipliesIfEESF_JPfSL_EEEvT0_iT1_T2_DpNS2_10kernel_argIT3_EE --------------------------
	.section	.nv.shared._ZN3cub18CUB_300001_SM_10006detail9transform16transform_kernelINS2_10policy_hubILb0EN4cuda3std3__45tupleIJN6thrust24THRUST_300001_SM_1000_NS6detail15normal_iteratorINSA_10device_ptrIfEEEESF_EEEE10policy1000ElNS7_10multipliesIfEESF_JPfSL_EEEvT0_iT1_T2_DpNS2_10kernel_argIT3_EE,"aw",@nobits
	.sectionflags	@""
	.align	128
.nv.shared._ZN3cub18CUB_300001_SM_10006detail9transform16transform_kernelINS2_10policy_hubILb0EN4cuda3std3__45tupleIJN6thrust24THRUST_300001_SM_1000_NS6detail15normal_iteratorINSA_10device_ptrIfEEEESF_EEEE10policy1000ElNS7_10multipliesIfEESF_JPfSL_EEEvT0_iT1_T2_DpNS2_10kernel_argIT3_EE:
	.zero		1152


//--------------------- .nv.shared._ZN3cub18CUB_300001_SM_10006detail9transform16transform_kernelINS2_10policy_hubILb0EN4cuda3std3__45tupleIJN6thrust24THRUST_300001_SM_1000_NS6detail15normal_iteratorINSA_10device_ptrIfEEEESF_EEEE10policy1000EiNS7_10multipliesIfEESF_JPfSL_EEEvT0_iT1_T2_DpNS2_10kernel_argIT3_EE --------------------------
	.section	.nv.shared._ZN3cub18CUB_300001_SM_10006detail9transform16transform_kernelINS2_10policy_hubILb0EN4cuda3std3__45tupleIJN6thrust24THRUST_300001_SM_1000_NS6detail15normal_iteratorINSA_10device_ptrIfEEEESF_EEEE10policy1000EiNS7_10multipliesIfEESF_JPfSL_EEEvT0_iT1_T2_DpNS2_10kernel_argIT3_EE,"aw",@nobits
	.sectionflags	@""
	.align	128
.nv.shared._ZN3cub18CUB_300001_SM_10006detail9transform16transform_kernelINS2_10policy_hubILb0EN4cuda3std3__45tupleIJN6thrust24THRUST_300001_SM_1000_NS6detail15normal_iteratorINSA_10device_ptrIfEEEESF_EEEE10policy1000EiNS7_10multipliesIfEESF_JPfSL_EEEvT0_iT1_T2_DpNS2_10kernel_argIT3_EE:
	.zero		1152


//--------------------- .nv.shared._ZN3cub18CUB_300001_SM_10006detail9transform16transform_kernelINS2_10policy_hubILb1EN4cuda3std3__45tupleIJN6thrust24THRUST_300001_SM_1000_NS6detail15normal_iteratorINSA_10device_ptrIfEEEESF_EEEE10policy1000El13saxpy_functorSF_JPfSK_EEEvT0_iT1_T2_DpNS2_10kernel_argIT3_EE --------------------------
	.section	.nv.shared._ZN3cub18CUB_300001_SM_10006detail9transform16transform_kernelINS2_10policy_hubILb1EN4cuda3std3__45tupleIJN6thrust24THRUST_300001_SM_1000_NS6detail15normal_iteratorINSA_10device_ptrIfEEEESF_EEEE10policy1000El13saxpy_functorSF_JPfSK_EEEvT0_iT1_T2_DpNS2_10kernel_argIT3_EE,"aw",@nobits
	.sectionflags	@""
	.align	128
	.zero		1024


//--------------------- .nv.shared._ZN3cub18CUB_300001_SM_10006detail9transform16transform_kernelINS2_10policy_hubILb1EN4cuda3std3__45tupleIJN6thrust24THRUST_300001_SM_1000_NS6detail15normal_iteratorINSA_10device_ptrIfEEEESF_EEEE10policy1000Ei13saxpy_functorSF_JPfSK_EEEvT0_iT1_T2_DpNS2_10kernel_argIT3_EE --------------------------
	.section	.nv.shared._ZN3cub18CUB_300001_SM_10006detail9transform16transform_kernelINS2_10policy_hubILb1EN4cuda3std3__45tupleIJN6thrust24THRUST_300001_SM_1000_NS6detail15normal_iteratorINSA_10device_ptrIfEEEESF_EEEE10policy1000Ei13saxpy_functorSF_JPfSK_EEEvT0_iT1_T2_DpNS2_10kernel_argIT3_EE,"aw",@nobits
	.sectionflags	@""
	.align	128
	.zero		1024


//--------------------- .nv.shared._ZN3cub18CUB_300001_SM_10006detail8for_each13static_kernelINS2_12policy_hub_t12policy_500_tElN6thrust24THRUST_300001_SM_1000_NS8cuda_cub6__fill7functorINS7_6detail15normal_iteratorINS7_10device_ptrIfEEEEfEEEEvT0_T1_ --------------------------
	.section	.nv.shared._ZN3cub18CUB_300001_SM_10006detail8for_each13static_kernelINS2_12policy_hub_t12policy_500_tElN6thrust24THRUST_300001_SM_1000_NS8cuda_cub6__fill7functorINS7_6detail15normal_iteratorINS7_10device_ptrIfEEEEfEEEEvT0_T1_,"aw",@nobits
	.sectionflags	@""
	.align	128
	.zero		1024


//--------------------- .nv.shared._ZN3cub18CUB_300001_SM_10006detail8for_each13static_kernelINS2_12policy_hub_t12policy_500_tEmN6thrust24THRUST_300001_SM_1000_NS8cuda_cub20__uninitialized_fill7functorINS7_10device_ptrIfEEfEEEEvT0_T1_ --------------------------
	.section	.nv.shared._ZN3cub18CUB_300001_SM_10006detail8for_each13static_kernelINS2_12policy_hub_t12policy_500_tEmN6thrust24THRUST_300001_SM_1000_NS8cuda_cub20__uninitialized_fill7functorINS7_10device_ptrIfEEfEEEEvT0_T1_,"aw",@nobits
	.sectionflags	@""
	.align	128
	.zero		1024


//--------------------- .nv.shared._ZN3cub18CUB_300001_SM_10006detail11EmptyKernelIvEEvv --------------------------
	.section	.nv.shared._ZN3cub18CUB_300001_SM_10006detail11EmptyKernelIvEEvv,"aw",@nobits
	.sectionflags	@""
	.align	128
	.zero		1024


//--------------------- .nv.constant0._ZN3cub18CUB_300001_SM_10006detail9transform16transform_kernelINS2_10policy_hubILb0EN4cuda3std3__45tupleIJN6thrust24THRUST_300001_SM_1000_NS6detail15normal_iteratorINSA_10device_ptrIfEEEESF_EEEE10policy1000ElNS7_4plusIfEESF_JPfSL_EEEvT0_iT1_T2_DpNS2_10kernel_argIT3_EE --------------------------
	.section	.nv.constant0._ZN3cub18CUB_300001_SM_10006detail9transform16transform_kernelINS2_10policy_hubILb0EN4cuda3std3__45tupleIJN6thrust24THRUST_300001_SM_1000_NS6detail15normal_iteratorINSA_10device_ptrIfEEEESF_EEEE10policy1000ElNS7_4plusIfEESF_JPfSL_EEEvT0_iT1_T2_DpNS2_10kernel_argIT3_EE,"a",@progbits
	.sectionflags	@""
	.align	4
.nv.constant0._ZN3cub18CUB_300001_SM_10006detail9transform16transform_kernelINS2_10policy_hubILb0EN4cuda3std3__45tupleIJN6thrust24THRUST_300001_SM_1000_NS6detail15normal_iteratorINSA_10device_ptrIfEEEESF_EEEE10policy1000ElNS7_4plusIfEESF_JPfSL_EEEvT0_iT1_T2_DpNS2_10kernel_argIT3_EE:
	.zero		952


//--------------------- .nv.constant0._ZN3cub18CUB_300001_SM_10006detail9transform16transform_kernelINS2_10policy_hubILb0EN4cuda3std3__45tupleIJN6thrust24THRUST_300001_SM_1000_NS6detail15normal_iteratorINSA_10device_ptrIfEEEESF_EEEE10policy1000EiNS7_4plusIfEESF_JPfSL_EEEvT0_iT1_T2_DpNS2_10kernel_argIT3_EE --------------------------
	.section	.nv.constant0._ZN3cub18CUB_300001_SM_10006detail9transform16transform_kernelINS2_10policy_hubILb0EN4cuda3std3__45tupleIJN6thrust24THRUST_300001_SM_1000_NS6detail15normal_iteratorINSA_10device_ptrIfEEEESF_EEEE10policy1000EiNS7_4plusIfEESF_JPfSL_EEEvT0_iT1_T2_DpNS2_10kernel_argIT3_EE,"a",@progbits
	.sectionflags	@""
	.align	4
.nv.constant0._ZN3cub18CUB_300001_SM_10006detail9transform16transform_kernelINS2_10policy_hubILb0EN4cuda3std3__45tupleIJN6thrust24THRUST_300001_SM_1000_NS6detail15normal_iteratorINSA_10device_ptrIfEEEESF_EEEE10policy1000EiNS7_4plusIfEESF_JPfSL_EEEvT0_iT1_T2_DpNS2_10kernel_argIT3_EE:
	.zero		952


//--------------------- .nv.constant0._ZN3cub18CUB_300001_SM_10006detail9transform16transform_kernelINS2_10policy_hubILb0EN4cuda3std3__45tupleIJN6thrust24THRUST_300001_SM_1000_NS6detail15normal_iteratorINSA_10device_ptrIfEEEESF_EEEE10policy1000ElNS7_10multipliesIfEESF_JPfSL_EEEvT0_iT1_T2_DpNS2_10kernel_argIT3_EE --------------------------
	.section	.nv.constant0._ZN3cub18CUB_300001_SM_10006detail9transform16transform_kernelINS2_10policy_hubILb0EN4cuda3std3__45tupleIJN6thrust24THRUST_300001_SM_1000_NS6detail15normal_iteratorINSA_10device_ptrIfEEEESF_EEEE10policy1000ElNS7_10multipliesIfEESF_JPfSL_EEEvT0_iT1_T2_DpNS2_10kernel_argIT3_EE,"a",@progbits
	.sectionflags	@""
	.align	4
.nv.constant0._ZN3cub18CUB_300001_SM_10006detail9transform16transform_kernelINS2_10policy_hubILb0EN4cuda3std3__45tupleIJN6thrust24THRUST_300001_SM_1000_NS6detail15normal_iteratorINSA_10device_ptrIfEEEESF_EEEE10policy1000ElNS7_10multipliesIfEESF_JPfSL_EEEvT0_iT1_T2_DpNS2_10kernel_argIT3_EE:
	.zero		952


//--------------------- .nv.constant0._ZN3cub18CUB_300001_SM_10006detail9transform16transform_kernelINS2_10policy_hubILb0EN4cuda3std3__45tupleIJN6thrust24THRUST_300001_SM_1000_NS6detail15normal_iteratorINSA_10device_ptrIfEEEESF_EEEE10policy1000EiNS7_10multipliesIfEESF_JPfSL_EEEvT0_iT1_T2_DpNS2_10kernel_argIT3_EE --------------------------
	.section	.nv.constant0._ZN3cub18CUB_300001_SM_10006detail9transform16transform_kernelINS2_10policy_hubILb0EN4cuda3std3__45tupleIJN6thrust24THRUST_300001_SM_1000_NS6detail15normal_iteratorINSA_10device_ptrIfEEEESF_EEEE10policy1000EiNS7_10multipliesIfEESF_JPfSL_EEEvT0_iT1_T2_DpNS2_10kernel_argIT3_EE,"a",@progbits
	.sectionflags	@""
	.align	4
.nv.constant0._ZN3cub18CUB_300001_SM_10006detail9transform16transform_kernelINS2_10policy_hubILb0EN4cuda3std3__45tupleIJN6thrust24THRUST_300001_SM_1000_NS6detail15normal_iteratorINSA_10device_ptrIfEEEESF_EEEE10policy1000EiNS7_10multipliesIfEESF_JPfSL_EEEvT0_iT1_T2_DpNS2_10kernel_argIT3_EE:
	.zero		952


//--------------------- .nv.constant0._ZN3cub18CUB_300001_SM_10006detail9transform16transform_kernelINS2_10policy_hubILb1EN4cuda3std3__45tupleIJN6thrust24THRUST_300001_SM_1000_NS6detail15normal_iteratorINSA_10device_ptrIfEEEESF_EEEE10policy1000El13saxpy_functorSF_JPfSK_EEEvT0_iT1_T2_DpNS2_10kernel_argIT3_EE --------------------------
	.section	.nv.constant0._ZN3cub18CUB_300001_SM_10006detail9transform16transform_kernelINS2_10policy_hubILb1EN4cuda3std3__45tupleIJN6thrust24THRUST_300001_SM_1000_NS6detail15normal_iteratorINSA_10device_ptrIfEEEESF_EEEE10policy1000El13saxpy_functorSF_JPfSK_EEEvT0_iT1_T2_DpNS2_10kernel_argIT3_EE,"a",@progbits
	.sectionflags	@""
	.align	4
.nv.constant0._ZN3cub18CUB_300001_SM_10006detail9transform16transform_kernelINS2_10policy_hubILb1EN4cuda3std3__45tupleIJN6thrust24THRUST_300001_SM_1000_NS6detail15normal_iteratorINSA_10device_ptrIfEEEESF_EEEE10policy1000El13saxpy_functorSF_JPfSK_EEEvT0_iT1_T2_DpNS2_10kernel_argIT3_EE:
	.zero		952


//--------------------- .nv.constant0._ZN3cub18CUB_300001_SM_10006detail9transform16transform_kernelINS2_10policy_hubILb1EN4cuda3std3__45tupleIJN6thrust24THRUST_300001_SM_1000_NS6detail15normal_iteratorINSA_10device_ptrIfEEEESF_EEEE10policy1000Ei13saxpy_functorSF_JPfSK_EEEvT0_iT1_T2_DpNS2_10kernel_argIT3_EE --------------------------
	.section	.nv.constant0._ZN3cub18CUB_300001_SM_10006detail9transform16transform_kernelINS2_10policy_hubILb1EN4cuda3std3__45tupleIJN6thrust24THRUST_300001_SM_1000_NS6detail15normal_iteratorINSA_10device_ptrIfEEEESF_EEEE10policy1000Ei13saxpy_functorSF_JPfSK_EEEvT0_iT1_T2_DpNS2_10kernel_argIT3_EE,"a",@progbits
	.sectionflags	@""
	.align	4
.nv.constant0._ZN3cub18CUB_300001_SM_10006detail9transform16transform_kernelINS2_10policy_hubILb1EN4cuda3std3__45tupleIJN6thrust24THRUST_300001_SM_1000_NS6detail15normal_iteratorINSA_10device_ptrIfEEEESF_EEEE10policy1000Ei13saxpy_functorSF_JPfSK_EEEvT0_iT1_T2_DpNS2_10kernel_argIT3_EE:
	.zero		952


//--------------------- .nv.constant0._ZN3cub18CUB_300001_SM_10006detail8for_each13static_kernelINS2_12policy_hub_t12policy_500_tElN6thrust24THRUST_300001_SM_1000_NS8cuda_cub6__fill7functorINS7_6detail15normal_iteratorINS7_10device_ptrIfEEEEfEEEEvT0_T1_ --------------------------
	.section	.nv.constant0._ZN3cub18CUB_300001_SM_10006detail8for_each13static_kernelINS2_12policy_hub_t12policy_500_tElN6thrust24THRUST_300001_SM_1000_NS8cuda_cub6__fill7functorINS7_6detail15normal_iteratorINS7_10device_ptrIfEEEEfEEEEvT0_T1_,"a",@progbits
	.sectionflags	@""
	.align	4
.nv.constant0._ZN3cub18CUB_300001_SM_10006detail8for_each13static_kernelINS2_12policy_hub_t12policy_500_tElN6thrust24THRUST_300001_SM_1000_NS8cuda_cub6__fill7functorINS7_6detail15normal_iteratorINS7_10device_ptrIfEEEEfEEEEvT0_T1_:
	.zero		920


//--------------------- .nv.constant0._ZN3cub18CUB_300001_SM_10006detail8for_each13static_kernelINS2_12policy_hub_t12policy_500_tEmN6thrust24THRUST_300001_SM_1000_NS8cuda_cub20__uninitialized_fill7functorINS7_10device_ptrIfEEfEEEEvT0_T1_ --------------------------
	.section	.nv.constant0._ZN3cub18CUB_300001_SM_10006detail8for_each13static_kernelINS2_12policy_hub_t12policy_500_tEmN6thrust24THRUST_300001_SM_1000_NS8cuda_cub20__uninitialized_fill7functorINS7_10device_ptrIfEEfEEEEvT0_T1_,"a",@progbits
	.sectionflags	@""
	.align	4
.nv.constant0._ZN3cub18CUB_300001_SM_10006detail8for_each13static_kernelINS2_12policy_hub_t12policy_500_tEmN6thrust24THRUST_300001_SM_1000_NS8cuda_cub20__uninitialized_fill7functorINS7_10device_ptrIfEEfEEEEvT0_T1_:
	.zero		920


//--------------------- .nv.constant0._ZN3cub18CUB_300001_SM_10006detail11EmptyKernelIvEEvv --------------------------
	.section	.nv.constant0._ZN3cub18CUB_300001_SM_10006detail11EmptyKernelIvEEvv,"a",@progbits
	.sectionflags	@""
	.align	4
.nv.constant0._ZN3cub18CUB_300001_SM_10006detail11EmptyKernelIvEEvv:
	.zero		896


//--------------------- SYMBOLS --------------------------

	.type		.nv.reservedSmem.offset0,@object
	.size		.nv.reservedSmem.offset0,0x4
	.type		.nv.reservedSmem.cap,@object
	.size		.nv.reservedSmem.cap,0x4
